def matmul_kernel(
    a_ptr,
    b_ptr,
    c_ptr,
    M,
    N,
    K,
    stride_am,
    stride_ak,
    stride_bk,
    stride_bn,
    stride_cm,
    stride_cn,
    BLOCK_M: tl.constexpr,
    BLOCK_N: tl.constexpr,
    BLOCK_K: tl.constexpr,
    GROUP_M: tl.constexpr,
):
    pid = tl.program_id(axis=0)
    num_pid_m = tl.cdiv(M, BLOCK_M)
    num_pid_n = tl.cdiv(N, BLOCK_N)
    num_pid_in_group = GROUP_M * num_pid_n
    group_id = pid // num_pid_in_group
    first_pid_m = group_id * GROUP_M
    group_size_m = min(num_pid_m - first_pid_m, GROUP_M)
    pid_m = first_pid_m + ((pid % num_pid_in_group) % group_size_m)
    pid_n = (pid % num_pid_in_group) // group_size_m

    offs_am = (pid_m * BLOCK_M + tl.arange(0, BLOCK_M)) % M
    offs_bn = (pid_n * BLOCK_N + tl.arange(0, BLOCK_N)) % N
    offs_k = tl.arange(0, BLOCK_K)
    a_ptrs = a_ptr + offs_am[:, None] * stride_am + offs_k[None, :] * stride_ak
    b_ptrs = b_ptr + offs_k[:, None] * stride_bk + offs_bn[None, :] * stride_bn

    acc = tl.zeros((BLOCK_M, BLOCK_N), dtype=tl.float32)
    for kk in range(0, tl.cdiv(K, BLOCK_K)):
        a = tl.load(a_ptrs, mask=offs_k[None, :] < K - kk * BLOCK_K, other=0.0)
        b = tl.load(b_ptrs, mask=offs_k[:, None] < K - kk * BLOCK_K, other=0.0)
        acc = tl.dot(a, b, acc)
        a_ptrs += BLOCK_K * stride_ak
        b_ptrs += BLOCK_K * stride_bk

    c = acc.to(c_ptr.dtype.element_ty)
    offs_cm = pid_m * BLOCK_M + tl.arange(0, BLOCK_M)
    offs_cn = pid_n * BLOCK_N + tl.arange(0, BLOCK_N)
    c_ptrs = c_ptr + offs_cm[:, None] * stride_cm + offs_cn[None, :] * stride_cn
    mask = (offs_cm[:, None] < M) & (offs_cn[None, :] < N)
    tl.store(c_ptrs, c, mask=mask)

# config = {"BLOCK_K": 128, "BLOCK_M": 128, "BLOCK_N": 512, "GROUP_M": 8, "arch": "sm_90", "dtype": "fp32", "num_ctas": 1, "num_stages": 6, "num_warps": 4}
# arch = sm_90


// ===== COMPILED SASS (sm_90a) =====

	.target	sm_90a

	.elftype	@"ET_EXEC"


//--------------------- .note.nv.tkinfo           --------------------------
	.section	.note.nv.tkinfo,"",@"SHT_NOTE"
	.sectionflags	@"SHF_NOTE_NV_TKINFO"
	.tkinfo
        /*0018*/ 	.word	0x00000002
        /*0030*/ 	.string	""
        /*0030*/ 	.string	"ptxas"
        /*0030*/ 	.string	"Cuda compilation tools, release 13.0, V13.0.88"
        /*0030*/ 	.string	"Build cuda_13.0.r13.0/compiler.36424714_0"
        /*0030*/ 	.string	"-v  -suppress-debug-info  -lineinfo  -arch sm_90a "



//--------------------- .note.nv.cuinfo           --------------------------
	.section	.note.nv.cuinfo,"",@"SHT_NOTE"
	.sectionflags	@"SHF_NOTE_NV_CUINFO"
        /*0018*/ 	.short	0x0002
        /*001a*/ 	.short	0x005a
        /*001c*/ 	.short	0x0082
	.zero		2


//--------------------- .nv.info                  --------------------------
	.section	.nv.info,"",@"SHT_CUDA_INFO"
	.align	4


	//----- nvinfo : EIATTR_REGCOUNT
	.align		4
        /*0000*/ 	.byte	0x04, 0x2f
        /*0002*/ 	.short	(.L_1 - .L_0)
	.align		4
.L_0:
        /*0004*/ 	.word	index@(matmul_kernel)
        /*0008*/ 	.word	0x000000ff


	//----- nvinfo : EIATTR_FRAME_SIZE
	.align		4
.L_1:
        /*000c*/ 	.byte	0x04, 0x11
        /*000e*/ 	.short	(.L_3 - .L_2)
	.align		4
.L_2:
        /*0010*/ 	.word	index@(matmul_kernel)
        /*0014*/ 	.word	0x000029c0


	//----- nvinfo : EIATTR_MIN_STACK_SIZE
	.align		4
.L_3:
        /*0018*/ 	.byte	0x04, 0x12
        /*001a*/ 	.short	(.L_5 - .L_4)
	.align		4
.L_4:
        /*001c*/ 	.word	index@(matmul_kernel)
        /*0020*/ 	.word	0x000029c0
.L_5:


//--------------------- .nv.compat                --------------------------
	.section	.nv.compat,"",@"SHT_CUDA_COMPAT_INFO"
	.align	4
        /*0000*/ 	.byte	0x02, 0x09, 0x01, 0x00, 0x02, 0x02, 0x04, 0x00, 0x02, 0x05, 0x05, 0x00, 0x03, 0x07, 0x01, 0x01
        /*0010*/ 	.byte	0x02, 0x03, 0x00, 0x00, 0x02, 0x06, 0x01, 0x00, 0x04, 0x0b, 0x08, 0x00, 0x00, 0x00, 0x00, 0x00
        /*0020*/ 	.byte	0x00, 0x00, 0x00, 0x00


//--------------------- .nv.info.matmul_kernel    --------------------------
	.section	.nv.info.matmul_kernel,"",@"SHT_CUDA_INFO"
	.sectionflags	@""
	.align	4


	//----- nvinfo : EIATTR_CUDA_API_VERSION
	.align		4
        /*0000*/ 	.byte	0x04, 0x37
        /*0002*/ 	.short	(.L_7 - .L_6)
.L_6:
        /*0004*/ 	.word	0x00000082


	//----- nvinfo : EIATTR_KPARAM_INFO
	.align		4
.L_7:
        /*0008*/ 	.byte	0x04, 0x17
        /*000a*/ 	.short	(.L_9 - .L_8)
.L_8:
        /*000c*/ 	.word	0x00000000
        /*0010*/ 	.short	0x000d
        /*0012*/ 	.short	0x0048
        /*0014*/ 	.byte	0x00, 0xf4, 0x21, 0x00


	//----- nvinfo : EIATTR_KPARAM_INFO
	.align		4
.L_9:
        /*0018*/ 	.byte	0x04, 0x17
        /*001a*/ 	.short	(.L_11 - .L_10)
.L_10:
        /*001c*/ 	.word	0x00000000
        /*0020*/ 	.short	0x000c
        /*0022*/ 	.short	0x0040
        /*0024*/ 	.byte	0x00, 0xf4, 0x21, 0x00


	//----- nvinfo : EIATTR_KPARAM_INFO
	.align		4
.L_11:
        /*0028*/ 	.byte	0x04, 0x17
        /*002a*/ 	.short	(.L_13 - .L_12)
.L_12:
        /*002c*/ 	.word	0x00000000
        /*0030*/ 	.short	0x000b
        /*0032*/ 	.short	0x0038
        /*0034*/ 	.byte	0x00, 0xf0, 0x11, 0x00


	//----- nvinfo : EIATTR_KPARAM_INFO
	.align		4
.L_13:
        /*0038*/ 	.byte	0x04, 0x17
        /*003a*/ 	.short	(.L_15 - .L_14)
.L_14:
        /*003c*/ 	.word	0x00000000
        /*0040*/ 	.short	0x000a
        /*0042*/ 	.short	0x0034
        /*0044*/ 	.byte	0x00, 0xf0, 0x11, 0x00


	//----- nvinfo : EIATTR_KPARAM_INFO
	.align		4
.L_15:
        /*0048*/ 	.byte	0x04, 0x17
        /*004a*/ 	.short	(.L_17 - .L_16)
.L_16:
        /*004c*/ 	.word	0x00000000
        /*0050*/ 	.short	0x0009
        /*0052*/ 	.short	0x0030
        /*0054*/ 	.byte	0x00, 0xf0, 0x11, 0x00


	//----- nvinfo : EIATTR_KPARAM_INFO
	.align		4
.L_17:
        /*0058*/ 	.byte	0x04, 0x17
        /*005a*/ 	.short	(.L_19 - .L_18)
.L_18:
        /*005c*/ 	.word	0x00000000
        /*0060*/ 	.short	0x0008
        /*0062*/ 	.short	0x002c
        /*0064*/ 	.byte	0x00, 0xf0, 0x11, 0x00


	//----- nvinfo : EIATTR_KPARAM_INFO
	.align		4
.L_19:
        /*0068*/ 	.byte	0x04, 0x17
        /*006a*/ 	.short	(.L_21 - .L_20)
.L_20:
        /*006c*/ 	.word	0x00000000
        /*0070*/ 	.short	0x0007
        /*0072*/ 	.short	0x0028
        /*0074*/ 	.byte	0x00, 0xf0, 0x11, 0x00


	//----- nvinfo : EIATTR_KPARAM_INFO
	.align		4
.L_21:
        /*0078*/ 	.byte	0x04, 0x17
        /*007a*/ 	.short	(.L_23 - .L_22)
.L_22:
        /*007c*/ 	.word	0x00000000
        /*0080*/ 	.short	0x0006
        /*0082*/ 	.short	0x0024
        /*0084*/ 	.byte	0x00, 0xf0, 0x11, 0x00


	//----- nvinfo : EIATTR_KPARAM_INFO
	.align		4
.L_23:
        /*0088*/ 	.byte	0x04, 0x17
        /*008a*/ 	.short	(.L_25 - .L_24)
.L_24:
        /*008c*/ 	.word	0x00000000
        /*0090*/ 	.short	0x0005
        /*0092*/ 	.short	0x0020
        /*0094*/ 	.byte	0x00, 0xf0, 0x11, 0x00


	//----- nvinfo : EIATTR_KPARAM_INFO
	.align		4
.L_25:
        /*0098*/ 	.byte	0x04, 0x17
        /*009a*/ 	.short	(.L_27 - .L_26)
.L_26:
        /*009c*/ 	.word	0x00000000
        /*00a0*/ 	.short	0x0004
        /*00a2*/ 	.short	0x001c
        /*00a4*/ 	.byte	0x00, 0xf0, 0x11, 0x00


	//----- nvinfo : EIATTR_KPARAM_INFO
	.align		4
.L_27:
        /*00a8*/ 	.byte	0x04, 0x17
        /*00aa*/ 	.short	(.L_29 - .L_28)
.L_28:
        /*00ac*/ 	.word	0x00000000
        /*00b0*/ 	.short	0x0003
        /*00b2*/ 	.short	0x0018
        /*00b4*/ 	.byte	0x00, 0xf0, 0x11, 0x00


	//----- nvinfo : EIATTR_KPARAM_INFO
	.align		4
.L_29:
        /*00b8*/ 	.byte	0x04, 0x17
        /*00ba*/ 	.short	(.L_31 - .L_30)
.L_30:
        /*00bc*/ 	.word	0x00000000
        /*00c0*/ 	.short	0x0002
        /*00c2*/ 	.short	0x0010
        /*00c4*/ 	.byte	0x00, 0xf4, 0x21, 0x00


	//----- nvinfo : EIATTR_KPARAM_INFO
	.align		4
.L_31:
        /*00c8*/ 	.byte	0x04, 0x17
        /*00ca*/ 	.short	(.L_33 - .L_32)
.L_32:
        /*00cc*/ 	.word	0x00000000
        /*00d0*/ 	.short	0x0001
        /*00d2*/ 	.short	0x0008
        /*00d4*/ 	.byte	0x00, 0xf4, 0x21, 0x00


	//----- nvinfo : EIATTR_KPARAM_INFO
	.align		4
.L_33:
        /*00d8*/ 	.byte	0x04, 0x17
        /*00da*/ 	.short	(.L_35 - .L_34)
.L_34:
        /*00dc*/ 	.word	0x00000000
        /*00e0*/ 	.short	0x0000
        /*00e2*/ 	.short	0x0000
        /*00e4*/ 	.byte	0x00, 0xf4, 0x21, 0x00


	//----- nvinfo : EIATTR_SPARSE_MMA_MASK
	.align		4
.L_35:
        /*00e8*/ 	.byte	0x03, 0x50
        /*00ea*/ 	.short	0x0000


	//----- nvinfo : EIATTR_MAXREG_COUNT
	.align		4
        /*00ec*/ 	.byte	0x03, 0x1b
        /*00ee*/ 	.short	0x00ff


	//----- nvinfo : EIATTR_NUM_BARRIERS
	.align		4
        /*00f0*/ 	.byte	0x02, 0x4c
        /*00f2*/ 	.byte	0x01
	.zero		1


	//----- nvinfo : EIATTR_ANNOTATIONS
	.align		4
        /*00f4*/ 	.byte	0x04, 0x55
        /*00f6*/ 	.short	(.L_37 - .L_36)


	//   ....[0]....
.L_36:
        /*00f8*/ 	.word	0x00000001
        /*00fc*/ 	.byte	0xd0, 0x04, 0x00, 0x00, 0x01, 0x00, 0x00, 0x00, 0x10, 0x07, 0x00, 0x00, 0x01, 0x00, 0x00, 0x00
        /* <DEDUP_REMOVED lines=717> */
        /*2ddc*/ 	.byte	0x70, 0x95, 0x01, 0x00


	//----- nvinfo : EIATTR_MERCURY_ISA_VERSION
	.align		4
.L_37:
        /*2de0*/ 	.byte	0x03, 0x5f
        /*2de2*/ 	.short	0x0101


	//----- nvinfo : EIATTR_EXIT_INSTR_OFFSETS
	.align		4
        /*2de4*/ 	.byte	0x04, 0x1c
        /*2de6*/ 	.short	(.L_39 - .L_38)


	//   ....[0]....
.L_38:
        /*2de8*/ 	.word	0x000aa0f0


	//   ....[1]....
        /*2dec*/ 	.word	0x000aa110


	//----- nvinfo : EIATTR_REQNTID
	.align		4
.L_39:
        /*2df0*/ 	.byte	0x04, 0x10
        /*2df2*/ 	.short	(.L_41 - .L_40)
.L_40:
        /*2df4*/ 	.word	0x00000080
        /*2df8*/ 	.word	0x00000001
        /*2dfc*/ 	.word	0x00000001


	//----- nvinfo : EIATTR_CBANK_PARAM_SIZE
	.align		4
.L_41:
        /*2e00*/ 	.byte	0x03, 0x19
        /*2e02*/ 	.short	0x0050


	//----- nvinfo : EIATTR_PARAM_CBANK
	.align		4
        /*2e04*/ 	.byte	0x04, 0x0a
        /*2e06*/ 	.short	(.L_43 - .L_42)
	.align		4
.L_42:
        /*2e08*/ 	.word	index@(.nv.constant0.matmul_kernel)
        /*2e0c*/ 	.short	0x0210
        /*2e0e*/ 	.short	0x0050


	//----- nvinfo : EIATTR_SW_WAR
	.align		4
.L_43:
        /*2e10*/ 	.byte	0x04, 0x36
        /*2e12*/ 	.short	(.L_45 - .L_44)
.L_44:
        /*2e14*/ 	.word	0x00000008
.L_45:


//--------------------- .nv.callgraph             --------------------------
	.section	.nv.callgraph,"",@"SHT_CUDA_CALLGRAPH"
	.align	4
	.sectionentsize	8
	.align		4
        /*0000*/ 	.word	0x00000000
	.align		4
        /*0004*/ 	.word	0xffffffff
	.align		4
        /*0008*/ 	.word	0x00000000
	.align		4
        /*000c*/ 	.word	0xfffffffe
	.align		4
        /*0010*/ 	.word	0x00000000
	.align		4
        /*0014*/ 	.word	0xfffffffd
	.align		4
        /*0018*/ 	.word	0x00000000
	.align		4
        /*001c*/ 	.word	0xfffffffc


//--------------------- .text.matmul_kernel       --------------------------
	.section	.text.matmul_kernel,"ax",@progbits
	.align	128
        .global         matmul_kernel
        .type           matmul_kernel,@function
        .size           matmul_kernel,(.L_x_3 - matmul_kernel)
        .other          matmul_kernel,@"STO_CUDA_ENTRY STV_DEFAULT"
matmul_kernel:
.text.matmul_kernel:
[----:B------:R-:W1:Y:S08]  /*0000*/  LDC R1, c[0x0][0x28] ;  /* 0x00000a00ff017b82 */ /* 0x000e700000000800 */
[----:B------:R-:W2:Y:S01]  /*0010*/  LDC.64 R234, c[0x0][0x228] ;  /* 0x00008a00ffea7b82 */ /* 0x000ea20000000a00 */
[----:B------:R-:W3:Y:S01]  /*0020*/  S2R R5, SR_CTAID.X ;  /* 0x0000000000057919 */ /* 0x000ee20000002500 */
[----:B------:R-:W-:Y:S01]  /*0030*/  MOV R170, 0x400 ;  /* 0x0000040000aa7802 */ /* 0x000fe20000000f00 */
[----:B-1----:R-:W-:-:S02]  /*0040*/  VIADD R1, R1, 0xffffd640 ;  /* 0xffffd64001017836 */ /* 0x002fc40000000000 */
[----:B--2---:R-:W-:Y:S01]  /*0050*/  VIADD R0, R235, 0x1ff ;  /* 0x000001ffeb007836 */ /* 0x004fe20000000000 */
[----:B------:R-:W-:Y:S02]  /*0060*/  IABS R247, R235 ;  /* 0x000000eb00f77213 */ /* 0x000fe40000000000 */
[----:B------:R-:W-:Y:S02]  /*0070*/  IABS R233, R234 ;  /* 0x000000ea00e97213 */ /* 0x000fe40000000000 */
[----:B------:R-:W-:-:S04]  /*0080*/  SHF.R.S32.HI R3, RZ, 0x1f, R0 ;  /* 0x0000001fff037819 */ /* 0x000fc80000011400 */
[----:B------:R-:W-:Y:S02]  /*0090*/  LEA.HI R3, R3, R0, RZ, 0x9 ;  /* 0x0000000003037211 */ /* 0x000fe400078f48ff */
[----:B---3--:R-:W-:Y:S02]  /*00a0*/  IABS R8, R5 ;  /* 0x0000000500087213 */ /* 0x008fe40000000000 */
[----:B------:R-:W-:-:S05]  /*00b0*/  SHF.R.S32.HI R3, RZ, 0x9, R3 ;  /* 0x00000009ff037819 */ /* 0x000fca0000011403 */
[----:B------:R-:W-:-:S05]  /*00c0*/  IMAD.SHL.U32 R4, R3, 0x8, RZ ;  /* 0x0000000803047824 */ /* 0x000fca00078e00ff */
[-C--:B------:R-:W-:Y:S02]  /*00d0*/  IABS R7, R4.reuse ;  /* 0x0000000400077213 */ /* 0x080fe40000000000 */
[----:B------:R-:W-:Y:S02]  /*00e0*/  IABS R10, R4 ;  /* 0x00000004000a7213 */ /* 0x000fe40000000000 */
[----:B------:R-:W1:Y:S08]  /*00f0*/  I2F.RP R0, R7 ;  /* 0x0000000700007306 */ /* 0x000e700000209400 */
[----:B-1----:R-:W1:Y:S02]  /*0100*/  MUFU.RCP R0, R0 ;  /* 0x0000000000007308 */ /* 0x002e640000001000 */
[----:B-1----:R-:W-:-:S02]  /*0110*/  IADD3 R2, R0, 0xffffffe, RZ ;  /* 0x0ffffffe00027810 */ /* 0x002fc40007ffe0ff */
[----:B------:R-:W-:-:S04]  /*0120*/  IADD3 R0, RZ, -R10, RZ ;  /* 0x8000000aff007210 */ /* 0x000fc80007ffe0ff */
[----:B------:R1:W2:Y:S02]  /*0130*/  F2I.FTZ.U32.TRUNC.NTZ R3, R2 ;  /* 0x0000000200037305 */ /* 0x0002a4000021f000 */
[----:B-1----:R-:W-:Y:S02]  /*0140*/  IMAD.MOV.U32 R2, RZ, RZ, RZ ;  /* 0x000000ffff027224 */ /* 0x002fe400078e00ff */
[----:B--2---:R-:W-:-:S04]  /*0150*/  IMAD.MOV R6, RZ, RZ, -R3 ;  /* 0x000000ffff067224 */ /* 0x004fc800078e0a03 */
[----:B------:R-:W-:Y:S02]  /*0160*/  IMAD R9, R6, R7, RZ ;  /* 0x0000000706097224 */ /* 0x000fe400078e02ff */
[----:B------:R-:W-:Y:S02]  /*0170*/  IMAD.MOV.U32 R6, RZ, RZ, R8 ;  /* 0x000000ffff067224 */ /* 0x000fe400078e0008 */
[----:B------:R-:W-:-:S06]  /*0180*/  IMAD.HI.U32 R3, R3, R9, R2 ;  /* 0x0000000903037227 */ /* 0x000fcc00078e0002 */
[----:B------:R-:W-:-:S04]  /*0190*/  IMAD.HI.U32 R3, R3, R6, RZ ;  /* 0x0000000603037227 */ /* 0x000fc800078e00ff */
[----:B------:R-:W-:-:S05]  /*01a0*/  IMAD R0, R3, R0, R6 ;  /* 0x0000000003007224 */ /* 0x000fca00078e0206 */
[----:B------:R-:W-:-:S13]  /*01b0*/  ISETP.GT.U32.AND P1, PT, R7, R0, PT ;  /* 0x000000000700720c */ /* 0x000fda0003f24070 */
[----:B------:R-:W-:Y:S02]  /*01c0*/  @!P1 IMAD.IADD R0, R0, 0x1, -R7 ;  /* 0x0000000100009824 */ /* 0x000fe400078e0a07 */
[----:B------:R-:W-:Y:S01]  /*01d0*/  @!P1 VIADD R3, R3, 0x1 ;  /* 0x0000000103039836 */ /* 0x000fe20000000000 */
[----:B------:R-:W-:Y:S02]  /*01e0*/  ISETP.NE.AND P1, PT, R4, RZ, PT ;  /* 0x000000ff0400720c */ /* 0x000fe40003f25270 */
[----:B------:R-:W-:Y:S02]  /*01f0*/  ISETP.GE.U32.AND P0, PT, R0, R7, PT ;  /* 0x000000070000720c */ /* 0x000fe40003f06070 */
[----:B------:R-:W-:-:S04]  /*0200*/  LOP3.LUT R0, R5, R4, RZ, 0x3c, !PT ;  /* 0x0000000405007212 */ /* 0x000fc800078e3cff */
[----:B------:R-:W-:Y:S01]  /*0210*/  ISETP.GE.AND P2, PT, R0, RZ, PT ;  /* 0x000000ff0000720c */ /* 0x000fe20003f46270 */
[----:B------:R-:W-:-:S06]  /*0220*/  VIADD R0, R234, 0x7f ;  /* 0x0000007fea007836 */ /* 0x000fcc0000000000 */
[----:B------:R-:W-:-:S05]  /*0230*/  @P0 VIADD R3, R3, 0x1 ;  /* 0x0000000103030836 */ /* 0x000fca0000000000 */
[----:B------:R-:W-:Y:S02]  /*0240*/  MOV R2, R3 ;  /* 0x0000000300027202 */ /* 0x000fe40000000f00 */
[----:B------:R-:W-:-:S03]  /*0250*/  SHF.R.S32.HI R3, RZ, 0x1f, R0 ;  /* 0x0000001fff037819 */ /* 0x000fc60000011400 */
[----:B------:R-:W-:Y:S01]  /*0260*/  @!P2 IMAD.MOV R2, RZ, RZ, -R2 ;  /* 0x000000ffff02a224 */ /* 0x000fe200078e0a02 */
[----:B------:R-:W-:Y:S02]  /*0270*/  @!P1 LOP3.LUT R2, RZ, R4, RZ, 0x33, !PT ;  /* 0x00000004ff029212 */ /* 0x000fe400078e33ff */
[----:B------:R-:W-:-:S03]  /*0280*/  LEA.HI R3, R3, R0, RZ, 0x7 ;  /* 0x0000000003037211 */ /* 0x000fc600078f38ff */
[----:B------:R-:W-:Y:S02]  /*0290*/  IMAD.SHL.U32 R8, R2, 0x8, RZ ;  /* 0x0000000802087824 */ /* 0x000fe400078e00ff */
[----:B------:R-:W-:-:S03]  /*02a0*/  IMAD.MOV R2, RZ, RZ, -R2 ;  /* 0x000000ffff027224 */ /* 0x000fc600078e0a02 */
[----:B------:R-:W-:Y:S01]  /*02b0*/  LEA.HI.SX32 R3, R3, -R8, 0x19 ;  /* 0x8000000803037211 */ /* 0x000fe200078fcaff */
[----:B------:R-:W-:Y:S02]  /*02c0*/  IMAD R10, R4, R2, R5 ;  /* 0x00000002040a7224 */ /* 0x000fe400078e0205 */
[----:B------:R-:W-:Y:S01]  /*02d0*/  IMAD.MOV.U32 R2, RZ, RZ, RZ ;  /* 0x000000ffff027224 */ /* 0x000fe200078e00ff */
[----:B------:R-:W-:Y:S01]  /*02e0*/  VIMNMX R11, R3, 0x8, PT ;  /* 0x00000008030b7848 */ /* 0x000fe20003fe0100 */
[----:B------:R-:W1:Y:S03]  /*02f0*/  I2F.RP R5, R247 ;  /* 0x000000f700057306 */ /* 0x000e660000209400 */
[-C--:B------:R-:W-:Y:S02]  /*0300*/  IABS R9, R11.reuse ;  /* 0x0000000b00097213 */ /* 0x080fe40000000000 */
[----:B------:R-:W-:-:S03]  /*0310*/  IABS R4, R11 ;  /* 0x0000000b00047213 */ /* 0x000fc60000000000 */
[----:B------:R-:W2:Y:S08]  /*0320*/  I2F.RP R0, R9 ;  /* 0x0000000900007306 */ /* 0x000eb00000209400 */
[----:B-1----:R-:W-:Y:S08]  /*0330*/  MUFU.RCP R5, R5 ;  /* 0x0000000500057308 */ /* 0x002ff00000001000 */
[----:B--2---:R-:W1:Y:S02]  /*0340*/  MUFU.RCP R0, R0 ;  /* 0x0000000000007308 */ /* 0x004e640000001000 */
[----:B-1----:R-:W-:-:S02]  /*0350*/  IADD3 R3, R0, 0xffffffe, RZ ;  /* 0x0ffffffe00037810 */ /* 0x002fc40007ffe0ff */
[----:B------:R-:W-:-:S04]  /*0360*/  IABS R0, R10 ;  /* 0x0000000a00007213 */ /* 0x000fc80000000000 */
[----:B------:R-:W1:Y:S02]  /*0370*/  F2I.FTZ.U32.TRUNC.NTZ R3, R3 ;  /* 0x0000000300037305 */ /* 0x000e64000021f000 */
[----:B-1----:R-:W-:-:S04]  /*0380*/  IMAD.MOV R6, RZ, RZ, -R3 ;  /* 0x000000ffff067224 */ /* 0x002fc800078e0a03 */
[----:B------:R-:W-:-:S04]  /*0390*/  IMAD R7, R6, R9, RZ ;  /* 0x0000000906077224 */ /* 0x000fc800078e02ff */
[----:B------:R-:W-:Y:S01]  /*03a0*/  IMAD.HI.U32 R2, R3, R7, R2 ;  /* 0x0000000703027227 */ /* 0x000fe200078e0002 */
[----:B------:R-:W-:Y:S01]  /*03b0*/  MOV R3, R0 ;  /* 0x0000000000037202 */ /* 0x000fe20000000f00 */
[----:B------:R-:W1:Y:S02]  /*03c0*/  S2R R7, SR_CgaCtaId ;  /* 0x0000000000077919 */ /* 0x000e640000008800 */
[----:B------:R-:W-:Y:S02]  /*03d0*/  IMAD.MOV R0, RZ, RZ, -R4 ;  /* 0x000000ffff007224 */ /* 0x000fe400078e0a04 */
[----:B------:R-:W-:Y:S01]  /*03e0*/  IMAD.HI.U32 R2, R2, R3, RZ ;  /* 0x0000000302027227 */ /* 0x000fe200078e00ff */
[----:B------:R-:W2:Y:S03]  /*03f0*/  I2F.RP R4, R233 ;  /* 0x000000e900047306 */ /* 0x000ea60000209400 */
[----:B------:R-:W-:-:S02]  /*0400*/  IMAD R0, R2, R0, R3 ;  /* 0x0000000002007224 */ /* 0x000fc400078e0203 */
[----:B------:R-:W-:-:S03]  /*0410*/  VIADD R3, R5, 0xffffffe ;  /* 0x0ffffffe05037836 */ /* 0x000fc60000000000 */
[----:B------:R-:W-:-:S03]  /*0420*/  ISETP.GT.U32.AND P1, PT, R9, R0, PT ;  /* 0x000000000900720c */ /* 0x000fc60003f24070 */
[----:B------:R-:W3:Y:S08]  /*0430*/  F2I.FTZ.U32.TRUNC.NTZ R3, R3 ;  /* 0x0000000300037305 */ /* 0x000ef0000021f000 */
[----:B--2---:R-:W2:Y:S02]  /*0440*/  MUFU.RCP R4, R4 ;  /* 0x0000000400047308 */ /* 0x004ea40000001000 */
[----:B------:R-:W-:Y:S01]  /*0450*/  @!P1 IMAD.IADD R0, R0, 0x1, -R9 ;  /* 0x0000000100009824 */ /* 0x000fe200078e0a09 */
[----:B------:R-:W-:-:S02]  /*0460*/  @!P1 IADD3 R2, R2, 0x1, RZ ;  /* 0x0000000102029810 */ /* 0x000fc40007ffe0ff */
[----:B------:R-:W-:Y:S02]  /*0470*/  ISETP.NE.AND P1, PT, R11, RZ, PT ;  /* 0x000000ff0b00720c */ /* 0x000fe40003f25270 */
[----:B------:R-:W-:Y:S02]  /*0480*/  ISETP.GE.U32.AND P0, PT, R0, R9, PT ;  /* 0x000000090000720c */ /* 0x000fe40003f06070 */
[----:B------:R-:W-:Y:S02]  /*0490*/  LOP3.LUT R0, R10, R11, RZ, 0x3c, !PT ;  /* 0x0000000b0a007212 */ /* 0x000fe400078e3cff */
[----:B-1----:R-:W-:Y:S02]  /*04a0*/  LEA R170, R7, R170, 0x18 ;  /* 0x000000aa07aa7211 */ /* 0x002fe400078ec0ff */
[----:B------:R-:W-:Y:S02]  /*04b0*/  ISETP.GE.AND P2, PT, R0, RZ, PT ;  /* 0x000000ff0000720c */ /* 0x000fe40003f46270 */
[----:B---3--:R-:W-:Y:S01]  /*04c0*/  IADD3 R0, RZ, -R3, RZ ;  /* 0x80000003ff007210 */ /* 0x008fe20007ffe0ff */
[----:B------:R-:W-:Y:S01]  /*04d0*/  STL [R1+0x27d0], R170 ;  /* 0x0027d0aa01007387 */ /* 0x000fe20000100800 */
[----:B--2---:R-:W-:-:S03]  /*04e0*/  VIADD R230, R4, 0xffffffe ;  /* 0x0ffffffe04e67836 */ /* 0x004fc60000000000 */
[----:B------:R-:W-:Y:S01]  /*04f0*/  @P0 VIADD R2, R2, 0x1 ;  /* 0x0000000102020836 */ /* 0x000fe20000000000 */
[----:B------:R1:W2:Y:S01]  /*0500*/  F2I.FTZ.U32.TRUNC.NTZ R231, R230 ;  /* 0x000000e600e77305 */ /* 0x0002a2000021f000 */
[----:B------:R-:W-:Y:S02]  /*0510*/  IMAD R5, R0, R247, RZ ;  /* 0x000000f700057224 */ /* 0x000fe400078e02ff */
[----:B------:R-:W-:Y:S02]  /*0520*/  IMAD.MOV.U32 R6, RZ, RZ, R2 ;  /* 0x000000ffff067224 */ /* 0x000fe400078e0002 */
[----:B------:R-:W-:Y:S02]  /*0530*/  IMAD.MOV.U32 R2, RZ, RZ, RZ ;  /* 0x000000ffff027224 */ /* 0x000fe400078e00ff */
[----:B------:R-:W-:Y:S01]  /*0540*/  @!P2 IMAD.MOV R6, RZ, RZ, -R6 ;  /* 0x000000ffff06a224 */ /* 0x000fe200078e0a06 */
[----:B------:R-:W-:Y:S01]  /*0550*/  @!P1 LOP3.LUT R6, RZ, R11, RZ, 0x33, !PT ;  /* 0x0000000bff069212 */ /* 0x000fe200078e33ff */
[----:B------:R-:W-:Y:S01]  /*0560*/  IMAD.HI.U32 R246, R3, R5, R2 ;  /* 0x0000000503f67227 */ /* 0x000fe200078e0002 */
[----:B-1----:R-:W-:-:S03]  /*0570*/  MOV R230, RZ ;  /* 0x000000ff00e67202 */ /* 0x002fc60000000f00 */
[----:B------:R-:W-:Y:S01]  /*0580*/  IMAD.MOV R228, RZ, RZ, -R6 ;  /* 0x000000ffffe47224 */ /* 0x000fe200078e0a06 */
[----:B------:R-:W-:Y:S01]  /*0590*/  SHF.L.U32 R6, R6, 0x9, RZ ;  /* 0x0000000906067819 */ /* 0x000fe200000006ff */
[----:B--2---:R-:W-:Y:S02]  /*05a0*/  IMAD.MOV R0, RZ, RZ, -R231 ;  /* 0x000000ffff007224 */ /* 0x004fe400078e0ae7 */
[----:B------:R-:W-:Y:S01]  /*05b0*/  IMAD R228, R11, R228, R10 ;  /* 0x000000e40be47224 */ /* 0x000fe200078e020a */
[----:B------:R-:W-:Y:S01]  /*05c0*/  IABS R7, R6 ;  /* 0x0000000600077213 */ /* 0x000fe20000000000 */
[C---:B------:R-:W-:Y:S01]  /*05d0*/  VIADD R12, R6.reuse, 0x2 ;  /* 0x00000002060c7836 */ /* 0x040fe20000000000 */
[C---:B------:R-:W-:Y:S01]  /*05e0*/  IADD3 R5, R6.reuse, 0x4, RZ ;  /* 0x0000000406057810 */ /* 0x040fe20007ffe0ff */
[C---:B------:R-:W-:Y:S01]  /*05f0*/  VIADD R13, R6.reuse, 0x1 ;  /* 0x00000001060d7836 */ /* 0x040fe20000000000 */
[----:B------:R-:W-:Y:S01]  /*0600*/  IADD3 R11, R6, 0xd, RZ ;  /* 0x0000000d060b7810 */ /* 0x000fe20007ffe0ff */
[----:B------:R-:W-:Y:S01]  /*0610*/  IMAD R3, R0, R233, RZ ;  /* 0x000000e900037224 */ /* 0x000fe200078e02ff */
[----:B------:R-:W-:Y:S01]  /*0620*/  IABS R251, R12 ;  /* 0x0000000c00fb7213 */ /* 0x000fe20000000000 */
[----:B------:R-:W-:Y:S01]  /*0630*/  IMAD.HI.U32 R0, R246, R7, RZ ;  /* 0x00000007f6007227 */ /* 0x000fe200078e00ff */
[----:B------:R-:W-:-:S02]  /*0640*/  IABS R252, R13 ;  /* 0x0000000d00fc7213 */ /* 0x000fc40000000000 */
[----:B------:R-:W-:Y:S01]  /*0650*/  IABS R249, R5 ;  /* 0x0000000500f97213 */ /* 0x000fe20000000000 */
[----:B------:R-:W-:Y:S01]  /*0660*/  IMAD.MOV R4, RZ, RZ, -R0 ;  /* 0x000000ffff047224 */ /* 0x000fe200078e0a00 */
[----:B------:R-:W-:Y:S01]  /*0670*/  IADD3 R12, R6, 0xa3, RZ ;  /* 0x000000a3060c7810 */ /* 0x000fe20007ffe0ff */
[----:B------:R-:W-:-:S04]  /*0680*/  IMAD.HI.U32 R0, R246, R251, RZ ;  /* 0x000000fbf6007227 */ /* 0x000fc800078e00ff */
[----:B------:R-:W-:Y:S02]  /*0690*/  VIADD R9, R6, 0x3 ;  /* 0x0000000306097836 */ /* 0x000fe40000000000 */
[----:B------:R-:W-:-:S03]  /*06a0*/  IMAD.HI.U32 R2, R246, R252, RZ ;  /* 0x000000fcf6027227 */ /* 0x000fc600078e00ff */
[----:B------:R-:W-:Y:S01]  /*06b0*/  IABS R250, R9 ;  /* 0x0000000900fa7213 */ /* 0x000fe20000000000 */
[----:B------:R-:W-:Y:S02]  /*06c0*/  IMAD.MOV R0, RZ, RZ, -R0 ;  /* 0x000000ffff007224 */ /* 0x000fe400078e0a00 */
[----:B------:R-:W-:Y:S02]  /*06d0*/  IMAD R7, R247, R4, R7 ;  /* 0x00000004f7077224 */ /* 0x000fe400078e0207 */
[C---:B------:R-:W-:Y:S02]  /*06e0*/  VIADD R4, R6.reuse, 0x5 ;  /* 0x0000000506047836 */ /* 0x040fe40000000000 */
[----:B------:R-:W-:Y:S01]  /*06f0*/  IMAD.HI.U32 R230, R231, R3, R230 ;  /* 0x00000003e7e67227 */ /* 0x000fe200078e00e6 */
[----:B------:R-:W-:Y:S01]  /*0700*/  IADD3 R3, R6, 0x6, RZ ;  /* 0x0000000606037810 */ /* 0x000fe20007ffe0ff */
[----:B------:R-:W-:Y:S01]  /*0710*/  STL [R1+0x292c], R7 ;  /* 0x00292c0701007387 */ /* 0x000fe20000100800 */
[----:B------:R-:W-:Y:S01]  /*0720*/  IABS R248, R4 ;  /* 0x0000000400f87213 */ /* 0x000fe20000000000 */
[----:B------:R-:W-:Y:S01]  /*0730*/  IMAD.MOV R2, RZ, RZ, -R2 ;  /* 0x000000ffff027224 */ /* 0x000fe200078e0a02 */
[----:B------:R-:W-:Y:S01]  /*0740*/  IABS R4, R3 ;  /* 0x0000000300047213 */ /* 0x000fe20000000000 */
[----:B------:R-:W-:-:S02]  /*0750*/  IMAD R251, R247, R0, R251 ;  /* 0x00000000f7fb7224 */ /* 0x000fc400078e02fb */
[----:B------:R-:W-:-:S03]  /*0760*/  IMAD.HI.U32 R0, R246, R250, RZ ;  /* 0x000000faf6007227 */ /* 0x000fc600078e00ff */
[----:B------:R-:W-:Y:S01]  /*0770*/  STL [R1+0x2934], R251 ;  /* 0x002934fb01007387 */ /* 0x000fe20000100800 */
[----:B------:R-:W-:Y:S02]  /*0780*/  VIADD R5, R6, 0x7 ;  /* 0x0000000706057836 */ /* 0x000fe40000000000 */
[----:B------:R-:W-:Y:S01]  /*0790*/  IMAD R252, R247, R2, R252 ;  /* 0x00000002f7fc7224 */ /* 0x000fe200078e02fc */
[----:B------:R1:W-:Y:S01]  /*07a0*/  STL [R1+0x44c], R3 ;  /* 0x00044c0301007387 */ /* 0x0003e20000100800 */
[----:B------:R-:W-:-:S03]  /*07b0*/  IMAD.HI.U32 R2, R246, R249, RZ ;  /* 0x000000f9f6027227 */ /* 0x000fc600078e00ff */
[----:B------:R2:W-:Y:S01]  /*07c0*/  STL [R1+0x448], R5 ;  /* 0x0004480501007387 */ /* 0x0005e20000100800 */
[----:B------:R-:W-:Y:S02]  /*07d0*/  IMAD.MOV R2, RZ, RZ, -R2 ;  /* 0x000000ffff027224 */ /* 0x000fe400078e0a02 */
[----:B------:R-:W-:Y:S02]  /*07e0*/  IMAD.IADD R228, R8, 0x1, R228 ;  /* 0x0000000108e47824 */ /* 0x000fe400078e02e4 */
[----:B------:R-:W-:Y:S02]  /*07f0*/  IMAD R249, R247, R2, R249 ;  /* 0x00000002f7f97224 */ /* 0x000fe400078e02f9 */
[----:B-1----:R-:W-:Y:S02]  /*0800*/  IMAD.MOV R3, RZ, RZ, -R0 ;  /* 0x000000ffff037224 */ /* 0x002fe400078e0a00 */
[----:B------:R-:W-:Y:S01]  /*0810*/  IMAD.HI.U32 R0, R246, R248, RZ ;  /* 0x000000f8f6007227 */ /* 0x000fe200078e00ff */
[----:B--2---:R-:W-:-:S03]  /*0820*/  IABS R5, R5 ;  /* 0x0000000500057213 */ /* 0x004fc60000000000 */
[----:B------:R-:W-:Y:S01]  /*0830*/  IMAD R250, R247, R3, R250 ;  /* 0x00000003f7fa7224 */ /* 0x000fe200078e02fa */
[----:B------:R-:W-:Y:S01]  /*0840*/  IADD3 R3, -R0, RZ, RZ ;  /* 0x000000ff00037210 */ /* 0x000fe20007ffe1ff */
[----:B------:R-:W-:-:S04]  /*0850*/  IMAD.HI.U32 R2, R246, R4, RZ ;  /* 0x00000004f6027227 */ /* 0x000fc800078e00ff */
[----:B------:R-:W-:-:S04]  /*0860*/  IMAD.HI.U32 R0, R246, R5, RZ ;  /* 0x00000005f6007227 */ /* 0x000fc800078e00ff */
[----:B------:R-:W-:Y:S01]  /*0870*/  VIADD R8, R6, 0x8 ;  /* 0x0000000806087836 */ /* 0x000fe20000000000 */
[----:B------:R-:W-:Y:S01]  /*0880*/  IADD3 R0, -R0, RZ, RZ ;  /* 0x000000ff00007210 */ /* 0x000fe20007ffe1ff */
[----:B------:R-:W-:Y:S02]  /*0890*/  VIADD R7, R6, 0x9 ;  /* 0x0000000906077836 */ /* 0x000fe40000000000 */
[----:B------:R-:W-:Y:S01]  /*08a0*/  IMAD.MOV R2, RZ, RZ, -R2 ;  /* 0x000000ffff027224 */ /* 0x000fe200078e0a02 */
[----:B------:R1:W-:Y:S01]  /*08b0*/  STL [R1+0x444], R8 ;  /* 0x0004440801007387 */ /* 0x0003e20000100800 */
[C---:B------:R-:W-:Y:S01]  /*08c0*/  IMAD R248, R247.reuse, R3, R248 ;  /* 0x00000003f7f87224 */ /* 0x040fe200078e02f8 */
[----:B------:R-:W-:Y:S01]  /*08d0*/  IABS R3, R8 ;  /* 0x0000000800037213 */ /* 0x000fe20000000000 */
[C---:B------:R-:W-:Y:S01]  /*08e0*/  IMAD R2, R247.reuse, R2, R4 ;  /* 0x00000002f7027224 */ /* 0x040fe200078e0204 */
[----:B------:R2:W-:Y:S01]  /*08f0*/  STL [R1+0x440], R7 ;  /* 0x0004400701007387 */ /* 0x0005e20000100800 */
[----:B------:R-:W-:-:S02]  /*0900*/  IMAD R0, R247, R0, R5 ;  /* 0x00000000f7007224 */ /* 0x000fc400078e0205 */
[----:B------:R-:W-:Y:S01]  /*0910*/  VIADD R4, R6, 0xb ;  /* 0x0000000b06047836 */ /* 0x000fe20000000000 */
[----:B------:R3:W-:Y:S01]  /*0920*/  STL [R1+0x418], R2 ;  /* 0x0004180201007387 */ /* 0x0007e20000100800 */
[----:B-1----:R-:W-:-:S03]  /*0930*/  IABS R8, R7 ;  /* 0x0000000700087213 */ /* 0x002fc60000000000 */
[----:B------:R-:W-:Y:S01]  /*0940*/  IABS R9, R4 ;  /* 0x0000000400097213 */ /* 0x000fe20000000000 */
[----:B--2---:R-:W-:Y:S02]  /*0950*/  VIADD R7, R6, 0xa ;  /* 0x0000000a06077836 */ /* 0x004fe40000000000 */
[----:B---3--:R-:W-:-:S03]  /*0960*/  IMAD.HI.U32 R2, R246, R8, RZ ;  /* 0x00000008f6027227 */ /* 0x008fc600078e00ff */
[----:B------:R1:W-:Y:S01]  /*0970*/  STL [R1+0x43c], R7 ;  /* 0x00043c0701007387 */ /* 0x0003e20000100800 */
[----:B------:R-:W-:Y:S01]  /*0980*/  IABS R5, R7 ;  /* 0x0000000700057213 */ /* 0x000fe20000000000 */
[----:B------:R-:W-:Y:S02]  /*0990*/  IMAD.MOV R2, RZ, RZ, -R2 ;  /* 0x000000ffff027224 */ /* 0x000fe400078e0a02 */
[----:B------:R2:W-:Y:S04]  /*09a0*/  STL [R1+0x414], R0 ;  /* 0x0004140001007387 */ /* 0x0005e80000100800 */
[----:B------:R3:W-:Y:S01]  /*09b0*/  STL [R1+0x438], R4 ;  /* 0x0004380401007387 */ /* 0x0007e20000100800 */
[----:B-1----:R-:W-:Y:S02]  /*09c0*/  VIADD R7, R6, 0xc ;  /* 0x0000000c06077836 */ /* 0x002fe40000000000 */
[----:B--2---:R-:W-:-:S03]  /*09d0*/  IMAD.HI.U32 R0, R246, R3, RZ ;  /* 0x00000003f6007227 */ /* 0x004fc600078e00ff */
[----:B------:R1:W-:Y:S01]  /*09e0*/  STL [R1+0x1d54], R7 ;  /* 0x001d540701007387 */ /* 0x0003e20000100800 */
[----:B------:R-:W-:Y:S02]  /*09f0*/  IABS R10, R7 ;  /* 0x00000007000a7213 */ /* 0x000fe40000000000 */
[----:B---3--:R-:W-:Y:S01]  /*0a00*/  IADD3 R4, -R0, RZ, RZ ;  /* 0x000000ff00047210 */ /* 0x008fe20007ffe1ff */
[----:B------:R-:W-:-:S04]  /*0a10*/  IMAD.HI.U32 R0, R246, R5, RZ ;  /* 0x00000005f6007227 */ /* 0x000fc800078e00ff */
[C---:B-1----:R-:W-:Y:S02]  /*0a20*/  IMAD R7, R247.reuse, R4, R3 ;  /* 0x00000004f7077224 */ /* 0x042fe400078e0203 */
[----:B------:R-:W-:Y:S02]  /*0a30*/  IMAD R4, R247, R2, R8 ;  /* 0x00000002f7047224 */ /* 0x000fe400078e0208 */
[----:B------:R-:W-:Y:S01]  /*0a40*/  IMAD.MOV.U32 R3, RZ, RZ, R10 ;  /* 0x000000ffff037224 */ /* 0x000fe200078e000a */
[----:B------:R1:W-:Y:S01]  /*0a50*/  STL [R1+0x410], R7 ;  /* 0x0004100701007387 */ /* 0x0003e20000100800 */
[----:B------:R-:W-:-:S03]  /*0a60*/  IMAD.HI.U32 R2, R246, R9, RZ ;  /* 0x00000009f6027227 */ /* 0x000fc600078e00ff */
[----:B------:R2:W-:Y:S01]  /*0a70*/  STL [R1+0x40c], R4 ;  /* 0x00040c0401007387 */ /* 0x0005e20000100800 */
[----:B------:R-:W-:-:S03]  /*0a80*/  IMAD.MOV R2, RZ, RZ, -R2 ;  /* 0x000000ffff027224 */ /* 0x000fc600078e0a02 */
[----:B------:R-:W-:Y:S01]  /*0a90*/  STL [R1+0x1d5c], R11 ;  /* 0x001d5c0b01007387 */ /* 0x000fe20000100800 */
[----:B------:R-:W-:Y:S02]  /*0aa0*/  IMAD R217, R247, R2, R9 ;  /* 0x00000002f7d97224 */ /* 0x000fe400078e0209 */
[C---:B-1----:R-:W-:Y:S02]  /*0ab0*/  VIADD R7, R6.reuse, 0xe ;  /* 0x0000000e06077836 */ /* 0x042fe40000000000 */
[----:B------:R-:W-:Y:S02]  /*0ac0*/  VIADD R9, R6, 0x10 ;  /* 0x0000001006097836 */ /* 0x000fe40000000000 */
[----:B--2---:R-:W-:Y:S01]  /*0ad0*/  IMAD.MOV R4, RZ, RZ, -R0 ;  /* 0x000000ffff047224 */ /* 0x004fe200078e0a00 */
[----:B------:R1:W-:Y:S01]  /*0ae0*/  STL [R1+0x1d58], R7 ;  /* 0x001d580701007387 */ /* 0x0003e20000100800 */
[----:B------:R-:W-:-:S04]  /*0af0*/  IMAD.HI.U32 R0, R246, R3, RZ ;  /* 0x00000003f6007227 */ /* 0x000fc800078e00ff */
[----:B------:R-:W-:Y:S02]  /*0b00*/  IMAD.MOV R0, RZ, RZ, -R0 ;  /* 0x000000ffff007224 */ /* 0x000fe400078e0a00 */
[C---:B------:R-:W-:Y:S01]  /*0b10*/  IMAD R210, R247.reuse, R4, R5 ;  /* 0x00000004f7d27224 */ /* 0x040fe200078e0205 */
[----:B------:R-:W-:Y:S01]  /*0b20*/  IABS R5, R7 ;  /* 0x0000000700057213 */ /* 0x000fe20000000000 */
[----:B------:R-:W-:Y:S01]  /*0b30*/  IMAD R0, R247, R0, R3 ;  /* 0x00000000f7007224 */ /* 0x000fe200078e0203 */
[----:B-1----:R-:W-:Y:S02]  /*0b40*/  IADD3 R7, R6, 0xf, RZ ;  /* 0x0000000f06077810 */ /* 0x002fe40007ffe0ff */
[----:B------:R-:W-:Y:S01]  /*0b50*/  IABS R4, R11 ;  /* 0x0000000b00047213 */ /* 0x000fe20000000000 */
[----:B------:R-:W-:Y:S01]  /*0b60*/  IMAD.HI.U32 R2, R246, R5, RZ ;  /* 0x00000005f6027227 */ /* 0x000fe200078e00ff */
[----:B------:R-:W-:Y:S01]  /*0b70*/  IABS R8, R7 ;  /* 0x0000000700087213 */ /* 0x000fe20000000000 */
[----:B------:R1:W-:Y:S02]  /*0b80*/  STL [R1+0x1d60], R7 ;  /* 0x001d600701007387 */ /* 0x0003e40000100800 */
[----:B------:R-:W-:Y:S01]  /*0b90*/  VIADD R11, R6, 0x12 ;  /* 0x00000012060b7836 */ /* 0x000fe20000000000 */
[----:B------:R-:W-:Y:S01]  /*0ba0*/  IADD3 R2, -R2, RZ, RZ ;  /* 0x000000ff02027210 */ /* 0x000fe20007ffe1ff */
[----:B------:R2:W-:Y:S04]  /*0bb0*/  STL [R1+0x400], R0 ;  /* 0x0004000001007387 */ /* 0x0005e80000100800 */
[----:B------:R3:W-:Y:S01]  /*0bc0*/  STL [R1+0x1d64], R9 ;  /* 0x001d640901007387 */ /* 0x0007e20000100800 */
[----:B-1----:R-:W-:-:S02]  /*0bd0*/  VIADD R7, R6, 0x11 ;  /* 0x0000001106077836 */ /* 0x002fc40000000000 */
[----:B--2---:R-:W-:-:S03]  /*0be0*/  IMAD.HI.U32 R0, R246, R4, RZ ;  /* 0x00000004f6007227 */ /* 0x004fc600078e00ff */
[----:B------:R1:W-:Y:S01]  /*0bf0*/  STL [R1+0x1d6c], R7 ;  /* 0x001d6c0701007387 */ /* 0x0003e20000100800 */
[----:B------:R-:W-:Y:S01]  /*0c00*/  IABS R10, R7 ;  /* 0x00000007000a7213 */ /* 0x000fe20000000000 */
[----:B------:R-:W-:Y:S01]  /*0c10*/  IMAD.MOV R3, RZ, RZ, -R0 ;  /* 0x000000ffff037224 */ /* 0x000fe200078e0a00 */
[----:B---3--:R-:W-:Y:S01]  /*0c20*/  IABS R9, R9 ;  /* 0x0000000900097213 */ /* 0x008fe20000000000 */
[----:B------:R-:W-:-:S04]  /*0c30*/  IMAD.HI.U32 R0, R246, R8, RZ ;  /* 0x00000008f6007227 */ /* 0x000fc800078e00ff */
[C---:B-1----:R-:W-:Y:S02]  /*0c40*/  IMAD R7, R247.reuse, R3, R4 ;  /* 0x00000003f7077224 */ /* 0x042fe400078e0204 */
[----:B------:R-:W-:Y:S02]  /*0c50*/  IMAD R3, R247, R2, R5 ;  /* 0x00000002f7037224 */ /* 0x000fe400078e0205 */
[----:B------:R-:W-:Y:S01]  /*0c60*/  IMAD.MOV.U32 R4, RZ, RZ, R10 ;  /* 0x000000ffff047224 */ /* 0x000fe200078e000a */
[----:B------:R1:W-:Y:S01]  /*0c70*/  STL [R1+0x3fc], R7 ;  /* 0x0003fc0701007387 */ /* 0x0003e20000100800 */
[----:B------:R-:W-:Y:S01]  /*0c80*/  IMAD.HI.U32 R2, R246, R9, RZ ;  /* 0x00000009f6027227 */ /* 0x000fe200078e00ff */
[----:B------:R-:W-:Y:S02]  /*0c90*/  IADD3 R10, R6, 0x15, RZ ;  /* 0x00000015060a7810 */ /* 0x000fe40007ffe0ff */
[----:B------:R2:W-:Y:S01]  /*0ca0*/  STL [R1+0x3f8], R3 ;  /* 0x0003f80301007387 */ /* 0x0005e20000100800 */
[----:B------:R-:W-:-:S03]  /*0cb0*/  IMAD.MOV R2, RZ, RZ, -R2 ;  /* 0x000000ffff027224 */ /* 0x000fc600078e0a02 */
[----:B------:R3:W-:Y:S01]  /*0cc0*/  STL [R1+0x1d68], R11 ;  /* 0x001d680b01007387 */ /* 0x0007e20000100800 */
[----:B------:R-:W-:Y:S01]  /*0cd0*/  IMAD R206, R247, R2, R9 ;  /* 0x00000002f7ce7224 */ /* 0x000fe200078e0209 */
[----:B-1----:R-:W-:Y:S02]  /*0ce0*/  IADD3 R7, R6, 0x13, RZ ;  /* 0x0000001306077810 */ /* 0x002fe40007ffe0ff */
[----:B------:R-:W-:Y:S01]  /*0cf0*/  IABS R9, R10 ;  /* 0x0000000a00097213 */ /* 0x000fe20000000000 */
[----:B--2---:R-:W-:Y:S02]  /*0d00*/  IMAD.MOV R3, RZ, RZ, -R0 ;  /* 0x000000ffff037224 */ /* 0x004fe400078e0a00 */
[----:B------:R-:W-:Y:S01]  /*0d10*/  STL [R1+0x1d70], R7 ;  /* 0x001d700701007387 */ /* 0x000fe20000100800 */
[----:B------:R-:W-:-:S04]  /*0d20*/  IMAD.HI.U32 R0, R246, R4, RZ ;  /* 0x00000004f6007227 */ /* 0x000fc800078e00ff */
[C---:B------:R-:W-:Y:S01]  /*0d30*/  IMAD R5, R247.reuse, R3, R8 ;  /* 0x00000003f7057224 */ /* 0x040fe200078e0208 */
[----:B------:R-:W-:Y:S01]  /*0d40*/  IABS R3, R11 ;  /* 0x0000000b00037213 */ /* 0x000fe20000000000 */
[----:B------:R-:W-:Y:S02]  /*0d50*/  IMAD.MOV R0, RZ, RZ, -R0 ;  /* 0x000000ffff007224 */ /* 0x000fe400078e0a00 */
[----:B---3--:R-:W-:Y:S01]  /*0d60*/  VIADD R11, R6, 0x17 ;  /* 0x00000017060b7836 */ /* 0x008fe20000000000 */
[----:B------:R1:W-:Y:S01]  /*0d70*/  STL [R1+0x3f4], R5 ;  /* 0x0003f40501007387 */ /* 0x0003e20000100800 */
[----:B------:R-:W-:Y:S02]  /*0d80*/  IMAD R207, R247, R0, R4 ;  /* 0x00000000f7cf7224 */ /* 0x000fe400078e0204 */
[----:B------:R-:W-:-:S04]  /*0d90*/  IMAD.HI.U32 R0, R246, R3, RZ ;  /* 0x00000003f6007227 */ /* 0x000fc800078e00ff */
[----:B------:R-:W-:Y:S01]  /*0da0*/  IMAD.MOV R4, RZ, RZ, -R0 ;  /* 0x000000ffff047224 */ /* 0x000fe200078e0a00 */
[----:B-1----:R-:W-:Y:S01]  /*0db0*/  IABS R5, R7 ;  /* 0x0000000700057213 */ /* 0x002fe20000000000 */
[----:B------:R-:W-:Y:S02]  /*0dc0*/  VIADD R7, R6, 0x14 ;  /* 0x0000001406077836 */ /* 0x000fe40000000000 */
[----:B------:R-:W-:Y:S02]  /*0dd0*/  IMAD R208, R247, R4, R3 ;  /* 0x00000004f7d07224 */ /* 0x000fe400078e0203 */
[C---:B------:R-:W-:Y:S01]  /*0de0*/  IMAD.HI.U32 R2, R246.reuse, R5, RZ ;  /* 0x00000005f6027227 */ /* 0x040fe200078e00ff */
[----:B------:R1:W-:Y:S01]  /*0df0*/  STL [R1+0x1d74], R7 ;  /* 0x001d740701007387 */ /* 0x0003e20000100800 */
[----:B------:R-:W-:Y:S02]  /*0e00*/  IABS R8, R7 ;  /* 0x0000000700087213 */ /* 0x000fe40000000000 */
[----:B------:R-:W-:Y:S01]  /*0e10*/  IMAD.MOV R2, RZ, RZ, -R2 ;  /* 0x000000ffff027224 */ /* 0x000fe200078e0a02 */
[----:B------:R2:W-:Y:S02]  /*0e20*/  STL [R1+0x1d7c], R10 ;  /* 0x001d7c0a01007387 */ /* 0x0005e40000100800 */
[----:B------:R-:W-:-:S04]  /*0e30*/  IMAD.HI.U32 R0, R246, R8, RZ ;  /* 0x00000008f6007227 */ /* 0x000fc800078e00ff */
[----:B-1----:R-:W-:Y:S02]  /*0e40*/  VIADD R7, R6, 0x16 ;  /* 0x0000001606077836 */ /* 0x002fe40000000000 */
[C---:B------:R-:W-:Y:S02]  /*0e50*/  IMAD R222, R247.reuse, R2, R5 ;  /* 0x00000002f7de7224 */ /* 0x040fe400078e0205 */
[----:B------:R-:W-:Y:S01]  /*0e60*/  IMAD.HI.U32 R2, R246, R9, RZ ;  /* 0x00000009f6027227 */ /* 0x000fe200078e00ff */
[----:B--2---:R-:W-:Y:S01]  /*0e70*/  IABS R10, R7 ;  /* 0x00000007000a7213 */ /* 0x004fe20000000000 */
[----:B------:R1:W-:Y:S02]  /*0e80*/  STL [R1+0x1d78], R7 ;  /* 0x001d780701007387 */ /* 0x0003e40000100800 */
[----:B------:R-:W-:Y:S01]  /*0e90*/  IMAD.MOV R3, RZ, RZ, -R0 ;  /* 0x000000ffff037224 */ /* 0x000fe200078e0a00 */
[----:B------:R-:W-:Y:S01]  /*0ea0*/  MOV R4, R10 ;  /* 0x0000000a00047202 */ /* 0x000fe20000000f00 */
[----:B------:R-:W-:Y:S01]  /*0eb0*/  STL [R1+0x1d80], R11 ;  /* 0x001d800b01007387 */ /* 0x000fe20000100800 */
[----:B------:R-:W-:Y:S01]  /*0ec0*/  IADD3 R2, -R2, RZ, RZ ;  /* 0x000000ff02027210 */ /* 0x000fe20007ffe1ff */
[----:B------:R-:W-:Y:S01]  /*0ed0*/  IMAD R223, R247, R3, R8 ;  /* 0x00000003f7df7224 */ /* 0x000fe200078e0208 */
[----:B------:R-:W-:Y:S01]  /*0ee0*/  IABS R3, R11 ;  /* 0x0000000b00037213 */ /* 0x000fe20000000000 */
[----:B------:R-:W-:-:S04]  /*0ef0*/  IMAD.HI.U32 R0, R246, R4, RZ ;  /* 0x00000004f6007227 */ /* 0x000fc800078e00ff */
[----:B-1----:R-:W-:Y:S02]  /*0f00*/  VIADD R7, R6, 0x18 ;  /* 0x0000001806077836 */ /* 0x002fe40000000000 */
[----:B------:R-:W-:Y:S02]  /*0f10*/  IMAD.MOV R0, RZ, RZ, -R0 ;  /* 0x000000ffff007224 */ /* 0x000fe400078e0a00 */
[C---:B------:R-:W-:Y:S01]  /*0f20*/  IMAD R224, R247.reuse, R2, R9 ;  /* 0x00000002f7e07224 */ /* 0x040fe200078e0209 */
[----:B------:R-:W-:Y:S01]  /*0f30*/  IABS R5, R7 ;  /* 0x0000000700057213 */ /* 0x000fe20000000000 */
[----:B------:R1:W-:Y:S01]  /*0f40*/  STL [R1+0x1d84], R7 ;  /* 0x001d840701007387 */ /* 0x0003e20000100800 */
[----:B------:R-:W-:Y:S02]  /*0f50*/  IMAD R238, R247, R0, R4 ;  /* 0x00000000f7ee7224 */ /* 0x000fe400078e0204 */
[----:B------:R-:W-:-:S04]  /*0f60*/  IMAD.HI.U32 R0, R246, R3, RZ ;  /* 0x00000003f6007227 */ /* 0x000fc800078e00ff */
[----:B------:R-:W-:-:S04]  /*0f70*/  IMAD.HI.U32 R2, R246, R5, RZ ;  /* 0x00000005f6027227 */ /* 0x000fc800078e00ff */
[C---:B-1----:R-:W-:Y:S02]  /*0f80*/  VIADD R7, R6.reuse, 0x19 ;  /* 0x0000001906077836 */ /* 0x042fe40000000000 */
[----:B------:R-:W-:Y:S02]  /*0f90*/  VIADD R10, R6, 0x1a ;  /* 0x0000001a060a7836 */ /* 0x000fe40000000000 */
[----:B------:R-:W-:Y:S01]  /*0fa0*/  IMAD.MOV R4, RZ, RZ, -R0 ;  /* 0x000000ffff047224 */ /* 0x000fe200078e0a00 */
[----:B------:R1:W-:Y:S01]  /*0fb0*/  STL [R1+0x1d8c], R7 ;  /* 0x001d8c0701007387 */ /* 0x0003e20000100800 */
[----:B------:R-:W-:Y:S01]  /*0fc0*/  IABS R8, R7 ;  /* 0x0000000700087213 */ /* 0x000fe20000000000 */
[----:B------:R-:W-:Y:S01]  /*0fd0*/  IMAD.MOV R2, RZ, RZ, -R2 ;  /* 0x000000ffff027224 */ /* 0x000fe200078e0a02 */
[----:B------:R-:W-:Y:S01]  /*0fe0*/  IABS R9, R10 ;  /* 0x0000000a00097213 */ /* 0x000fe20000000000 */
[----:B------:R2:W-:Y:S01]  /*0ff0*/  STL [R1+0x1d88], R10 ;  /* 0x001d880a01007387 */ /* 0x0005e20000100800 */
[----:B------:R-:W-:-:S02]  /*1000*/  IMAD R239, R247, R4, R3 ;  /* 0x00000004f7ef7224 */ /* 0x000fc400078e0203 */
[----:B------:R-:W-:Y:S02]  /*1010*/  IMAD R3, R247, R2, R5 ;  /* 0x00000002f7037224 */ /* 0x000fe400078e0205 */
[----:B------:R-:W-:Y:S01]  /*1020*/  IMAD.HI.U32 R0, R246, R8, RZ ;  /* 0x00000008f6007227 */ /* 0x000fe200078e00ff */
[----:B-1----:R-:W-:-:S03]  /*1030*/  IADD3 R7, R6, 0x1b, RZ ;  /* 0x0000001b06077810 */ /* 0x002fc60007ffe0ff */
[----:B------:R-:W-:Y:S01]  /*1040*/  IMAD.HI.U32 R2, R246, R9, RZ ;  /* 0x00000009f6027227 */ /* 0x000fe200078e00ff */
[----:B--2---:R-:W-:Y:S01]  /*1050*/  IABS R10, R7 ;  /* 0x00000007000a7213 */ /* 0x004fe20000000000 */
[----:B------:R1:W-:Y:S02]  /*1060*/  STL [R1+0x1d90], R7 ;  /* 0x001d900701007387 */ /* 0x0003e40000100800 */
[----:B------:R-:W-:Y:S02]  /*1070*/  VIADD R11, R6, 0x1c ;  /* 0x0000001c060b7836 */ /* 0x000fe40000000000 */
[----:B------:R-:W-:Y:S01]  /*1080*/  IMAD.MOV.U32 R4, RZ, RZ, R10 ;  /* 0x000000ffff047224 */ /* 0x000fe200078e000a */
[----:B------:R2:W-:Y:S01]  /*1090*/  STL [R1+0x3d0], R3 ;  /* 0x0003d00301007387 */ /* 0x0005e20000100800 */
[----:B------:R-:W-:-:S03]  /*10a0*/  IMAD.MOV R2, RZ, RZ, -R2 ;  /* 0x000000ffff027224 */ /* 0x000fc600078e0a02 */
[----:B------:R3:W-:Y:S01]  /*10b0*/  STL [R1+0x1d94], R11 ;  /* 0x001d940b01007387 */ /* 0x0007e20000100800 */
[C---:B-1----:R-:W-:Y:S02]  /*10c0*/  VIADD R7, R6.reuse, 0x1d ;  /* 0x0000001d06077836 */ /* 0x042fe40000000000 */
[C---:B------:R-:W-:Y:S02]  /*10d0*/  IMAD R2, R247.reuse, R2, R9 ;  /* 0x00000002f7027224 */ /* 0x040fe400078e0209 */
[----:B------:R-:W-:Y:S01]  /*10e0*/  VIADD R9, R6, 0x1f ;  /* 0x0000001f06097836 */ /* 0x000fe20000000000 */
[----:B--2---:R-:W-:Y:S01]  /*10f0*/  IADD3 R3, -R0, RZ, RZ ;  /* 0x000000ff00037210 */ /* 0x004fe20007ffe1ff */
[----:B------:R-:W-:Y:S01]  /*1100*/  IMAD.HI.U32 R0, R246, R4, RZ ;  /* 0x00000004f6007227 */ /* 0x000fe200078e00ff */
[----:B------:R-:W-:Y:S03]  /*1110*/  STL [R1+0x1d9c], R7 ;  /* 0x001d9c0701007387 */ /* 0x000fe60000100800 */
[----:B------:R-:W-:Y:S01]  /*1120*/  IMAD R5, R247, R3, R8 ;  /* 0x00000003f7057224 */ /* 0x000fe200078e0208 */
[----:B------:R-:W-:-:S02]  /*1130*/  IADD3 R0, -R0, RZ, RZ ;  /* 0x000000ff00007210 */ /* 0x000fc40007ffe1ff */
[----:B------:R-:W-:Y:S02]  /*1140*/  IABS R3, R11 ;  /* 0x0000000b00037213 */ /* 0x000fe40000000000 */
[----:B------:R1:W-:Y:S01]  /*1150*/  STL [R1+0x3cc], R5 ;  /* 0x0003cc0501007387 */ /* 0x0003e20000100800 */
[----:B------:R-:W-:Y:S01]  /*1160*/  IMAD R0, R247, R0, R4 ;  /* 0x00000000f7007224 */ /* 0x000fe200078e0204 */
[C---:B---3--:R-:W-:Y:S02]  /*1170*/  IADD3 R11, R6.reuse, 0x21, RZ ;  /* 0x00000021060b7810 */ /* 0x048fe40007ffe0ff */
[----:B------:R2:W-:Y:S01]  /*1180*/  STL [R1+0x3c8], R2 ;  /* 0x0003c80201007387 */ /* 0x0005e20000100800 */
[----:B-1----:R-:W-:Y:S01]  /*1190*/  IABS R5, R7 ;  /* 0x0000000700057213 */ /* 0x002fe20000000000 */
[----:B------:R-:W-:-:S04]  /*11a0*/  VIADD R7, R6, 0x1e ;  /* 0x0000001e06077836 */ /* 0x000fc80000000000 */
[----:B--2---:R-:W-:Y:S01]  /*11b0*/  IMAD.HI.U32 R2, R246, R5, RZ ;  /* 0x00000005f6027227 */ /* 0x004fe200078e00ff */
[----:B------:R1:W-:Y:S01]  /*11c0*/  STL [R1+0x1d98], R7 ;  /* 0x001d980701007387 */ /* 0x0003e20000100800 */
[----:B------:R-:W-:Y:S02]  /*11d0*/  IABS R8, R7 ;  /* 0x0000000700087213 */ /* 0x000fe40000000000 */
[----:B------:R-:W-:Y:S01]  /*11e0*/  IMAD.MOV R2, RZ, RZ, -R2 ;  /* 0x000000ffff027224 */ /* 0x000fe200078e0a02 */
[----:B------:R2:W-:Y:S04]  /*11f0*/  STL [R1+0x3c4], R0 ;  /* 0x0003c40001007387 */ /* 0x0005e80000100800 */
[----:B------:R3:W-:Y:S01]  /*1200*/  STL [R1+0x1da0], R9 ;  /* 0x001da00901007387 */ /* 0x0007e20000100800 */
[----:B-1----:R-:W-:-:S02]  /*1210*/  VIADD R7, R6, 0x20 ;  /* 0x0000002006077836 */ /* 0x002fc40000000000 */
[----:B--2---:R-:W-:-:S03]  /*1220*/  IMAD.HI.U32 R0, R246, R3, RZ ;  /* 0x00000003f6007227 */ /* 0x004fc600078e00ff */
[----:B------:R1:W-:Y:S01]  /*1230*/  STL [R1+0x1da4], R7 ;  /* 0x001da40701007387 */ /* 0x0003e20000100800 */
[----:B------:R-:W-:Y:S02]  /*1240*/  IABS R10, R7 ;  /* 0x00000007000a7213 */ /* 0x000fe40000000000 */
[----:B---3--:R-:W-:Y:S02]  /*1250*/  IABS R9, R9 ;  /* 0x0000000900097213 */ /* 0x008fe40000000000 */
[----:B------:R-:W-:Y:S01]  /*1260*/  IADD3 R4, -R0, RZ, RZ ;  /* 0x000000ff00047210 */ /* 0x000fe20007ffe1ff */
        /* <DEDUP_REMOVED lines=8> */
[----:B------:R3:W-:Y:S01]  /*12f0*/  STL [R1+0x1dac], R11 ;  /* 0x001dac0b01007387 */ /* 0x0007e20000100800 */
[----:B------:R-:W-:Y:S02]  /*1300*/  IMAD R2, R247, R2, R9 ;  /* 0x00000002f7027224 */ /* 0x000fe400078e0209 */
[C---:B-1----:R-:W-:Y:S02]  /*1310*/  VIADD R7, R6.reuse, 0x22 ;  /* 0x0000002206077836 */ /* 0x042fe40000000000 */
[----:B------:R-:W-:Y:S02]  /*1320*/  VIADD R9, R6, 0x24 ;  /* 0x0000002406097836 */ /* 0x000fe40000000000 */
[----:B--2---:R-:W-:Y:S01]  /*1330*/  IMAD.MOV R3, RZ, RZ, -R0 ;  /* 0x000000ffff037224 */ /* 0x004fe200078e0a00 */
[----:B------:R-:W-:Y:S01]  /*1340*/  STL [R1+0x1da8], R7 ;  /* 0x001da80701007387 */ /* 0x000fe20000100800 */
[----:B------:R-:W-:-:S04]  /*1350*/  IMAD.HI.U32 R0, R246, R4, RZ ;  /* 0x00000004f6007227 */ /* 0x000fc800078e00ff */
[C---:B------:R-:W-:Y:S01]  /*1360*/  IMAD R5, R247.reuse, R3, R8 ;  /* 0x00000003f7057224 */ /* 0x040fe200078e0208 */
[----:B------:R-:W-:Y:S01]  /*1370*/  IABS R3, R11 ;  /* 0x0000000b00037213 */ /* 0x000fe20000000000 */
[----:B------:R-:W-:Y:S02]  /*1380*/  IMAD.MOV R0, RZ, RZ, -R0 ;  /* 0x000000ffff007224 */ /* 0x000fe400078e0a00 */
[----:B---3--:R-:W-:Y:S01]  /*1390*/  VIADD R11, R6, 0x26 ;  /* 0x00000026060b7836 */ /* 0x008fe20000000000 */
[----:B------:R1:W-:Y:S01]  /*13a0*/  STL [R1+0x3b8], R5 ;  /* 0x0003b80501007387 */ /* 0x0003e20000100800 */
[----:B------:R-:W-:-:S03]  /*13b0*/  IMAD R0, R247, R0, R4 ;  /* 0x00000000f7007224 */ /* 0x000fc600078e0204 */
[----:B------:R2:W-:Y:S01]  /*13c0*/  STL [R1+0x3b4], R2 ;  /* 0x0003b40201007387 */ /* 0x0005e20000100800 */
[----:B-1----:R-:W-:Y:S02]  /*13d0*/  IABS R5, R7 ;  /* 0x0000000700057213 */ /* 0x002fe40000000000 */
[----:B------:R-:W-:-:S03]  /*13e0*/  IADD3 R7, R6, 0x23, RZ ;  /* 0x0000002306077810 */ /* 0x000fc60007ffe0ff */
[----:B--2---:R-:W-:Y:S01]  /*13f0*/  IMAD.HI.U32 R2, R246, R5, RZ ;  /* 0x00000005f6027227 */ /* 0x004fe200078e00ff */
[----:B------:R-:W-:Y:S01]  /*1400*/  IABS R8, R7 ;  /* 0x0000000700087213 */ /* 0x000fe20000000000 */
[----:B------:R1:W-:Y:S03]  /*1410*/  STL [R1+0x1db0], R7 ;  /* 0x001db00701007387 */ /* 0x0003e60000100800 */
        /* <DEDUP_REMOVED lines=18> */
[----:B------:R-:W-:Y:S01]  /*1540*/  IMAD R2, R247, R2, R9 ;  /* 0x00000002f7027224 */ /* 0x000fe200078e0209 */
[C---:B-1----:R-:W-:Y:S02]  /*1550*/  IADD3 R7, R6.reuse, 0x27, RZ ;  /* 0x0000002706077810 */ /* 0x042fe40007ffe0ff */
[----:B------:R-:W-:Y:S01]  /*1560*/  IADD3 R9, R6, 0x29, RZ ;  /* 0x0000002906097810 */ /* 0x000fe20007ffe0ff */
        /* <DEDUP_REMOVED lines=25> */
[C---:B-1----:R-:W-:Y:S01]  /*1700*/  IMAD R7, R247.reuse, R4, R3 ;  /* 0x00000004f7077224 */ /* 0x042fe200078e0203 */
[----:B------:R-:W-:Y:S01]  /*1710*/  MOV R4, R10 ;  /* 0x0000000a00047202 */ /* 0x000fe20000000f00 */
[----:B------:R-:W-:Y:S02]  /*1720*/  IMAD R3, R247, R2, R5 ;  /* 0x00000002f7037224 */ /* 0x000fe400078e0205 */
[----:B------:R-:W-:Y:S01]  /*1730*/  IMAD.HI.U32 R2, R246, R9, RZ ;  /* 0x00000009f6027227 */ /* 0x000fe200078e00ff */
[----:B------:R1:W-:Y:S03]  /*1740*/  STL [R1+0x398], R7 ;  /* 0x0003980701007387 */ /* 0x0003e60000100800 */
[----:B------:R-:W-:Y:S01]  /*1750*/  VIADD R10, R6, 0x2e ;  /* 0x0000002e060a7836 */ /* 0x000fe20000000000 */
[----:B------:R2:W-:Y:S01]  /*1760*/  STL [R1+0x394], R3 ;  /* 0x0003940301007387 */ /* 0x0005e20000100800 */
[----:B------:R-:W-:-:S03]  /*1770*/  IADD3 R2, -R2, RZ, RZ ;  /* 0x000000ff02027210 */ /* 0x000fc60007ffe1ff */
[----:B------:R3:W-:Y:S01]  /*1780*/  STL [R1+0x1dd0], R11 ;  /* 0x001dd00b01007387 */ /* 0x0007e20000100800 */
[----:B-1----:R-:W-:Y:S02]  /*1790*/  VIADD R7, R6, 0x2c ;  /* 0x0000002c06077836 */ /* 0x002fe40000000000 */
[----:B------:R-:W-:Y:S01]  /*17a0*/  IMAD R225, R247, R2, R9 ;  /* 0x00000002f7e17224 */ /* 0x000fe200078e0209 */
[----:B------:R-:W-:Y:S01]  /*17b0*/  IABS R9, R10 ;  /* 0x0000000a00097213 */ /* 0x000fe20000000000 */
        /* <DEDUP_REMOVED lines=12> */
[----:B------:R-:W-:-:S04]  /*1880*/  VIADD R7, R6, 0x2d ;  /* 0x0000002d06077836 */ /* 0x000fc80000000000 */
[C---:B------:R-:W-:Y:S01]  /*1890*/  IMAD.HI.U32 R2, R246.reuse, R5, RZ ;  /* 0x00000005f6027227 */ /* 0x040fe200078e00ff */
[----:B------:R1:W-:Y:S01]  /*18a0*/  STL [R1+0x1ddc], R7 ;  /* 0x001ddc0701007387 */ /* 0x0003e20000100800 */
[----:B------:R-:W-:Y:S02]  /*18b0*/  IABS R8, R7 ;  /* 0x0000000700087213 */ /* 0x000fe40000000000 */
[----:B------:R-:W-:Y:S01]  /*18c0*/  IMAD.MOV R2, RZ, RZ, -R2 ;  /* 0x000000ffff027224 */ /* 0x000fe200078e0a02 */
[----:B------:R2:W-:Y:S02]  /*18d0*/  STL [R1+0x1dd8], R10 ;  /* 0x001dd80a01007387 */ /* 0x0005e40000100800 */
[----:B------:R-:W-:Y:S01]  /*18e0*/  IMAD.HI.U32 R0, R246, R8, RZ ;  /* 0x00000008f6007227 */ /* 0x000fe200078e00ff */
[----:B-1----:R-:W-:-:S04]  /*18f0*/  IADD3 R7, R6, 0x2f, RZ ;  /* 0x0000002f06077810 */ /* 0x002fc80007ffe0ff */
[----:B--2---:R-:W-:Y:S01]  /*1900*/  IABS R10, R7 ;  /* 0x00000007000a7213 */ /* 0x004fe20000000000 */
[----:B------:R1:W-:Y:S02]  /*1910*/  STL [R1+0x1de0], R7 ;  /* 0x001de00701007387 */ /* 0x0003e40000100800 */
        /* <DEDUP_REMOVED lines=8> */
[C---:B------:R-:W-:Y:S02]  /*19a0*/  IMAD R2, R247.reuse, R2, R9 ;  /* 0x00000002f7027224 */ /* 0x040fe400078e0209 */
[C---:B-1----:R-:W-:Y:S02]  /*19b0*/  VIADD R7, R6.reuse, 0x31 ;  /* 0x0000003106077836 */ /* 0x042fe40000000000 */
        /* <DEDUP_REMOVED lines=102> */
[----:B------:R1:W-:Y:S04]  /*2020*/  STL [R1+0x348], R7 ;  /* 0x0003480701007387 */ /* 0x0003e80000100800 */
[----:B------:R2:W-:Y:S01]  /*2030*/  STL [R1+0x344], R3 ;  /* 0x0003440301007387 */ /* 0x0005e20000100800 */
[----:B------:R-:W-:-:S03]  /*2040*/  IADD3 R2, -R2, RZ, RZ ;  /* 0x000000ff02027210 */ /* 0x000fc60007ffe1ff */
[----:B------:R3:W-:Y:S01]  /*2050*/  STL [R1+0x1e20], R11 ;  /* 0x001e200b01007387 */ /* 0x0007e20000100800 */
[----:B-1----:R-:W-:Y:S02]  /*2060*/  VIADD R7, R6, 0x40 ;  /* 0x0000004006077836 */ /* 0x002fe40000000000 */
[----:B------:R-:W-:Y:S02]  /*2070*/  IMAD R2, R247, R2, R9 ;  /* 0x00000002f7027224 */ /* 0x000fe400078e0209 */
[----:B--2---:R-:W-:Y:S01]  /*2080*/  IMAD.MOV R3, RZ, RZ, -R0 ;  /* 0x000000ffff037224 */ /* 0x004fe200078e0a00 */
[----:B------:R-:W-:Y:S01]  /*2090*/  STL [R1+0x1e2c], R7 ;  /* 0x001e2c0701007387 */ /* 0x000fe20000100800 */
[----:B------:R-:W-:-:S04]  /*20a0*/  IMAD.HI.U32 R0, R246, R4, RZ ;  /* 0x00000004f6007227 */ /* 0x000fc800078e00ff */
[C---:B------:R-:W-:Y:S01]  /*20b0*/  IMAD R5, R247.reuse, R3, R8 ;  /* 0x00000003f7057224 */ /* 0x040fe200078e0208 */
[----:B------:R-:W-:Y:S01]  /*20c0*/  IABS R3, R11 ;  /* 0x0000000b00037213 */ /* 0x000fe20000000000 */
[----:B------:R-:W-:Y:S02]  /*20d0*/  IMAD.MOV R0, RZ, RZ, -R0 ;  /* 0x000000ffff007224 */ /* 0x000fe400078e0a00 */
[C---:B------:R-:W-:Y:S01]  /*20e0*/  VIADD R9, R6.reuse, 0x42 ;  /* 0x0000004206097836 */ /* 0x040fe20000000000 */
[----:B------:R1:W-:Y:S01]  /*20f0*/  STL [R1+0x340], R5 ;  /* 0x0003400501007387 */ /* 0x0003e20000100800 */
[----:B------:R-:W-:Y:S02]  /*2100*/  IMAD R0, R247, R0, R4 ;  /* 0x00000000f7007224 */ /* 0x000fe400078e0204 */
[C---:B---3--:R-:W-:Y:S01]  /*2110*/  VIADD R11, R6.reuse, 0x44 ;  /* 0x00000044060b7836 */ /* 0x048fe20000000000 */
        /* <DEDUP_REMOVED lines=9> */
[----:B-1----:R-:W-:Y:S01]  /*21b0*/  IADD3 R7, R6, 0x43, RZ ;  /* 0x0000004306077810 */ /* 0x002fe20007ffe0ff */
[----:B--2---:R-:W-:-:S04]  /*21c0*/  IMAD.HI.U32 R0, R246, R3, RZ ;  /* 0x00000003f6007227 */ /* 0x004fc800078e00ff */
        /* <DEDUP_REMOVED lines=11> */
[----:B------:R-:W-:Y:S02]  /*2280*/  IMAD.MOV R2, RZ, RZ, -R2 ;  /* 0x000000ffff027224 */ /* 0x000fe400078e0a02 */
[C---:B------:R-:W-:Y:S01]  /*2290*/  VIADD R10, R6.reuse, 0x47 ;  /* 0x00000047060a7836 */ /* 0x040fe20000000000 */
[----:B------:R3:W-:Y:S01]  /*22a0*/  STL [R1+0x1e54], R11 ;  /* 0x001e540b01007387 */ /* 0x0007e20000100800 */
[C---:B------:R-:W-:Y:S02]  /*22b0*/  IMAD R2, R247.reuse, R2, R9 ;  /* 0x00000002f7027224 */ /* 0x040fe400078e0209 */
[----:B-1----:R-:W-:Y:S01]  /*22c0*/  VIADD R7, R6, 0x45 ;  /* 0x0000004506077836 */ /* 0x002fe20000000000 */
[----:B------:R-:W-:Y:S02]  /*22d0*/  IABS R9, R10 ;  /* 0x0000000a00097213 */ /* 0x000fe40000000000 */
        /* <DEDUP_REMOVED lines=8> */
[----:B---3--:R-:W-:Y:S01]  /*2360*/  IADD3 R11, R6, 0x49, RZ ;  /* 0x00000049060b7810 */ /* 0x008fe20007ffe0ff */
[----:B------:R-:W-:Y:S01]  /*2370*/  IMAD.HI.U32 R0, R246, R3, RZ ;  /* 0x00000003f6007227 */ /* 0x000fe200078e00ff */
[----:B------:R2:W-:Y:S04]  /*2380*/  STL [R1+0x328], R2 ;  /* 0x0003280201007387 */ /* 0x0005e80000100800 */
[----:B------:R-:W-:-:S02]  /*2390*/  IADD3 R4, -R0, RZ, RZ ;  /* 0x000000ff00047210 */ /* 0x000fc40007ffe1ff */
[----:B-1----:R-:W-:Y:S01]  /*23a0*/  IABS R5, R7 ;  /* 0x0000000700057213 */ /* 0x002fe20000000000 */
[----:B------:R-:W-:Y:S02]  /*23b0*/  VIADD R7, R6, 0x46 ;  /* 0x0000004606077836 */ /* 0x000fe40000000000 */
[----:B------:R-:W-:Y:S02]  /*23c0*/  IMAD R235, R247, R4, R3 ;  /* 0x00000004f7eb7224 */ /* 0x000fe400078e0203 */
[C---:B--2---:R-:W-:Y:S01]  /*23d0*/  IMAD.HI.U32 R2, R246.reuse, R5, RZ ;  /* 0x00000005f6027227 */ /* 0x044fe200078e00ff */
[----:B------:R1:W-:Y:S01]  /*23e0*/  STL [R1+0x1e70], R7 ;  /* 0x001e700701007387 */ /* 0x0003e20000100800 */
[----:B------:R-:W-:Y:S02]  /*23f0*/  IABS R8, R7 ;  /* 0x0000000700087213 */ /* 0x000fe40000000000 */
[----:B------:R-:W-:Y:S01]  /*2400*/  IMAD.MOV R2, RZ, RZ, -R2 ;  /* 0x000000ffff027224 */ /* 0x000fe200078e0a02 */
[----:B------:R2:W-:Y:S02]  /*2410*/  STL [R1+0x1e6c], R10 ;  /* 0x001e6c0a01007387 */ /* 0x0005e40000100800 */
[----:B------:R-:W-:-:S04]  /*2420*/  IMAD.HI.U32 R0, R246, R8, RZ ;  /* 0x00000008f6007227 */ /* 0x000fc800078e00ff */
[----:B-1----:R-:W-:Y:S02]  /*2430*/  VIADD R7, R6, 0x48 ;  /* 0x0000004806077836 */ /* 0x002fe40000000000 */
[----:B------:R-:W-:Y:S02]  /*2440*/  IMAD R3, R247, R2, R5 ;  /* 0x00000002f7037224 */ /* 0x000fe400078e0205 */
[----:B------:R-:W-:Y:S01]  /*2450*/  IMAD.HI.U32 R2, R246, R9, RZ ;  /* 0x00000009f6027227 */ /* 0x000fe200078e00ff */
[----:B--2---:R-:W-:Y:S01]  /*2460*/  IABS R10, R7 ;  /* 0x00000007000a7213 */ /* 0x004fe20000000000 */
[----:B------:R1:W-:Y:S02]  /*2470*/  STL [R1+0x1e74], R7 ;  /* 0x001e740701007387 */ /* 0x0003e40000100800 */
[----:B------:R-:W-:Y:S02]  /*2480*/  IMAD.MOV R2, RZ, RZ, -R2 ;  /* 0x000000ffff027224 */ /* 0x000fe400078e0a02 */
[----:B------:R2:W-:Y:S01]  /*2490*/  STL [R1+0x31c], R3 ;  /* 0x00031c0301007387 */ /* 0x0005e20000100800 */
[----:B------:R-:W-:-:S02]  /*24a0*/  IMAD.MOV.U32 R4, RZ, RZ, R10 ;  /* 0x000000ffff047224 */ /* 0x000fc400078e000a */
[C---:B------:R-:W-:Y:S01]  /*24b0*/  IMAD R2, R247.reuse, R2, R9 ;  /* 0x00000002f7027224 */ /* 0x040fe200078e0209 */
[----:B------:R3:W-:Y:S01]  /*24c0*/  STL [R1+0x1e80], R11 ;  /* 0x001e800b01007387 */ /* 0x0007e20000100800 */
[C---:B------:R-:W-:Y:S02]  /*24d0*/  VIADD R9, R6.reuse, 0x4c ;  /* 0x0000004c06097836 */ /* 0x040fe40000000000 */
[----:B-1----:R-:W-:Y:S02]  /*24e0*/  VIADD R7, R6, 0x4a ;  /* 0x0000004a06077836 */ /* 0x002fe40000000000 */
[----:B--2---:R-:W-:Y:S02]  /*24f0*/  IMAD.MOV R3, RZ, RZ, -R0 ;  /* 0x000000ffff037224 */ /* 0x004fe400078e0a00 */
[----:B------:R-:W-:Y:S01]  /*2500*/  IMAD.HI.U32 R0, R246, R4, RZ ;  /* 0x00000004f6007227 */ /* 0x000fe200078e00ff */
[----:B------:R-:W-:Y:S03]  /*2510*/  STL [R1+0x1e90], R7 ;  /* 0x001e900701007387 */ /* 0x000fe60000100800 */
[----:B------:R-:W-:Y:S01]  /*2520*/  IMAD R5, R247, R3, R8 ;  /* 0x00000003f7057224 */ /* 0x000fe200078e0208 */
[----:B------:R-:W-:Y:S01]  /*2530*/  IABS R3, R11 ;  /* 0x0000000b00037213 */ /* 0x000fe20000000000 */
[----:B------:R-:W-:-:S02]  /*2540*/  IMAD.MOV R0, RZ, RZ, -R0 ;  /* 0x000000ffff007224 */ /* 0x000fc400078e0a00 */
        /* <DEDUP_REMOVED lines=62> */
[----:B------:R-:W-:Y:S01]  /*2930*/  STL [R1+0x1ee0], R11 ;  /* 0x001ee00b01007387 */ /* 0x000fe20000100800 */
[----:B-1----:R-:W-:Y:S02]  /*2940*/  VIADD R7, R6, 0x54 ;  /* 0x0000005406077836 */ /* 0x002fe40000000000 */
[----:B--2---:R-:W-:-:S03]  /*2950*/  IMAD.MOV R3, RZ, RZ, -R0 ;  /* 0x000000ffff037224 */ /* 0x004fc600078e0a00 */
[----:B------:R1:W-:Y:S01]  /*2960*/  STL [R1+0x1ed4], R7 ;  /* 0x001ed40701007387 */ /* 0x0003e20000100800 */
[----:B------:R-:W-:Y:S01]  /*2970*/  IMAD.HI.U32 R0, R246, R4, RZ ;  /* 0x00000004f6007227 */ /* 0x000fe200078e00ff */
[----:B------:R-:W-:-:S03]  /*2980*/  IABS R5, R7 ;  /* 0x0000000700057213 */ /* 0x000fc60000000000 */
[----:B------:R-:W-:Y:S02]  /*2990*/  IMAD.MOV R0, RZ, RZ, -R0 ;  /* 0x000000ffff007224 */ /* 0x000fe400078e0a00 */
[C---:B------:R-:W-:Y:S01]  /*29a0*/  IMAD R215, R247.reuse, R3, R8 ;  /* 0x00000003f7d77224 */ /* 0x040fe200078e0208 */
[----:B------:R-:W-:Y:S01]  /*29b0*/  IABS R3, R11 ;  /* 0x0000000b00037213 */ /* 0x000fe20000000000 */
[C---:B------:R-:W-:Y:S02]  /*29c0*/  VIADD R8, R6.reuse, 0x55 ;  /* 0x0000005506087836 */ /* 0x040fe40000000000 */
[C---:B-1----:R-:W-:Y:S02]  /*29d0*/  IMAD R7, R247.reuse, R2, R9 ;  /* 0x00000002f7077224 */ /* 0x042fe400078e0209 */
[----:B------:R-:W-:Y:S02]  /*29e0*/  IMAD R0, R247, R0, R4 ;  /* 0x00000000f7007224 */ /* 0x000fe400078e0204 */
[----:B------:R-:W-:Y:S01]  /*29f0*/  VIADD R9, R6, 0x56 ;  /* 0x0000005606097836 */ /* 0x000fe20000000000 */
[----:B------:R1:W-:Y:S01]  /*2a00*/  STL [R1+0x2930], R7 ;  /* 0x0029300701007387 */ /* 0x0003e20000100800 */
[----:B------:R-:W-:-:S03]  /*2a10*/  IMAD.HI.U32 R2, R246, R5, RZ ;  /* 0x00000005f6027227 */ /* 0x000fc600078e00ff */
[----:B------:R2:W-:Y:S01]  /*2a20*/  STL [R1+0x1f04], R8 ;  /* 0x001f040801007387 */ /* 0x0005e20000100800 */
[----:B------:R-:W-:Y:S02]  /*2a30*/  IMAD.MOV R2, RZ, RZ, -R2 ;  /* 0x000000ffff027224 */ /* 0x000fe400078e0a02 */
[C---:B------:R-:W-:Y:S01]  /*2a40*/  VIADD R11, R6.reuse, 0x58 ;  /* 0x00000058060b7836 */ /* 0x040fe20000000000 */
[----:B------:R3:W-:Y:S01]  /*2a50*/  STL [R1+0x2e8], R0 ;  /* 0x0002e80001007387 */ /* 0x0007e20000100800 */
[----:B-1----:R-:W-:-:S03]  /*2a60*/  IADD3 R7, R6, 0x57, RZ ;  /* 0x0000005706077810 */ /* 0x002fc60007ffe0ff */
[----:B------:R1:W-:Y:S01]  /*2a70*/  STL [R1+0x1f10], R9 ;  /* 0x001f100901007387 */ /* 0x0003e20000100800 */
[----:B--2---:R-:W-:-:S03]  /*2a80*/  IABS R8, R8 ;  /* 0x0000000800087213 */ /* 0x004fc60000000000 */
[----:B------:R2:W-:Y:S01]  /*2a90*/  STL [R1+0x1f0c], R7 ;  /* 0x001f0c0701007387 */ /* 0x0005e20000100800 */
[----:B------:R-:W-:Y:S01]  /*2aa0*/  IABS R10, R7 ;  /* 0x00000007000a7213 */ /* 0x000fe20000000000 */
[----:B---3--:R-:W-:-:S04]  /*2ab0*/  IMAD.HI.U32 R0, R246, R3, RZ ;  /* 0x00000003f6007227 */ /* 0x008fc800078e00ff */
[----:B------:R-:W-:Y:S01]  /*2ac0*/  IMAD.MOV R4, RZ, RZ, -R0 ;  /* 0x000000ffff047224 */ /* 0x000fe200078e0a00 */
[----:B-1----:R-:W-:Y:S01]  /*2ad0*/  IABS R9, R9 ;  /* 0x0000000900097213 */ /* 0x002fe20000000000 */
[----:B------:R-:W-:-:S04]  /*2ae0*/  IMAD.HI.U32 R0, R246, R8, RZ ;  /* 0x00000008f6007227 */ /* 0x000fc800078e00ff */
[C---:B--2---:R-:W-:Y:S02]  /*2af0*/  IMAD R7, R247.reuse, R4, R3 ;  /* 0x00000004f7077224 */ /* 0x044fe400078e0203 */
        /* <DEDUP_REMOVED lines=64> */
[----:B------:R-:W-:-:S02]  /*2f00*/  IMAD R232, R247, R2, R5 ;  /* 0x00000002f7e87224 */ /* 0x000fc400078e0205 */
[----:B-1----:R-:W-:Y:S02]  /*2f10*/  VIADD R7, R6, 0x61 ;  /* 0x0000006106077836 */ /* 0x002fe40000000000 */
[----:B--2---:R-:W-:-:S03]  /*2f20*/  IMAD.HI.U32 R0, R246, R3, RZ ;  /* 0x00000003f6007227 */ /* 0x004fc600078e00ff */
[----:B------:R-:W-:Y:S01]  /*2f30*/  IABS R10, R7 ;  /* 0x00000007000a7213 */ /* 0x000fe20000000000 */
[----:B------:R1:W-:Y:S01]  /*2f40*/  STL [R1+0x1f94], R7 ;  /* 0x001f940701007387 */ /* 0x0003e20000100800 */
[----:B------:R-:W-:Y:S01]  /*2f50*/  IMAD.MOV R4, RZ, RZ, -R0 ;  /* 0x000000ffff047224 */ /* 0x000fe200078e0a00 */
[----:B---3--:R-:W-:Y:S01]  /*2f60*/  IABS R9, R9 ;  /* 0x0000000900097213 */ /* 0x008fe20000000000 */
[----:B------:R-:W-:Y:S01]  /*2f70*/  IMAD.HI.U32 R0, R246, R8, RZ ;  /* 0x00000008f6007227 */ /* 0x000fe200078e00ff */
[----:B------:R2:W-:Y:S03]  /*2f80*/  STL [R1+0x1f90], R11 ;  /* 0x001f900b01007387 */ /* 0x0005e60000100800 */
[----:B------:R-:W-:Y:S02]  /*2f90*/  IMAD R211, R247, R4, R3 ;  /* 0x00000004f7d37224 */ /* 0x000fe400078e0203 */
[----:B------:R-:W-:Y:S01]  /*2fa0*/  IMAD.MOV.U32 R4, RZ, RZ, R10 ;  /* 0x000000ffff047224 */ /* 0x000fe200078e000a */
[----:B-1----:R-:W-:Y:S01]  /*2fb0*/  IADD3 R7, R6, 0x63, RZ ;  /* 0x0000006306077810 */ /* 0x002fe20007ffe0ff */
[----:B------:R-:W-:-:S02]  /*2fc0*/  IMAD.MOV R3, RZ, RZ, -R0 ;  /* 0x000000ffff037224 */ /* 0x000fc400078e0a00 */
[C---:B------:R-:W-:Y:S02]  /*2fd0*/  IMAD.HI.U32 R2, R246.reuse, R9, RZ ;  /* 0x00000009f6027227 */ /* 0x040fe400078e00ff */
[----:B------:R-:W-:Y:S02]  /*2fe0*/  STL [R1+0x1fac], R7 ;  /* 0x001fac0701007387 */ /* 0x000fe40000100800 */
[----:B------:R-:W-:-:S04]  /*2ff0*/  IMAD.HI.U32 R0, R246, R4, RZ ;  /* 0x00000004f6007227 */ /* 0x000fc800078e00ff */
[C---:B------:R-:W-:Y:S01]  /*3000*/  IMAD R5, R247.reuse, R3, R8 ;  /* 0x00000003f7057224 */ /* 0x040fe200078e0208 */
[----:B------:R-:W-:Y:S01]  /*3010*/  IABS R3, R11 ;  /* 0x0000000b00037213 */ /* 0x000fe20000000000 */
[----:B------:R-:W-:Y:S02]  /*3020*/  IMAD.MOV R2, RZ, RZ, -R2 ;  /* 0x000000ffff027224 */ /* 0x000fe400078e0a02 */
[----:B------:R-:W-:Y:S01]  /*3030*/  IMAD.MOV R0, RZ, RZ, -R0 ;  /* 0x000000ffff007224 */ /* 0x000fe200078e0a00 */
[----:B------:R1:W-:Y:S01]  /*3040*/  STL [R1+0x2b4], R5 ;  /* 0x0002b40501007387 */ /* 0x0003e20000100800 */
[C---:B------:R-:W-:Y:S01]  /*3050*/  IMAD R2, R247.reuse, R2, R9 ;  /* 0x00000002f7027224 */ /* 0x040fe200078e0209 */
[C---:B------:R-:W-:Y:S01]  /*3060*/  IADD3 R9, R6.reuse, 0x65, RZ ;  /* 0x0000006506097810 */ /* 0x040fe20007ffe0ff */
[----:B------:R-:W-:Y:S02]  /*3070*/  IMAD R0, R247, R0, R4 ;  /* 0x00000000f7007224 */ /* 0x000fe400078e0204 */
[C---:B--2---:R-:W-:Y:S01]  /*3080*/  VIADD R11, R6.reuse, 0x67 ;  /* 0x00000067060b7836 */ /* 0x044fe20000000000 */
[----:B------:R2:W-:Y:S01]  /*3090*/  STL [R1+0x2b0], R2 ;  /* 0x0002b00201007387 */ /* 0x0005e20000100800 */
[----:B-1----:R-:W-:Y:S01]  /*30a0*/  IABS R5, R7 ;  /* 0x0000000700057213 */ /* 0x002fe20000000000 */
[----:B------:R-:W-:-:S05]  /*30b0*/  VIADD R7, R6, 0x64 ;  /* 0x0000006406077836 */ /* 0x000fca0000000000 */
[----:B------:R1:W-:Y:S01]  /*30c0*/  STL [R1+0x1fbc], R7 ;  /* 0x001fbc0701007387 */ /* 0x0003e20000100800 */
[----:B------:R-:W-:Y:S01]  /*30d0*/  IABS R8, R7 ;  /* 0x0000000700087213 */ /* 0x000fe20000000000 */
[----:B--2---:R-:W-:Y:S02]  /*30e0*/  IMAD.HI.U32 R2, R246, R5, RZ ;  /* 0x00000005f6027227 */ /* 0x004fe400078e00ff */
[----:B------:R2:W-:Y:S02]  /*30f0*/  STL [R1+0x2ac], R0 ;  /* 0x0002ac0001007387 */ /* 0x0005e40000100800 */
[----:B------:R-:W-:Y:S02]  /*3100*/  IMAD.MOV R2, RZ, RZ, -R2 ;  /* 0x000000ffff027224 */ /* 0x000fe400078e0a02 */
[----:B------:R3:W-:Y:S01]  /*3110*/  STL [R1+0x1fb0], R9 ;  /* 0x001fb00901007387 */ /* 0x0007e20000100800 */
[----:B-1----:R-:W-:Y:S02]  /*3120*/  VIADD R7, R6, 0x66 ;  /* 0x0000006606077836 */ /* 0x002fe40000000000 */
        /* <DEDUP_REMOVED lines=50> */
[----:B------:R-:W-:Y:S01]  /*3450*/  STL [R1+0x2024], R11 ;  /* 0x0020240b01007387 */ /* 0x000fe20000100800 */
        /* <DEDUP_REMOVED lines=10> */
[----:B------:R-:W-:Y:S02]  /*3500*/  IMAD R231, R247, R0, R4 ;  /* 0x00000000f7e77224 */ /* 0x000fe400078e0204 */
[----:B------:R-:W-:-:S05]  /*3510*/  IMAD.HI.U32 R0, R246, R3, RZ ;  /* 0x00000003f6007227 */ /* 0x000fca00078e00ff */
[----:B------:R-:W-:Y:S02]  /*3520*/  IADD3 R4, -R0, RZ, RZ ;  /* 0x000000ff00047210 */ /* 0x000fe40007ffe1ff */
        /* <DEDUP_REMOVED lines=16> */
[----:B------:R-:W-:-:S03]  /*3630*/  IMAD.MOV.U32 R5, RZ, RZ, R10 ;  /* 0x000000ffff057224 */ /* 0x000fc600078e000a */
[----:B------:R3:W-:Y:S01]  /*3640*/  STL [R1+0x27c], R3 ;  /* 0x00027c0301007387 */ /* 0x0007e20000100800 */
[C---:B-1----:R-:W-:Y:S01]  /*3650*/  VIADD R7, R6.reuse, 0x72 ;  /* 0x0000007206077836 */ /* 0x042fe20000000000 */
[----:B--2---:R-:W-:Y:S01]  /*3660*/  IADD3 R4, R6, 0x71, RZ ;  /* 0x0000007106047810 */ /* 0x004fe20007ffe0ff */
[----:B---3--:R-:W-:-:S04]  /*3670*/  IMAD.MOV R3, RZ, RZ, -R0 ;  /* 0x000000ffff037224 */ /* 0x008fc800078e0a00 */
[----:B------:R1:W-:Y:S01]  /*3680*/  STL [R1+0x2048], R4 ;  /* 0x0020480401007387 */ /* 0x0003e20000100800 */
[----:B------:R-:W-:-:S03]  /*3690*/  IMAD.HI.U32 R0, R246, R5, RZ ;  /* 0x00000005f6007227 */ /* 0x000fc600078e00ff */
[----:B------:R-:W-:Y:S01]  /*36a0*/  STL [R1+0x2060], R7 ;  /* 0x0020600701007387 */ /* 0x000fe20000100800 */
[C---:B------:R-:W-:Y:S02]  /*36b0*/  IMAD R3, R247.reuse, R3, R8 ;  /* 0x00000003f7037224 */ /* 0x040fe400078e0208 */
[----:B------:R-:W-:Y:S02]  /*36c0*/  IMAD.MOV R8, RZ, RZ, -R0 ;  /* 0x000000ffff087224 */ /* 0x000fe400078e0a00 */
[C---:B------:R-:W-:Y:S01]  /*36d0*/  IMAD R0, R247.reuse, R2, R9 ;  /* 0x00000002f7007224 */ /* 0x040fe200078e0209 */
[----:B------:R2:W-:Y:S01]  /*36e0*/  STL [R1+0x278], R3 ;  /* 0x0002780301007387 */ /* 0x0005e20000100800 */
[----:B------:R-:W-:Y:S01]  /*36f0*/  IMAD R2, R247, R8, R5 ;  /* 0x00000008f7027224 */ /* 0x000fe200078e0205 */
[----:B-1----:R-:W-:Y:S01]  /*3700*/  IABS R4, R4 ;  /* 0x0000000400047213 */ /* 0x002fe20000000000 */
[----:B------:R-:W-:Y:S01]  /*3710*/  VIADD R9, R6, 0x74 ;  /* 0x0000007406097836 */ /* 0x000fe20000000000 */
[----:B------:R1:W-:Y:S04]  /*3720*/  STL [R1+0x274], R0 ;  /* 0x0002740001007387 */ /* 0x0003e80000100800 */
[----:B------:R-:W-:-:S02]  /*3730*/  IABS R10, R9 ;  /* 0x00000009000a7213 */ /* 0x000fc40000000000 */
[----:B--2---:R-:W-:Y:S02]  /*3740*/  IABS R3, R7 ;  /* 0x0000000700037213 */ /* 0x004fe40000000000 */
[----:B------:R-:W-:-:S03]  /*3750*/  IADD3 R7, R6, 0x73, RZ ;  /* 0x0000007306077810 */ /* 0x000fc60007ffe0ff */
[----:B-1----:R-:W-:Y:S01]  /*3760*/  IMAD.MOV.U32 R0, RZ, RZ, R3 ;  /* 0x000000ffff007224 */ /* 0x002fe200078e0003 */
[----:B------:R-:W-:Y:S01]  /*3770*/  IABS R3, R7 ;  /* 0x0000000700037213 */ /* 0x000fe20000000000 */
[----:B------:R1:W-:Y:S02]  /*3780*/  STL [R1+0x2074], R7 ;  /* 0x0020740701007387 */ /* 0x0003e40000100800 */
[----:B------:R-:W-:Y:S02]  /*3790*/  IMAD.HI.U32 R5, R246, R0, RZ ;  /* 0x00000000f6057227 */ /* 0x000fe400078e00ff */
[----:B------:R2:W-:Y:S04]  /*37a0*/  STL [R1+0x270], R2 ;  /* 0x0002700201007387 */ /* 0x0005e80000100800 */
[----:B------:R3:W-:Y:S01]  /*37b0*/  STL [R1+0x2070], R9 ;  /* 0x0020700901007387 */ /* 0x0007e20000100800 */
[----:B-1----:R-:W-:-:S02]  /*37c0*/  VIADD R7, R6, 0x75 ;  /* 0x0000007506077836 */ /* 0x002fc40000000000 */
[----:B--2---:R-:W-:-:S03]  /*37d0*/  IMAD.HI.U32 R2, R246, R4, RZ ;  /* 0x00000004f6027227 */ /* 0x004fc600078e00ff */
[----:B------:R-:W-:Y:S01]  /*37e0*/  IABS R11, R7 ;  /* 0x00000007000b7213 */ /* 0x000fe20000000000 */
[----:B------:R1:W-:Y:S01]  /*37f0*/  STL [R1+0x2064], R7 ;  /* 0x0020640701007387 */ /* 0x0003e20000100800 */
[----:B---3--:R-:W-:Y:S01]  /*3800*/  IMAD.MOV R9, RZ, RZ, -R5 ;  /* 0x000000ffff097224 */ /* 0x008fe200078e0a05 */
[----:B------:R-:W-:Y:S01]  /*3810*/  IADD3 R8, -R2, RZ, RZ ;  /* 0x000000ff02087210 */ /* 0x000fe20007ffe1ff */
[----:B------:R-:W-:-:S04]  /*3820*/  IMAD.HI.U32 R5, R246, R3, RZ ;  /* 0x00000003f6057227 */ /* 0x000fc800078e00ff */
[----:B------:R-:W-:Y:S01]  /*3830*/  IMAD R4, R247, R8, R4 ;  /* 0x00000008f7047224 */ /* 0x000fe200078e0204 */
[----:B------:R-:W-:Y:S01]  /*3840*/  IADD3 R8, -R5, RZ, RZ ;  /* 0x000000ff05087210 */ /* 0x000fe20007ffe1ff */
[----:B------:R-:W-:Y:S02]  /*3850*/  IMAD.MOV.U32 R2, RZ, RZ, R10 ;  /* 0x000000ffff027224 */ /* 0x000fe400078e000a */
[----:B-1----:R-:W-:Y:S01]  /*3860*/  IMAD R7, R247, R9, R0 ;  /* 0x00000009f7077224 */ /* 0x002fe200078e0200 */
[----:B------:R1:W-:Y:S01]  /*3870*/  STL [R1+0x26c], R4 ;  /* 0x00026c0401007387 */ /* 0x0003e20000100800 */
[----:B------:R-:W-:Y:S02]  /*3880*/  IMAD.MOV.U32 R0, RZ, RZ, R11 ;  /* 0x000000ffff007224 */ /* 0x000fe400078e000b */
[----:B------:R-:W-:Y:S01]  /*3890*/  VIADD R10, R6, 0x76 ;  /* 0x00000076060a7836 */ /* 0x000fe20000000000 */
[----:B------:R2:W-:Y:S01]  /*38a0*/  STL [R1+0x268], R7 ;  /* 0x0002680701007387 */ /* 0x0005e20000100800 */
[----:B------:R-:W-:-:S03]  /*38b0*/  IMAD.HI.U32 R5, R246, R0, RZ ;  /* 0x00000000f6057227 */ /* 0x000fc600078e00ff */
[----:B------:R3:W-:Y:S01]  /*38c0*/  STL [R1+0x208c], R10 ;  /* 0x00208c0a01007387 */ /* 0x0007e20000100800 */
[----:B------:R-:W-:Y:S01]  /*38d0*/  IMAD R3, R247, R8, R3 ;  /* 0x00000008f7037224 */ /* 0x000fe200078e0203 */
[----:B------:R-:W-:Y:S01]  /*38e0*/  IABS R8, R10 ;  /* 0x0000000a00087213 */ /* 0x000fe20000000000 */
[----:B-1----:R-:W-:-:S04]  /*38f0*/  IMAD.HI.U32 R4, R246, R2, RZ ;  /* 0x00000002f6047227 */ /* 0x002fc800078e00ff */
[C---:B--2---:R-:W-:Y:S02]  /*3900*/  VIADD R7, R6.reuse, 0x77 ;  /* 0x0000007706077836 */ /* 0x044fe40000000000 */
[----:B------:R-:W-:Y:S01]  /*3910*/  IMAD.MOV R9, RZ, RZ, -R4 ;  /* 0x000000ffff097224 */ /* 0x000fe200078e0a04 */
[----:B------:R-:W-:Y:S01]  /*3920*/  IADD3 R4, -R5, RZ, RZ ;  /* 0x000000ff05047210 */ /* 0x000fe20007ffe1ff */
[----:B------:R-:W-:Y:S01]  /*3930*/  VIADD R5, R6, 0x78 ;  /* 0x0000007806057836 */ /* 0x000fe20000000000 */
[----:B------:R-:W-:Y:S01]  /*3940*/  STL [R1+0x209c], R7 ;  /* 0x00209c0701007387 */ /* 0x000fe20000100800 */
[C---:B------:R-:W-:Y:S02]  /*3950*/  IMAD R2, R247.reuse, R9, R2 ;  /* 0x00000009f7027224 */ /* 0x040fe400078e0202 */
[----:B------:R-:W-:Y:S01]  /*3960*/  IMAD.MOV.U32 R9, RZ, RZ, R8 ;  /* 0x000000ffff097224 */ /* 0x000fe200078e0008 */
[----:B------:R1:W-:Y:S01]  /*3970*/  STL [R1+0x264], R3 ;  /* 0x0002640301007387 */ /* 0x0003e20000100800 */
[----:B------:R-:W-:-:S02]  /*3980*/  IMAD R0, R247, R4, R0 ;  /* 0x00000004f7007224 */ /* 0x000fc400078e0200 */
[----:B---3--:R-:W-:Y:S01]  /*3990*/  IMAD.HI.U32 R10, R246, R9, RZ ;  /* 0x00000009f60a7227 */ /* 0x008fe200078e00ff */
[----:B------:R2:W-:Y:S03]  /*39a0*/  STL [R1+0x260], R2 ;  /* 0x0002600201007387 */ /* 0x0005e60000100800 */
[----:B------:R-:W-:Y:S01]  /*39b0*/  IMAD.MOV R10, RZ, RZ, -R10 ;  /* 0x000000ffff0a7224 */ /* 0x000fe200078e0a0a */
[----:B------:R3:W-:Y:S01]  /*39c0*/  STL [R1+0x20a0], R5 ;  /* 0x0020a00501007387 */ /* 0x0007e20000100800 */
[C---:B------:R-:W-:Y:S01]  /*39d0*/  VIADD R11, R6.reuse, 0xa4 ;  /* 0x000000a4060b7836 */ /* 0x040fe20000000000 */
[----:B-1----:R-:W-:Y:S01]  /*39e0*/  IABS R3, R7 ;  /* 0x0000000700037213 */ /* 0x002fe20000000000 */
[----:B------:R-:W-:Y:S01]  /*39f0*/  VIADD R7, R6, 0x79 ;  /* 0x0000007906077836 */ /* 0x000fe20000000000 */
[----:B------:R1:W-:Y:S01]  /*3a00*/  STL [R1+0x25c], R0 ;  /* 0x00025c0001007387 */ /* 0x0003e20000100800 */
[----:B--2---:R-:W-:-:S03]  /*3a10*/  IABS R2, R5 ;  /* 0x0000000500027213 */ /* 0x004fc60000000000 */
[----:B------:R-:W-:Y:S01]  /*3a20*/  IABS R4, R7 ;  /* 0x0000000700047213 */ /* 0x000fe20000000000 */
[----:B------:R2:W-:Y:S01]  /*3a30*/  STL [R1+0x20c0], R7 ;  /* 0x0020c00701007387 */ /* 0x0005e20000100800 */
[----:B---3--:R-:W-:Y:S01]  /*3a40*/  IMAD.HI.U32 R5, R246, R3, RZ ;  /* 0x00000003f6057227 */ /* 0x008fe200078e00ff */
[----:B-1----:R-:W-:-:S03]  /*3a50*/  IADD3 R0, R6, 0x7a, RZ ;  /* 0x0000007a06007810 */ /* 0x002fc60007ffe0ff */
[----:B------:R-:W-:Y:S02]  /*3a60*/  IMAD.MOV R5, RZ, RZ, -R5 ;  /* 0x000000ffff057224 */ /* 0x000fe400078e0a05 */
[----:B------:R-:W-:Y:S01]  /*3a70*/  IMAD.HI.U32 R8, R246, R2, RZ ;  /* 0x00000002f6087227 */ /* 0x000fe200078e00ff */
[----:B------:R1:W-:Y:S03]  /*3a80*/  STL [R1+0x20c4], R0 ;  /* 0x0020c40001007387 */ /* 0x0003e60000100800 */
[C---:B--2---:R-:W-:Y:S01]  /*3a90*/  IMAD R7, R247.reuse, R10, R9 ;  /* 0x0000000af7077224 */ /* 0x044fe200078e0209 */
[----:B------:R-:W-:Y:S01]  /*3aa0*/  IADD3 R9, R6, 0x7b, RZ ;  /* 0x0000007b06097810 */ /* 0x000fe20007ffe0ff */
[----:B------:R-:W-:Y:S02]  /*3ab0*/  IMAD R3, R247, R5, R3 ;  /* 0x00000005f7037224 */ /* 0x000fe400078e0203 */
[----:B------:R-:W-:Y:S01]  /*3ac0*/  IMAD.HI.U32 R5, R246, R4, RZ ;  /* 0x00000004f6057227 */ /* 0x000fe200078e00ff */
[----:B------:R2:W-:Y:S01]  /*3ad0*/  STL [R1+0x258], R7 ;  /* 0x0002580701007387 */ /* 0x0005e20000100800 */
[----:B-1----:R-:W-:-:S03]  /*3ae0*/  IABS R0, R0 ;  /* 0x0000000000007213 */ /* 0x002fc60000000000 */
[----:B------:R1:W-:Y:S01]  /*3af0*/  STL [R1+0x254], R3 ;  /* 0x0002540301007387 */ /* 0x0003e20000100800 */
[----:B------:R-:W-:Y:S02]  /*3b00*/  IMAD.MOV R8, RZ, RZ, -R8 ;  /* 0x000000ffff087224 */ /* 0x000fe400078e0a08 */
[----:B------:R-:W-:Y:S01]  /*3b10*/  IMAD.MOV R5, RZ, RZ, -R5 ;  /* 0x000000ffff057224 */ /* 0x000fe200078e0a05 */
[----:B------:R3:W-:Y:S01]  /*3b20*/  STL [R1+0x20b8], R9 ;  /* 0x0020b80901007387 */ /* 0x0007e20000100800 */
[C---:B------:R-:W-:Y:S02]  /*3b30*/  IMAD R205, R247.reuse, R8, R2 ;  /* 0x00000008f7cd7224 */ /* 0x040fe400078e0202 */
[----:B--2---:R-:W-:Y:S02]  /*3b40*/  VIADD R7, R6, 0x7c ;  /* 0x0000007c06077836 */ /* 0x004fe40000000000 */
[----:B------:R-:W-:Y:S02]  /*3b50*/  IMAD R4, R247, R5, R4 ;  /* 0x00000005f7047224 */ /* 0x000fe400078e0204 */
[----:B-1----:R-:W-:Y:S01]  /*3b60*/  IMAD.HI.U32 R3, R246, R0, RZ ;  /* 0x00000000f6037227 */ /* 0x002fe200078e00ff */
[----:B------:R1:W-:Y:S01]  /*3b70*/  STL [R1+0x20d0], R7 ;  /* 0x0020d00701007387 */ /* 0x0003e20000100800 */
[----:B------:R-:W-:-:S02]  /*3b80*/  IABS R2, R7 ;  /* 0x0000000700027213 */ /* 0x000fc40000000000 */
[----:B---3--:R-:W-:Y:S01]  /*3b90*/  IABS R9, R9 ;  /* 0x0000000900097213 */ /* 0x008fe20000000000 */
[----:B------:R-:W-:Y:S01]  /*3ba0*/  IMAD.MOV R3, RZ, RZ, -R3 ;  /* 0x000000ffff037224 */ /* 0x000fe200078e0a03 */
[----:B------:R2:W-:Y:S01]  /*3bb0*/  STL [R1+0x24c], R4 ;  /* 0x00024c0401007387 */ /* 0x0005e20000100800 */
[----:B------:R-:W-:Y:S01]  /*3bc0*/  IMAD.HI.U32 R5, R246, R2, RZ ;  /* 0x00000002f6057227 */ /* 0x000fe200078e00ff */
[----:B-1----:R-:W-:-:S03]  /*3bd0*/  IADD3 R7, R6, 0x7d, RZ ;  /* 0x0000007d06077810 */ /* 0x002fc60007ffe0ff */
[----:B------:R-:W-:Y:S01]  /*3be0*/  IMAD.HI.U32 R10, R246, R9, RZ ;  /* 0x00000009f60a7227 */ /* 0x000fe200078e00ff */
[----:B------:R-:W-:-:S03]  /*3bf0*/  IADD3 R5, -R5, RZ, RZ ;  /* 0x000000ff05057210 */ /* 0x000fc60007ffe1ff */
[C---:B------:R-:W-:Y:S01]  /*3c00*/  IMAD R0, R247.reuse, R3, R0 ;  /* 0x00000003f7007224 */ /* 0x040fe200078e0200 */
[----:B------:R-:W-:Y:S01]  /*3c10*/  IABS R3, R7 ;  /* 0x0000000700037213 */ /* 0x000fe20000000000 */
[----:B--2---:R-:W-:Y:S01]  /*3c20*/  VIADD R4, R6, 0x7e ;  /* 0x0000007e06047836 */ /* 0x004fe20000000000 */
[----:B------:R1:W-:Y:S01]  /*3c30*/  STL [R1+0x20bc], R7 ;  /* 0x0020bc0701007387 */ /* 0x0003e20000100800 */
[----:B------:R-:W-:Y:S02]  /*3c40*/  IMAD.MOV R10, RZ, RZ, -R10 ;  /* 0x000000ffff0a7224 */ /* 0x000fe400078e0a0a */
[----:B------:R-:W-:Y:S01]  /*3c50*/  IMAD.HI.U32 R8, R246, R3, RZ ;  /* 0x00000003f6087227 */ /* 0x000fe200078e00ff */
[----:B------:R2:W-:Y:S03]  /*3c60*/  STL [R1+0x248], R0 ;  /* 0x0002480001007387 */ /* 0x0005e60000100800 */
[----:B------:R-:W-:Y:S01]  /*3c70*/  IMAD.MOV R8, RZ, RZ, -R8 ;  /* 0x000000ffff087224 */ /* 0x000fe200078e0a08 */
[----:B------:R3:W-:Y:S01]  /*3c80*/  STL [R1+0x20b4], R4 ;  /* 0x0020b40401007387 */ /* 0x0007e20000100800 */
[----:B------:R-:W-:-:S02]  /*3c90*/  IMAD R2, R247, R5, R2 ;  /* 0x00000005f7027224 */ /* 0x000fc400078e0202 */
[C---:B-1----:R-:W-:Y:S02]  /*3ca0*/  IMAD R7, R247.reuse, R10, R9 ;  /* 0x0000000af7077224 */ /* 0x042fe400078e0209 */
[C---:B------:R-:W-:Y:S02]  /*3cb0*/  VIADD R9, R6.reuse, 0x80 ;  /* 0x0000008006097836 */ /* 0x040fe40000000000 */
[----:B--2---:R-:W-:Y:S02]  /*3cc0*/  VIADD R0, R6, 0x7f ;  /* 0x0000007f06007836 */ /* 0x004fe40000000000 */
[----:B------:R-:W-:Y:S01]  /*3cd0*/  IMAD R3, R247, R8, R3 ;  /* 0x00000008f7037224 */ /* 0x000fe200078e0203 */
[----:B---3--:R-:W-:Y:S02]  /*3ce0*/  IABS R4, R4 ;  /* 0x0000000400047213 */ /* 0x008fe40000000000 */
[----:B------:R1:W-:Y:S03]  /*3cf0*/  STL [R1+0x20d4], R0 ;  /* 0x0020d40001007387 */ /* 0x0003e60000100800 */
[----:B------:R-:W-:Y:S01]  /*3d00*/  IMAD.HI.U32 R5, R246, R4, RZ ;  /* 0x00000004f6057227 */ /* 0x000fe200078e00ff */
[----:B------:R2:W-:Y:S04]  /*3d10*/  STL [R1+0x244], R7 ;  /* 0x0002440701007387 */ /* 0x0005e80000100800 */
[----:B------:R3:W-:Y:S01]  /*3d20*/  STL [R1+0x240], R2 ;  /* 0x0002400201007387 */ /* 0x0007e20000100800 */
[----:B------:R-:W-:-:S02]  /*3d30*/  IADD3 R5, -R5, RZ, RZ ;  /* 0x000000ff05057210 */ /* 0x000fc40007ffe1ff */
[----:B-1----:R-:W-:Y:S01]  /*3d40*/  IABS R0, R0 ;  /* 0x0000000000007213 */ /* 0x002fe20000000000 */
[----:B------:R1:W-:Y:S01]  /*3d50*/  STL [R1+0x20ac], R9 ;  /* 0x0020ac0901007387 */ /* 0x0003e20000100800 */
[----:B--2---:R-:W-:Y:S02]  /*3d60*/  VIADD R7, R6, 0x81 ;  /* 0x0000008106077836 */ /* 0x004fe40000000000 */
[----:B------:R-:W-:Y:S02]  /*3d70*/  IMAD R4, R247, R5, R4 ;  /* 0x00000005f7047224 */ /* 0x000fe400078e0204 */
[----:B---3--:R-:W-:Y:S01]  /*3d80*/  IMAD.HI.U32 R2, R246, R0, RZ ;  /* 0x00000000f6027227 */ /* 0x008fe200078e00ff */
[----:B------:R-:W-:Y:S01]  /*3d90*/  STL [R1+0x251c], R7 ;  /* 0x00251c0701007387 */ /* 0x000fe20000100800 */
[----:B-1----:R-:W-:-:S03]  /*3da0*/  IABS R9, R9 ;  /* 0x0000000900097213 */ /* 0x002fc60000000000 */
[----:B------:R1:W-:Y:S01]  /*3db0*/  STL [R1+0x23c], R3 ;  /* 0x00023c0301007387 */ /* 0x0003e20000100800 */
[----:B------:R-:W-:Y:S02]  /*3dc0*/  IMAD.MOV R2, RZ, RZ, -R2 ;  /* 0x000000ffff027224 */ /* 0x000fe400078e0a02 */
[----:B------:R-:W-:Y:S01]  /*3dd0*/  IMAD.HI.U32 R10, R246, R9, RZ ;  /* 0x00000009f60a7227 */ /* 0x000fe200078e00ff */
[----:B------:R2:W-:Y:S03]  /*3de0*/  STL [R1+0x238], R4 ;  /* 0x0002380401007387 */ /* 0x0005e60000100800 */
[----:B------:R-:W-:Y:S01]  /*3df0*/  IMAD R0, R247, R2, R0 ;  /* 0x00000002f7007224 */ /* 0x000fe200078e0200 */
[----:B-1----:R-:W-:Y:S01]  /*3e00*/  IABS R3, R7 ;  /* 0x0000000700037213 */ /* 0x002fe20000000000 */
[----:B------:R-:W-:Y:S02]  /*3e10*/  VIADD R7, R6, 0x82 ;  /* 0x0000008206077836 */ /* 0x000fe40000000000 */
[----:B------:R-:W-:-:S02]  /*3e20*/  IMAD.MOV R10, RZ, RZ, -R10 ;  /* 0x000000ffff0a7224 */ /* 0x000fc400078e0a0a */
[----:B------:R-:W-:Y:S01]  /*3e30*/  IMAD.HI.U32 R5, R246, R3, RZ ;  /* 0x00000003f6057227 */ /* 0x000fe200078e00ff */
[----:B------:R-:W-:Y:S01]  /*3e40*/  IABS R2, R7 ;  /* 0x0000000700027213 */ /* 0x000fe20000000000 */
[----:B------:R1:W-:Y:S02]  /*3e50*/  STL [R1+0x2518], R7 ;  /* 0x0025180701007387 */ /* 0x0003e40000100800 */
[----:B--2---:R-:W-:Y:S02]  /*3e60*/  VIADD R4, R6, 0x83 ;  /* 0x0000008306047836 */ /* 0x004fe40000000000 */
[----:B------:R2:W-:Y:S01]  /*3e70*/  STL [R1+0x234], R0 ;  /* 0x0002340001007387 */ /* 0x0005e20000100800 */
[----:B------:R-:W-:-:S03]  /*3e80*/  IMAD.HI.U32 R8, R246, R2, RZ ;  /* 0x00000002f6087227 */ /* 0x000fc600078e00ff */
[----:B------:R3:W-:Y:S01]  /*3e90*/  STL [R1+0x2514], R4 ;  /* 0x0025140401007387 */ /* 0x0007e20000100800 */
[----:B------:R-:W-:Y:S02]  /*3ea0*/  IMAD.MOV R5, RZ, RZ, -R5 ;  /* 0x000000ffff057224 */ /* 0x000fe400078e0a05 */
[C---:B-1----:R-:W-:Y:S01]  /*3eb0*/  IMAD R7, R247.reuse, R10, R9 ;  /* 0x0000000af7077224 */ /* 0x042fe200078e0209 */
[C---:B------:R-:W-:Y:S01]  /*3ec0*/  IADD3 R9, R6.reuse, 0x85, RZ ;  /* 0x0000008506097810 */ /* 0x040fe20007ffe0ff */
[----:B------:R-:W-:Y:S01]  /*3ed0*/  IMAD.MOV R8, RZ, RZ, -R8 ;  /* 0x000000ffff087224 */ /* 0x000fe200078e0a08 */
[C---:B--2---:R-:W-:Y:S01]  /*3ee0*/  IADD3 R0, R6.reuse, 0x84, RZ ;  /* 0x0000008406007810 */ /* 0x044fe20007ffe0ff */
[C---:B------:R-:W-:Y:S02]  /*3ef0*/  IMAD R3, R247.reuse, R5, R3 ;  /* 0x00000005f7037224 */ /* 0x040fe400078e0203 */
[----:B------:R-:W-:Y:S01]  /*3f00*/  IMAD R2, R247, R8, R2 ;  /* 0x00000008f7027224 */ /* 0x000fe200078e0202 */
[----:B---3--:R-:W-:Y:S01]  /*3f10*/  IABS R4, R4 ;  /* 0x0000000400047213 */ /* 0x008fe20000000000 */
[----:B------:R1:W-:Y:S01]  /*3f20*/  STL [R1+0x2510], R0 ;  /* 0x0025100001007387 */ /* 0x0003e20000100800 */
[----:B------:R-:W-:-:S03]  /*3f30*/  IADD3 R8, R6, 0x87, RZ ;  /* 0x0000008706087810 */ /* 0x000fc60007ffe0ff */
[----:B------:R2:W-:Y:S01]  /*3f40*/  STL [R1+0x230], R7 ;  /* 0x0002300701007387 */ /* 0x0005e20000100800 */
[----:B------:R-:W-:-:S03]  /*3f50*/  IMAD.HI.U32 R5, R246, R4, RZ ;  /* 0x00000004f6057227 */ /* 0x000fc600078e00ff */
[----:B------:R3:W-:Y:S01]  /*3f60*/  STL [R1+0x22c], R3 ;  /* 0x00022c0301007387 */ /* 0x0007e20000100800 */
[----:B------:R-:W-:Y:S01]  /*3f70*/  IMAD.MOV R5, RZ, RZ, -R5 ;  /* 0x000000ffff057224 */ /* 0x000fe200078e0a05 */
[----:B-1----:R-:W-:Y:S02]  /*3f80*/  IABS R0, R0 ;  /* 0x0000000000007213 */ /* 0x002fe40000000000 */
[----:B------:R1:W-:Y:S01]  /*3f90*/  STL [R1+0x250c], R9 ;  /* 0x00250c0901007387 */ /* 0x0003e20000100800 */
[----:B------:R-:W-:Y:S02]  /*3fa0*/  IMAD R237, R247, R5, R4 ;  /* 0x00000005f7ed7224 */ /* 0x000fe400078e0204 */
[----:B--2---:R-:W-:Y:S02]  /*3fb0*/  VIADD R7, R6, 0x86 ;  /* 0x0000008606077836 */ /* 0x004fe40000000000 */
[----:B---3--:R-:W-:-:S03]  /*3fc0*/  IMAD.HI.U32 R3, R246, R0, RZ ;  /* 0x00000000f6037227 */ /* 0x008fc600078e00ff */
[----:B------:R-:W-:Y:S01]  /*3fd0*/  STL [R1+0x2508], R7 ;  /* 0x0025080701007387 */ /* 0x000fe20000100800 */
[----:B------:R-:W-:Y:S01]  /*3fe0*/  IMAD.MOV R3, RZ, RZ, -R3 ;  /* 0x000000ffff037224 */ /* 0x000fe200078e0a03 */
[----:B-1----:R-:W-:Y:S02]  /*3ff0*/  IABS R9, R9 ;  /* 0x0000000900097213 */ /* 0x002fe40000000000 */
[----:B------:R1:W-:Y:S01]  /*4000*/  STL [R1+0x228], R2 ;  /* 0x0002280201007387 */ /* 0x0003e20000100800 */
[----:B------:R-:W-:Y:S01]  /*4010*/  IMAD R218, R247, R3, R0 ;  /* 0x00000003f7da7224 */ /* 0x000fe200078e0200 */
[----:B------:R-:W-:Y:S01]  /*4020*/  IABS R3, R8 ;  /* 0x0000000800037213 */ /* 0x000fe20000000000 */
[----:B------:R-:W-:Y:S01]  /*4030*/  IMAD.HI.U32 R10, R246, R9, RZ ;  /* 0x00000009f60a7227 */ /* 0x000fe200078e00ff */
[----:B------:R2:W-:Y:S03]  /*4040*/  STL [R1+0x2504], R8 ;  /* 0x0025040801007387 */ /* 0x0005e60000100800 */
[C---:B------:R-:W-:Y:S01]  /*4050*/  VIADD R0, R6.reuse, 0x89 ;  /* 0x0000008906007836 */ /* 0x040fe20000000000 */
[----:B-1----:R-:W-:Y:S01]  /*4060*/  IABS R2, R7 ;  /* 0x0000000700027213 */ /* 0x002fe20000000000 */
[----:B------:R-:W-:-:S02]  /*4070*/  VIADD R7, R6, 0x88 ;  /* 0x0000008806077836 */ /* 0x000fc40000000000 */
[----:B------:R-:W-:Y:S02]  /*4080*/  IMAD.MOV R10, RZ, RZ, -R10 ;  /* 0x000000ffff0a7224 */ /* 0x000fe400078e0a0a */
[C---:B------:R-:W-:Y:S01]  /*4090*/  IMAD.HI.U32 R5, R246.reuse, R2, RZ ;  /* 0x00000002f6057227 */ /* 0x040fe200078e00ff */
[----:B------:R-:W-:Y:S01]  /*40a0*/  IABS R4, R7 ;  /* 0x0000000700047213 */ /* 0x000fe20000000000 */
[----:B------:R-:W-:Y:S02]  /*40b0*/  STL [R1+0x2500], R7 ;  /* 0x0025000701007387 */ /* 0x000fe40000100800 */
[----:B--2---:R-:W-:Y:S01]  /*40c0*/  IMAD.HI.U32 R8, R246, R3, RZ ;  /* 0x00000003f6087227 */ /* 0x004fe200078e00ff */
[----:B------:R-:W-:Y:S01]  /*40d0*/  IADD3 R5, -R5, RZ, RZ ;  /* 0x000000ff05057210 */ /* 0x000fe20007ffe1ff */
[----:B------:R1:W-:Y:S02]  /*40e0*/  STL [R1+0x24fc], R0 ;  /* 0x0024fc0001007387 */ /* 0x0003e40000100800 */
[----:B------:R-:W-:-:S02]  /*40f0*/  IMAD.MOV R8, RZ, RZ, -R8 ;  /* 0x000000ffff087224 */ /* 0x000fc400078e0a08 */
[C---:B------:R-:W-:Y:S02]  /*4100*/  IMAD R2, R247.reuse, R5, R2 ;  /* 0x00000005f7027224 */ /* 0x040fe400078e0202 */
[----:B------:R-:W-:Y:S02]  /*4110*/  IMAD R229, R247, R10, R9 ;  /* 0x0000000af7e57224 */ /* 0x000fe400078e0209 */
[----:B------:R-:W-:Y:S01]  /*4120*/  IMAD.HI.U32 R5, R246, R4, RZ ;  /* 0x00000004f6057227 */ /* 0x000fe200078e00ff */
[----:B------:R2:W-:Y:S01]  /*4130*/  STL [R1+0x218], R2 ;  /* 0x0002180201007387 */ /* 0x0005e20000100800 */
[----:B-1----:R-:W-:Y:S02]  /*4140*/  IABS R0, R0 ;  /* 0x0000000000007213 */ /* 0x002fe40000000000 */
[C---:B------:R-:W-:Y:S01]  /*4150*/  VIADD R9, R6.reuse, 0x8a ;  /* 0x0000008a06097836 */ /* 0x040fe20000000000 */
[----:B------:R-:W-:Y:S01]  /*4160*/  IADD3 R5, -R5, RZ, RZ ;  /* 0x000000ff05057210 */ /* 0x000fe20007ffe1ff */
[----:B------:R-:W-:-:S02]  /*4170*/  VIADD R7, R6, 0x8b ;  /* 0x0000008b06077836 */ /* 0x000fc40000000000 */
[C---:B------:R-:W-:Y:S01]  /*4180*/  IMAD R3, R247.reuse, R8, R3 ;  /* 0x00000008f7037224 */ /* 0x040fe200078e0203 */
[----:B------:R1:W-:Y:S01]  /*4190*/  STL [R1+0x24f8], R9 ;  /* 0x0024f80901007387 */ /* 0x0003e20000100800 */
[----:B------:R-:W-:Y:S02]  /*41a0*/  IMAD R4, R247, R5, R4 ;  /* 0x00000005f7047224 */ /* 0x000fe400078e0204 */
[----:B--2---:R-:W-:Y:S01]  /*41b0*/  IMAD.HI.U32 R2, R246, R0, RZ ;  /* 0x00000000f6027227 */ /* 0x004fe200078e00ff */
[----:B------:R-:W-:Y:S03]  /*41c0*/  STL [R1+0x24f4], R7 ;  /* 0x0024f40701007387 */ /* 0x000fe60000100800 */
[----:B------:R-:W-:Y:S01]  /*41d0*/  IMAD.MOV R2, RZ, RZ, -R2 ;  /* 0x000000ffff027224 */ /* 0x000fe200078e0a02 */
[----:B------:R2:W-:Y:S01]  /*41e0*/  STL [R1+0x214], R3 ;  /* 0x0002140301007387 */ /* 0x0005e20000100800 */
[----:B-1----:R-:W-:-:S02]  /*41f0*/  IABS R9, R9 ;  /* 0x0000000900097213 */ /* 0x002fc40000000000 */
[----:B------:R-:W-:Y:S01]  /*4200*/  IMAD R0, R247, R2, R0 ;  /* 0x00000002f7007224 */ /* 0x000fe200078e0200 */
[----:B------:R1:W-:Y:S02]  /*4210*/  STL [R1+0x210], R4 ;  /* 0x0002100401007387 */ /* 0x0003e40000100800 */
[----:B------:R-:W-:Y:S01]  /*4220*/  IMAD.HI.U32 R10, R246, R9, RZ ;  /* 0x00000009f60a7227 */ /* 0x000fe200078e00ff */
[----:B--2---:R-:W-:-:S03]  /*4230*/  IABS R3, R7 ;  /* 0x0000000700037213 */ /* 0x004fc60000000000 */
[----:B------:R-:W-:Y:S02]  /*4240*/  VIADD R7, R6, 0x8c ;  /* 0x0000008c06077836 */ /* 0x000fe40000000000 */
[----:B------:R-:W-:Y:S02]  /*4250*/  IMAD.MOV R10, RZ, RZ, -R10 ;  /* 0x000000ffff0a7224 */ /* 0x000fe400078e0a0a */
[----:B------:R-:W-:Y:S01]  /*4260*/  IMAD.HI.U32 R5, R246, R3, RZ ;  /* 0x00000003f6057227 */ /* 0x000fe200078e00ff */
[----:B------:R-:W-:Y:S01]  /*4270*/  IABS R2, R7 ;  /* 0x0000000700027213 */ /* 0x000fe20000000000 */
[----:B------:R2:W-:Y:S02]  /*4280*/  STL [R1+0x24f0], R7 ;  /* 0x0024f00701007387 */ /* 0x0005e40000100800 */
[----:B-1----:R-:W-:Y:S02]  /*4290*/  VIADD R4, R6, 0x8d ;  /* 0x0000008d06047836 */ /* 0x002fe40000000000 */
[----:B------:R1:W-:Y:S01]  /*42a0*/  STL [R1+0x20c], R0 ;  /* 0x00020c0001007387 */ /* 0x0003e20000100800 */
[----:B------:R-:W-:-:S02]  /*42b0*/  IMAD.MOV R5, RZ, RZ, -R5 ;  /* 0x000000ffff057224 */ /* 0x000fc400078e0a05 */
[----:B------:R-:W-:Y:S01]  /*42c0*/  IMAD.HI.U32 R8, R246, R2, RZ ;  /* 0x00000002f6087227 */ /* 0x000fe200078e00ff */
[----:B------:R3:W-:Y:S03]  /*42d0*/  STL [R1+0x24ec], R4 ;  /* 0x0024ec0401007387 */ /* 0x0007e60000100800 */
[C---:B--2---:R-:W-:Y:S01]  /*42e0*/  IMAD R7, R247.reuse, R10, R9 ;  /* 0x0000000af7077224 */ /* 0x044fe200078e0209 */
[C---:B------:R-:W-:Y:S01]  /*42f0*/  IADD3 R9, R6.reuse, 0x8f, RZ ;  /* 0x0000008f06097810 */ /* 0x040fe20007ffe0ff */
[----:B------:R-:W-:Y:S01]  /*4300*/  IMAD R3, R247, R5, R3 ;  /* 0x00000005f7037224 */ /* 0x000fe200078e0203 */
[----:B-1----:R-:W-:Y:S01]  /*4310*/  IADD3 R0, R6, 0x8e, RZ ;  /* 0x0000008e06007810 */ /* 0x002fe20007ffe0ff */
[----:B------:R-:W-:Y:S01]  /*4320*/  IMAD.MOV R8, RZ, RZ, -R8 ;  /* 0x000000ffff087224 */ /* 0x000fe200078e0a08 */
[----:B---3--:R-:W-:-:S03]  /*4330*/  IABS R4, R4 ;  /* 0x0000000400047213 */ /* 0x008fc60000000000 */
[----:B------:R1:W-:Y:S01]  /*4340*/  STL [R1+0x24e8], R0 ;  /* 0x0024e80001007387 */ /* 0x0003e20000100800 */
[----:B------:R-:W-:-:S03]  /*4350*/  IMAD R2, R247, R8, R2 ;  /* 0x00000008f7027224 */ /* 0x000fc600078e0202 */
        /* <DEDUP_REMOVED lines=13> */
[----:B------:R-:W-:Y:S02]  /*4430*/  IMAD R0, R247, R3, R0 ;  /* 0x00000003f7007224 */ /* 0x000fe400078e0200 */
[----:B------:R-:W-:Y:S01]  /*4440*/  IMAD.HI.U32 R10, R246, R9, RZ ;  /* 0x00000009f60a7227 */ /* 0x000fe200078e00ff */
[----:B------:R2:W-:Y:S03]  /*4450*/  STL [R1+0x1fc], R4 ;  /* 0x0001fc0401007387 */ /* 0x0005e60000100800 */
[----:B------:R-:W-:Y:S01]  /*4460*/  IMAD.MOV R10, RZ, RZ, -R10 ;  /* 0x000000ffff0a7224 */ /* 0x000fe200078e0a0a */
[----:B-1----:R-:W-:-:S02]  /*4470*/  IABS R2, R7 ;  /* 0x0000000700027213 */ /* 0x002fc40000000000 */
[----:B------:R-:W-:-:S03]  /*4480*/  IADD3 R7, R6, 0x91, RZ ;  /* 0x0000009106077810 */ /* 0x000fc60007ffe0ff */
[----:B------:R-:W-:Y:S01]  /*4490*/  IMAD.HI.U32 R5, R246, R2, RZ ;  /* 0x00000002f6057227 */ /* 0x000fe200078e00ff */
[----:B------:R-:W-:Y:S01]  /*44a0*/  IABS R3, R7 ;  /* 0x0000000700037213 */ /* 0x000fe20000000000 */
[----:B------:R1:W-:Y:S02]  /*44b0*/  STL [R1+0x24dc], R7 ;  /* 0x0024dc0701007387 */ /* 0x0003e40000100800 */
[----:B--2---:R-:W-:Y:S01]  /*44c0*/  VIADD R4, R6, 0x92 ;  /* 0x0000009206047836 */ /* 0x004fe20000000000 */
[----:B------:R-:W-:Y:S01]  /*44d0*/  IADD3 R5, -R5, RZ, RZ ;  /* 0x000000ff05057210 */ /* 0x000fe20007ffe1ff */
[----:B------:R2:W-:Y:S01]  /*44e0*/  STL [R1+0x1f8], R0 ;  /* 0x0001f80001007387 */ /* 0x0005e20000100800 */
[----:B------:R-:W-:-:S03]  /*44f0*/  IMAD.HI.U32 R8, R246, R3, RZ ;  /* 0x00000003f6087227 */ /* 0x000fc600078e00ff */
[----:B------:R3:W-:Y:S01]  /*4500*/  STL [R1+0x24d8], R4 ;  /* 0x0024d80401007387 */ /* 0x0007e20000100800 */
[C---:B------:R-:W-:Y:S02]  /*4510*/  IMAD R2, R247.reuse, R5, R2 ;  /* 0x00000005f7027224 */ /* 0x040fe400078e0202 */
[C---:B-1----:R-:W-:Y:S02]  /*4520*/  IMAD R7, R247.reuse, R10, R9 ;  /* 0x0000000af7077224 */ /* 0x042fe400078e0209 */
[----:B------:R-:W-:Y:S02]  /*4530*/  IMAD.MOV R8, RZ, RZ, -R8 ;  /* 0x000000ffff087224 */ /* 0x000fe400078e0a08 */
[C---:B--2---:R-:W-:Y:S02]  /*4540*/  VIADD R0, R6.reuse, 0x93 ;  /* 0x0000009306007836 */ /* 0x044fe40000000000 */
[C---:B------:R-:W-:Y:S01]  /*4550*/  VIADD R9, R6.reuse, 0x94 ;  /* 0x0000009406097836 */ /* 0x040fe20000000000 */
[----:B---3--:R-:W-:Y:S01]  /*4560*/  IABS R4, R4 ;  /* 0x0000000400047213 */ /* 0x008fe20000000000 */
[----:B------:R-:W-:Y:S01]  /*4570*/  IMAD R3, R247, R8, R3 ;  /* 0x00000008f7037224 */ /* 0x000fe200078e0203 */
[----:B------:R1:W-:Y:S01]  /*4580*/  STL [R1+0x24d4], R0 ;  /* 0x0024d40001007387 */ /* 0x0003e20000100800 */
[----:B------:R-:W-:-:S02]  /*4590*/  VIADD R8, R6, 0x96 ;  /* 0x0000009606087836 */ /* 0x000fc40000000000 */
[----:B------:R-:W-:Y:S01]  /*45a0*/  IMAD.HI.U32 R5, R246, R4, RZ ;  /* 0x00000004f6057227 */ /* 0x000fe200078e00ff */
[----:B------:R2:W-:Y:S04]  /*45b0*/  STL [R1+0x1f4], R7 ;  /* 0x0001f40701007387 */ /* 0x0005e80000100800 */
[----:B------:R3:W-:Y:S01]  /*45c0*/  STL [R1+0x1f0], R2 ;  /* 0x0001f00201007387 */ /* 0x0007e20000100800 */
[----:B------:R-:W-:Y:S02]  /*45d0*/  IADD3 R5, -R5, RZ, RZ ;  /* 0x000000ff05057210 */ /* 0x000fe40007ffe1ff */
[----:B-1----:R-:W-:Y:S01]  /*45e0*/  IABS R0, R0 ;  /* 0x0000000000007213 */ /* 0x002fe20000000000 */
[----:B------:R1:W-:Y:S01]  /*45f0*/  STL [R1+0x24d0], R9 ;  /* 0x0024d00901007387 */ /* 0x0003e20000100800 */
[----:B--2---:R-:W-:-:S03]  /*4600*/  VIADD R7, R6, 0x95 ;  /* 0x0000009506077836 */ /* 0x004fc60000000000 */
[C---:B---3--:R-:W-:Y:S02]  /*4610*/  IMAD.HI.U32 R2, R246.reuse, R0, RZ ;  /* 0x00000000f6027227 */ /* 0x048fe400078e00ff */
[----:B------:R-:W-:Y:S01]  /*4620*/  STL [R1+0x24cc], R7 ;  /* 0x0024cc0701007387 */ /* 0x000fe20000100800 */
[----:B-1----:R-:W-:Y:S01]  /*4630*/  IABS R9, R9 ;  /* 0x0000000900097213 */ /* 0x002fe20000000000 */
[----:B------:R-:W-:Y:S02]  /*4640*/  IMAD.MOV R2, RZ, RZ, -R2 ;  /* 0x000000ffff027224 */ /* 0x000fe400078e0a02 */
[----:B------:R1:W-:Y:S02]  /*4650*/  STL [R1+0x1ec], R3 ;  /* 0x0001ec0301007387 */ /* 0x0003e40000100800 */
[----:B------:R-:W-:Y:S02]  /*4660*/  IMAD.HI.U32 R10, R246, R9, RZ ;  /* 0x00000009f60a7227 */ /* 0x000fe400078e00ff */
[----:B------:R2:W-:Y:S02]  /*4670*/  STL [R1+0x24c8], R8 ;  /* 0x0024c80801007387 */ /* 0x0005e40000100800 */
[C---:B------:R-:W-:Y:S01]  /*4680*/  IMAD R0, R247.reuse, R2, R0 ;  /* 0x00000002f7007224 */ /* 0x040fe200078e0200 */
[----:B------:R-:W-:Y:S01]  /*4690*/  IABS R2, R8 ;  /* 0x0000000800027213 */ /* 0x000fe20000000000 */
[----:B------:R-:W-:Y:S01]  /*46a0*/  IMAD.MOV R10, RZ, RZ, -R10 ;  /* 0x000000ffff0a7224 */ /* 0x000fe200078e0a0a */
[----:B-1----:R-:W-:Y:S01]  /*46b0*/  IABS R3, R7 ;  /* 0x0000000700037213 */ /* 0x002fe20000000000 */
[----:B------:R-:W-:Y:S01]  /*46c0*/  IMAD R7, R247, R5, R4 ;  /* 0x00000005f7077224 */ /* 0x000fe200078e0204 */
[----:B------:R1:W-:Y:S01]  /*46d0*/  STL [R1+0x1e4], R0 ;  /* 0x0001e40001007387 */ /* 0x0003e20000100800 */
[----:B------:R-:W-:-:S02]  /*46e0*/  VIADD R4, R6, 0x97 ;  /* 0x0000009706047836 */ /* 0x000fc40000000000 */
[----:B------:R-:W-:-:S03]  /*46f0*/  IMAD.HI.U32 R5, R246, R3, RZ ;  /* 0x00000003f6057227 */ /* 0x000fc600078e00ff */
[----:B------:R3:W-:Y:S01]  /*4700*/  STL [R1+0x24c4], R4 ;  /* 0x0024c40401007387 */ /* 0x0007e20000100800 */
[----:B------:R-:W-:Y:S02]  /*4710*/  IMAD.MOV R5, RZ, RZ, -R5 ;  /* 0x000000ffff057224 */ /* 0x000fe400078e0a05 */
[----:B--2---:R-:W-:Y:S01]  /*4720*/  IMAD.HI.U32 R8, R246, R2, RZ ;  /* 0x00000002f6087227 */ /* 0x004fe200078e00ff */
[----:B-1----:R-:W-:-:S03]  /*4730*/  IADD3 R0, R6, 0x98, RZ ;  /* 0x0000009806007810 */ /* 0x002fc60007ffe0ff */
[C---:B------:R-:W-:Y:S02]  /*4740*/  IMAD R9, R247.reuse, R10, R9 ;  /* 0x0000000af7097224 */ /* 0x040fe400078e0209 */
[----:B------:R1:W-:Y:S01]  /*4750*/  STL [R1+0x24c0], R0 ;  /* 0x0024c00001007387 */ /* 0x0003e20000100800 */
[----:B---3--:R-:W-:Y:S01]  /*4760*/  IABS R4, R4 ;  /* 0x0000000400047213 */ /* 0x008fe20000000000 */
[----:B------:R-:W-:Y:S02]  /*4770*/  IMAD R3, R247, R5, R3 ;  /* 0x00000005f7037224 */ /* 0x000fe400078e0203 */
[----:B------:R-:W-:Y:S01]  /*4780*/  IMAD.MOV R8, RZ, RZ, -R8 ;  /* 0x000000ffff087224 */ /* 0x000fe200078e0a08 */
[----:B------:R2:W-:Y:S01]  /*4790*/  STL [R1+0x1e0], R9 ;  /* 0x0001e00901007387 */ /* 0x0005e20000100800 */
[----:B------:R-:W-:-:S03]  /*47a0*/  IMAD.HI.U32 R5, R246, R4, RZ ;  /* 0x00000004f6057227 */ /* 0x000fc600078e00ff */
[----:B------:R3:W-:Y:S01]  /*47b0*/  STL [R1+0x1dc], R3 ;  /* 0x0001dc0301007387 */ /* 0x0007e20000100800 */
[----:B-1----:R-:W-:Y:S01]  /*47c0*/  IABS R0, R0 ;  /* 0x0000000000007213 */ /* 0x002fe20000000000 */
[C---:B------:R-:W-:Y:S02]  /*47d0*/  VIADD R10, R6.reuse, 0x9a ;  /* 0x0000009a060a7836 */ /* 0x040fe40000000000 */
[----:B------:R-:W-:Y:S01]  /*47e0*/  IMAD R2, R247, R8, R2 ;  /* 0x00000008f7027224 */ /* 0x000fe200078e0202 */
[C---:B------:R-:W-:Y:S01]  /*47f0*/  IADD3 R8, R6.reuse, 0x9b, RZ ;  /* 0x0000009b06087810 */ /* 0x040fe20007ffe0ff */
[----:B------:R-:W-:Y:S01]  /*4800*/  IMAD.MOV R5, RZ, RZ, -R5 ;  /* 0x000000ffff057224 */ /* 0x000fe200078e0a05 */
[----:B--2---:R-:W-:Y:S01]  /*4810*/  IADD3 R9, R6, 0x99, RZ ;  /* 0x0000009906097810 */ /* 0x004fe20007ffe0ff */
[----:B---3--:R-:W-:-:S04]  /*4820*/  IMAD.HI.U32 R3, R246, R0, RZ ;  /* 0x00000000f6037227 */ /* 0x008fc800078e00ff */
[----:B------:R1:W-:Y:S01]  /*4830*/  STL [R1+0x24bc], R9 ;  /* 0x0024bc0901007387 */ /* 0x0003e20000100800 */
[----:B------:R-:W-:-:S03]  /*4840*/  IMAD R4, R247, R5, R4 ;  /* 0x00000005f7047224 */ /* 0x000fc600078e0204 */
[----:B------:R-:W-:Y:S01]  /*4850*/  STL [R1+0x24b8], R10 ;  /* 0x0024b80a01007387 */ /* 0x000fe20000100800 */
[----:B------:R-:W-:-:S03]  /*4860*/  IMAD.MOV R3, RZ, RZ, -R3 ;  /* 0x000000ffff037224 */ /* 0x000fc600078e0a03 */
[----:B------:R2:W-:Y:S01]  /*4870*/  STL [R1+0x1d8], R2 ;  /* 0x0001d80201007387 */ /* 0x0005e20000100800 */
[----:B------:R-:W-:Y:S01]  /*4880*/  IMAD R0, R247, R3, R0 ;  /* 0x00000003f7007224 */ /* 0x000fe200078e0200 */
[----:B-1----:R-:W-:Y:S02]  /*4890*/  IABS R9, R9 ;  /* 0x0000000900097213 */ /* 0x002fe40000000000 */
[----:B------:R1:W-:Y:S01]  /*48a0*/  STL [R1+0x1d4], R4 ;  /* 0x0001d40401007387 */ /* 0x0003e20000100800 */
[----:B------:R-:W-:-:S03]  /*48b0*/  IABS R3, R8 ;  /* 0x0000000800037213 */ /* 0x000fc60000000000 */
[----:B------:R-:W-:Y:S01]  /*48c0*/  STL [R1+0x24b4], R8 ;  /* 0x0024b40801007387 */ /* 0x000fe20000100800 */
[----:B--2---:R-:W-:Y:S01]  /*48d0*/  IABS R2, R10 ;  /* 0x0000000a00027213 */ /* 0x004fe20000000000 */
[----:B------:R-:W-:Y:S02]  /*48e0*/  IMAD.HI.U32 R10, R246, R9, RZ ;  /* 0x00000009f60a7227 */ /* 0x000fe400078e00ff */
[----:B------:R2:W-:Y:S02]  /*48f0*/  STL [R1+0x1d0], R0 ;  /* 0x0001d00001007387 */ /* 0x0005e40000100800 */
[----:B-1----:R-:W-:Y:S02]  /*4900*/  VIADD R4, R6, 0x9c ;  /* 0x0000009c06047836 */ /* 0x002fe40000000000 */
[----:B------:R-:W-:-:S03]  /*4910*/  IMAD.HI.U32 R5, R246, R2, RZ ;  /* 0x00000002f6057227 */ /* 0x000fc600078e00ff */
[----:B------:R1:W-:Y:S01]  /*4920*/  STL [R1+0x24b0], R4 ;  /* 0x0024b00401007387 */ /* 0x0003e20000100800 */
[----:B------:R-:W-:Y:S01]  /*4930*/  IMAD.MOV R10, RZ, RZ, -R10 ;  /* 0x000000ffff0a7224 */ /* 0x000fe200078e0a0a */
[----:B------:R-:W-:Y:S01]  /*4940*/  IADD3 R5, -R5, RZ, RZ ;  /* 0x000000ff05057210 */ /* 0x000fe20007ffe1ff */
[----:B--2---:R-:W-:Y:S02]  /*4950*/  VIADD R0, R6, 0x9d ;  /* 0x0000009d06007836 */ /* 0x004fe40000000000 */
[----:B------:R-:W-:-:S03]  /*4960*/  IMAD.HI.U32 R8, R246, R3, RZ ;  /* 0x00000003f6087227 */ /* 0x000fc600078e00ff */
[----:B------:R2:W-:Y:S01]  /*4970*/  STL [R1+0x24ac], R0 ;  /* 0x0024ac0001007387 */ /* 0x0005e20000100800 */
[C---:B------:R-:W-:Y:S01]  /*4980*/  IMAD R9, R247.reuse, R10, R9 ;  /* 0x0000000af7097224 */ /* 0x040fe200078e0209 */
[----:B-1----:R-:W-:Y:S01]  /*4990*/  IABS R4, R4 ;  /* 0x0000000400047213 */ /* 0x002fe20000000000 */
[----:B------:R-:W-:Y:S02]  /*49a0*/  IMAD R2, R247, R5, R2 ;  /* 0x00000005f7027224 */ /* 0x000fe400078e0202 */
[----:B------:R-:W-:Y:S01]  /*49b0*/  IMAD.MOV R8, RZ, RZ, -R8 ;  /* 0x000000ffff087224 */ /* 0x000fe200078e0a08 */
[----:B------:R1:W-:Y:S01]  /*49c0*/  STL [R1+0x1cc], R9 ;  /* 0x0001cc0901007387 */ /* 0x0003e20000100800 */
[----:B------:R-:W-:Y:S01]  /*49d0*/  IMAD.HI.U32 R5, R246, R4, RZ ;  /* 0x00000004f6057227 */ /* 0x000fe200078e00ff */
[----:B--2---:R-:W-:Y:S02]  /*49e0*/  IABS R0, R0 ;  /* 0x0000000000007213 */ /* 0x004fe40000000000 */
[----:B------:R2:W-:Y:S02]  /*49f0*/  STL [R1+0x1c8], R2 ;  /* 0x0001c80201007387 */ /* 0x0005e40000100800 */
[----:B------:R-:W-:Y:S01]  /*4a00*/  IADD3 R5, -R5, RZ, RZ ;  /* 0x000000ff05057210 */ /* 0x000fe20007ffe1ff */
[----:B------:R-:W-:-:S02]  /*4a10*/  VIADD R10, R6, 0x9f ;  /* 0x0000009f060a7836 */ /* 0x000fc40000000000 */
[C---:B------:R-:W-:Y:S02]  /*4a20*/  IMAD R3, R247.reuse, R8, R3 ;  /* 0x00000008f7037224 */ /* 0x040fe400078e0203 */
[----:B-1----:R-:W-:Y:S02]  /*4a30*/  VIADD R9, R6, 0x9e ;  /* 0x0000009e06097836 */ /* 0x002fe40000000000 */
[----:B------:R-:W-:Y:S02]  /*4a40*/  IMAD R4, R247, R5, R4 ;  /* 0x00000005f7047224 */ /* 0x000fe400078e0204 */
[----:B--2---:R-:W-:Y:S01]  /*4a50*/  IMAD.HI.U32 R2, R246, R0, RZ ;  /* 0x00000000f6027227 */ /* 0x004fe200078e00ff */
[----:B------:R1:W-:Y:S03]  /*4a60*/  STL [R1+0x24a8], R9 ;  /* 0x0024a80901007387 */ /* 0x0003e60000100800 */
[----:B------:R-:W-:Y:S01]  /*4a70*/  IMAD.MOV R2, RZ, RZ, -R2 ;  /* 0x000000ffff027224 */ /* 0x000fe200078e0a02 */
[----:B------:R-:W-:Y:S01]  /*4a80*/  STL [R1+0x24a4], R10 ;  /* 0x0024a40a01007387 */ /* 0x000fe20000100800 */
[----:B------:R-:W-:-:S02]  /*4a90*/  VIADD R8, R6, 0xa0 ;  /* 0x000000a006087836 */ /* 0x000fc40000000000 */
[----:B------:R-:W-:Y:S01]  /*4aa0*/  IMAD R0, R247, R2, R0 ;  /* 0x00000002f7007224 */ /* 0x000fe200078e0200 */
[----:B------:R2:W-:Y:S02]  /*4ab0*/  STL [R1+0x1c4], R3 ;  /* 0x0001c40301007387 */ /* 0x0005e40000100800 */
[----:B------:R-:W-:Y:S02]  /*4ac0*/  IABS R2, R8 ;  /* 0x0000000800027213 */ /* 0x000fe40000000000 */
[----:B------:R3:W-:Y:S01]  /*4ad0*/  STL [R1+0x1c0], R4 ;  /* 0x0001c00401007387 */ /* 0x0007e20000100800 */
[----:B-1----:R-:W-:-:S03]  /*4ae0*/  IABS R9, R9 ;  /* 0x0000000900097213 */ /* 0x002fc60000000000 */
[----:B------:R1:W-:Y:S01]  /*4af0*/  STL [R1+0x24a0], R8 ;  /* 0x0024a00801007387 */ /* 0x0003e20000100800 */
[----:B--2---:R-:W-:Y:S01]  /*4b00*/  IABS R3, R10 ;  /* 0x0000000a00037213 */ /* 0x004fe20000000000 */
[----:B------:R-:W-:Y:S02]  /*4b10*/  IMAD.HI.U32 R10, R246, R9, RZ ;  /* 0x00000009f60a7227 */ /* 0x000fe400078e00ff */
[----:B------:R2:W-:Y:S02]  /*4b20*/  STL [R1+0x1bc], R0 ;  /* 0x0001bc0001007387 */ /* 0x0005e40000100800 */
[----:B---3--:R-:W-:Y:S02]  /*4b30*/  VIADD R4, R6, 0xa1 ;  /* 0x000000a106047836 */ /* 0x008fe40000000000 */
[----:B------:R-:W-:-:S03]  /*4b40*/  IMAD.HI.U32 R5, R246, R3, RZ ;  /* 0x00000003f6057227 */ /* 0x000fc600078e00ff */
[----:B------:R3:W-:Y:S01]  /*4b50*/  STL [R1+0x249c], R4 ;  /* 0x00249c0401007387 */ /* 0x0007e20000100800 */
[----:B-1----:R-:W-:Y:S01]  /*4b60*/  IMAD.HI.U32 R8, R246, R2, RZ ;  /* 0x00000002f6087227 */ /* 0x002fe200078e00ff */
[----:B--2---:R-:W-:-:S03]  /*4b70*/  IADD3 R0, R6, 0xa2, RZ ;  /* 0x000000a206007810 */ /* 0x004fc60007ffe0ff */
[----:B------:R-:W-:Y:S02]  /*4b80*/  IMAD.MOV R5, RZ, RZ, -R5 ;  /* 0x000000ffff057224 */ /* 0x000fe400078e0a05 */
[----:B------:R1:W-:Y:S01]  /*4b90*/  STL [R1+0x2498], R0 ;  /* 0x0024980001007387 */ /* 0x0003e20000100800 */
[----:B------:R-:W-:Y:S01]  /*4ba0*/  IMAD.MOV R8, RZ, RZ, -R8 ;  /* 0x000000ffff087224 */ /* 0x000fe200078e0a08 */
[----:B---3--:R-:W-:Y:S01]  /*4bb0*/  IABS R4, R4 ;  /* 0x0000000400047213 */ /* 0x008fe20000000000 */
[----:B------:R-:W-:Y:S01]  /*4bc0*/  IMAD R214, R247, R5, R3 ;  /* 0x00000005f7d67224 */ /* 0x000fe200078e0203 */
[----:B------:R-:W-:Y:S01]  /*4bd0*/  STL [R1+0x2494], R12 ;  /* 0x0024940c01007387 */ /* 0x000fe20000100800 */
[----:B------:R-:W-:Y:S02]  /*4be0*/  IMAD.MOV R10, RZ, RZ, -R10 ;  /* 0x000000ffff0a7224 */ /* 0x000fe400078e0a0a */
[----:B------:R-:W-:Y:S01]  /*4bf0*/  IMAD.HI.U32 R5, R246, R4, RZ ;  /* 0x00000004f6057227 */ /* 0x000fe200078e00ff */
[----:B------:R-:W-:Y:S01]  /*4c00*/  STL [R1+0x2490], R11 ;  /* 0x0024900b01007387 */ /* 0x000fe20000100800 */
[----:B-1----:R-:W-:-:S02]  /*4c10*/  IABS R0, R0 ;  /* 0x0000000000007213 */ /* 0x002fc40000000000 */
[C---:B------:R-:W-:Y:S01]  /*4c20*/  IMAD R2, R247.reuse, R8, R2 ;  /* 0x00000008f7027224 */ /* 0x040fe200078e0202 */
[----:B------:R-:W-:Y:S01]  /*4c30*/  IADD3 R8, R6, 0xa5, RZ ;  /* 0x000000a506087810 */ /* 0x000fe20007ffe0ff */
[----:B------:R-:W-:Y:S02]  /*4c40*/  IMAD.MOV R5, RZ, RZ, -R5 ;  /* 0x000000ffff057224 */ /* 0x000fe400078e0a05 */
[----:B------:R-:W-:Y:S01]  /*4c50*/  IMAD.HI.U32 R3, R246, R0, RZ ;  /* 0x00000000f6037227 */ /* 0x000fe200078e00ff */
[----:B------:R1:W-:Y:S03]  /*4c60*/  STL [R1+0x1b0], R2 ;  /* 0x0001b00201007387 */ /* 0x0003e60000100800 */
[----:B------:R-:W-:Y:S01]  /*4c70*/  IMAD R236, R247, R10, R9 ;  /* 0x0000000af7ec7224 */ /* 0x000fe200078e0209 */
[----:B------:R-:W-:Y:S01]  /*4c80*/  IABS R9, R12 ;  /* 0x0000000c00097213 */ /* 0x000fe20000000000 */
[----:B------:R-:W-:-:S02]  /*4c90*/  IMAD.MOV R3, RZ, RZ, -R3 ;  /* 0x000000ffff037224 */ /* 0x000fc400078e0a03 */
[C---:B------:R-:W-:Y:S02]  /*4ca0*/  IMAD R4, R247.reuse, R5, R4 ;  /* 0x00000005f7047224 */ /* 0x040fe400078e0204 */
[C---:B------:R-:W-:Y:S01]  /*4cb0*/  IMAD.HI.U32 R10, R246.reuse, R9, RZ ;  /* 0x00000009f60a7227 */ /* 0x040fe200078e00ff */
[----:B-1----:R-:W-:Y:S02]  /*4cc0*/  IABS R2, R11 ;  /* 0x0000000b00027213 */ /* 0x002fe40000000000 */
[----:B------:R1:W-:Y:S01]  /*4cd0*/  STL [R1+0x1ac], R4 ;  /* 0x0001ac0401007387 */ /* 0x0003e20000100800 */
[----:B------:R-:W-:Y:S01]  /*4ce0*/  IMAD R0, R247, R3, R0 ;  /* 0x00000003f7007224 */ /* 0x000fe200078e0200 */
[----:B------:R-:W-:Y:S01]  /*4cf0*/  IABS R3, R8 ;  /* 0x0000000800037213 */ /* 0x000fe20000000000 */
[----:B------:R-:W-:Y:S01]  /*4d00*/  IMAD.HI.U32 R5, R246, R2, RZ ;  /* 0x00000002f6057227 */ /* 0x000fe200078e00ff */
[----:B------:R2:W-:Y:S03]  /*4d10*/  STL [R1+0x248c], R8 ;  /* 0x00248c0801007387 */ /* 0x0005e60000100800 */
[----:B------:R-:W-:Y:S01]  /*4d20*/  IMAD.MOV R10, RZ, RZ, -R10 ;  /* 0x000000ffff0a7224 */ /* 0x000fe200078e0a0a */
[----:B------:R3:W-:Y:S01]  /*4d30*/  STL [R1+0x1a8], R0 ;  /* 0x0001a80001007387 */ /* 0x0007e20000100800 */
[----:B------:R-:W-:Y:S01]  /*4d40*/  IADD3 R5, -R5, RZ, RZ ;  /* 0x000000ff05057210 */ /* 0x000fe20007ffe1ff */
[----:B-1----:R-:W-:-:S02]  /*4d50*/  VIADD R4, R6, 0xa6 ;  /* 0x000000a606047836 */ /* 0x002fc40000000000 */
[C---:B------:R-:W-:Y:S02]  /*4d60*/  IMAD R9, R247.reuse, R10, R9 ;  /* 0x0000000af7097224 */ /* 0x040fe400078e0209 */
[----:B--2---:R-:W-:Y:S01]  /*4d70*/  IMAD.HI.U32 R8, R246, R3, RZ ;  /* 0x00000003f6087227 */ /* 0x004fe200078e00ff */
[----:B------:R1:W-:Y:S03]  /*4d80*/  STL [R1+0x2488], R4 ;  /* 0x0024880401007387 */ /* 0x0003e60000100800 */
[C---:B---3--:R-:W-:Y:S02]  /*4d90*/  VIADD R0, R6.reuse, 0xa7 ;  /* 0x000000a706007836 */ /* 0x048fe40000000000 */
[C---:B------:R-:W-:Y:S02]  /*4da0*/  IMAD R2, R247.reuse, R5, R2 ;  /* 0x00000005f7027224 */ /* 0x040fe400078e0202 */
[----:B------:R-:W-:Y:S01]  /*4db0*/  IMAD.MOV R8, RZ, RZ, -R8 ;  /* 0x000000ffff087224 */ /* 0x000fe200078e0a08 */
[----:B------:R2:W-:Y:S01]  /*4dc0*/  STL [R1+0x2484], R0 ;  /* 0x0024840001007387 */ /* 0x0005e20000100800 */
[C---:B------:R-:W-:Y:S01]  /*4dd0*/  VIADD R10, R6.reuse, 0xa9 ;  /* 0x000000a9060a7836 */ /* 0x040fe20000000000 */
[----:B-1----:R-:W-:Y:S01]  /*4de0*/  IABS R4, R4 ;  /* 0x0000000400047213 */ /* 0x002fe20000000000 */
[----:B------:R-:W-:Y:S01]  /*4df0*/  IMAD R3, R247, R8, R3 ;  /* 0x00000008f7037224 */ /* 0x000fe200078e0203 */
[----:B------:R1:W-:Y:S01]  /*4e00*/  STL [R1+0x1a4], R9 ;  /* 0x0001a40901007387 */ /* 0x0003e20000100800 */
[----:B------:R-:W-:-:S02]  /*4e10*/  VIADD R8, R6, 0xaa ;  /* 0x000000aa06087836 */ /* 0x000fc40000000000 */
[----:B------:R-:W-:Y:S01]  /*4e20*/  IMAD.HI.U32 R5, R246, R4, RZ ;  /* 0x00000004f6057227 */ /* 0x000fe200078e00ff */
[----:B------:R3:W-:Y:S01]  /*4e30*/  STL [R1+0x1a0], R2 ;  /* 0x0001a00201007387 */ /* 0x0007e20000100800 */
[----:B--2---:R-:W-:Y:S02]  /*4e40*/  IABS R0, R0 ;  /* 0x0000000000007213 */ /* 0x004fe40000000000 */
[C---:B------:R-:W-:Y:S01]  /*4e50*/  VIADD R12, R6.reuse, 0xbc ;  /* 0x000000bc060c7836 */ /* 0x040fe20000000000 */
[----:B------:R-:W-:Y:S01]  /*4e60*/  IADD3 R5, -R5, RZ, RZ ;  /* 0x000000ff05057210 */ /* 0x000fe20007ffe1ff */
[C---:B------:R-:W-:Y:S02]  /*4e70*/  VIADD R11, R6.reuse, 0xbd ;  /* 0x000000bd060b7836 */ /* 0x040fe40000000000 */
[----:B-1----:R-:W-:Y:S02]  /*4e80*/  VIADD R9, R6, 0xa8 ;  /* 0x000000a806097836 */ /* 0x002fe40000000000 */
[----:B------:R-:W-:-:S02]  /*4e90*/  IMAD R4, R247, R5, R4 ;  /* 0x00000005f7047224 */ /* 0x000fc400078e0204 */
[----:B---3--:R-:W-:Y:S01]  /*4ea0*/  IMAD.HI.U32 R2, R246, R0, RZ ;  /* 0x00000000f6027227 */ /* 0x008fe200078e00ff */
[----:B------:R1:W-:Y:S03]  /*4eb0*/  STL [R1+0x2480], R9 ;  /* 0x0024800901007387 */ /* 0x0003e60000100800 */
[----:B------:R-:W-:Y:S01]  /*4ec0*/  IMAD.MOV R2, RZ, RZ, -R2 ;  /* 0x000000ffff027224 */ /* 0x000fe200078e0a02 */
[----:B------:R-:W-:Y:S03]  /*4ed0*/  STL [R1+0x247c], R10 ;  /* 0x00247c0a01007387 */ /* 0x000fe60000100800 */
[----:B------:R-:W-:Y:S01]  /*4ee0*/  IMAD R0, R247, R2, R0 ;  /* 0x00000002f7007224 */ /* 0x000fe200078e0200 */
[----:B------:R2:W-:Y:S01]  /*4ef0*/  STL [R1+0x19c], R3 ;  /* 0x00019c0301007387 */ /* 0x0005e20000100800 */
[----:B------:R-:W-:-:S02]  /*4f00*/  IABS R2, R8 ;  /* 0x0000000800027213 */ /* 0x000fc40000000000 */
[----:B-1----:R-:W-:Y:S01]  /*4f10*/  IABS R9, R9 ;  /* 0x0000000900097213 */ /* 0x002fe20000000000 */
[----:B------:R1:W-:Y:S04]  /*4f20*/  STL [R1+0x198], R4 ;  /* 0x0001980401007387 */ /* 0x0003e80000100800 */
[----:B------:R-:W-:Y:S01]  /*4f30*/  STL [R1+0x2478], R8 ;  /* 0x0024780801007387 */ /* 0x000fe20000100800 */
[----:B--2---:R-:W-:Y:S01]  /*4f40*/  IABS R3, R10 ;  /* 0x0000000a00037213 */ /* 0x004fe20000000000 */
[----:B------:R-:W-:Y:S02]  /*4f50*/  IMAD.HI.U32 R10, R246, R9, RZ ;  /* 0x00000009f60a7227 */ /* 0x000fe400078e00ff */
[----:B------:R2:W-:Y:S02]  /*4f60*/  STL [R1+0x194], R0 ;  /* 0x0001940001007387 */ /* 0x0005e40000100800 */
[----:B------:R-:W-:-:S02]  /*4f70*/  IMAD.MOV R10, RZ, RZ, -R10 ;  /* 0x000000ffff0a7224 */ /* 0x000fc400078e0a0a */
[----:B------:R-:W-:-:S04]  /*4f80*/  IMAD.HI.U32 R5, R246, R3, RZ ;  /* 0x00000003f6057227 */ /* 0x000fc800078e00ff */
[C---:B-1----:R-:W-:Y:S01]  /*4f90*/  VIADD R4, R6.reuse, 0xab ;  /* 0x000000ab06047836 */ /* 0x042fe20000000000 */
[----:B--2---:R-:W-:Y:S01]  /*4fa0*/  IADD3 R0, R6, 0xac, RZ ;  /* 0x000000ac06007810 */ /* 0x004fe20007ffe0ff */
[----:B------:R-:W-:-:S03]  /*4fb0*/  IMAD.HI.U32 R8, R246, R2, RZ ;  /* 0x00000002f6087227 */ /* 0x000fc600078e00ff */
[----:B------:R1:W-:Y:S01]  /*4fc0*/  STL [R1+0x2474], R4 ;  /* 0x0024740401007387 */ /* 0x0003e20000100800 */
[C---:B------:R-:W-:Y:S02]  /*4fd0*/  IMAD R9, R247.reuse, R10, R9 ;  /* 0x0000000af7097224 */ /* 0x040fe400078e0209 */
[----:B------:R-:W-:Y:S01]  /*4fe0*/  IMAD.MOV R5, RZ, RZ, -R5 ;  /* 0x000000ffff057224 */ /* 0x000fe200078e0a05 */
[----:B------:R2:W-:Y:S01]  /*4ff0*/  STL [R1+0x2470], R0 ;  /* 0x0024700001007387 */ /* 0x0005e20000100800 */
[----:B------:R-:W-:Y:S02]  /*5000*/  IMAD.MOV R8, RZ, RZ, -R8 ;  /* 0x000000ffff087224 */ /* 0x000fe400078e0a08 */
[C---:B------:R-:W-:Y:S01]  /*5010*/  IMAD R3, R247.reuse, R5, R3 ;  /* 0x00000005f7037224 */ /* 0x040fe200078e0203 */
[----:B------:R3:W-:Y:S01]  /*5020*/  STL [R1+0x190], R9 ;  /* 0x0001900901007387 */ /* 0x0007e20000100800 */
[C---:B------:R-:W-:Y:S01]  /*5030*/  VIADD R10, R6.reuse, 0xae ;  /* 0x000000ae060a7836 */ /* 0x040fe20000000000 */
[----:B-1----:R-:W-:Y:S01]  /*5040*/  IABS R4, R4 ;  /* 0x0000000400047213 */ /* 0x002fe20000000000 */
[----:B------:R-:W-:Y:S01]  /*5050*/  IMAD R2, R247, R8, R2 ;  /* 0x00000008f7027224 */ /* 0x000fe200078e0202 */
[----:B------:R1:W-:Y:S01]  /*5060*/  STL [R1+0x18c], R3 ;  /* 0x00018c0301007387 */ /* 0x0003e20000100800 */
[----:B------:R-:W-:Y:S01]  /*5070*/  VIADD R8, R6, 0xb0 ;  /* 0x000000b006087836 */ /* 0x000fe20000000000 */
[----:B--2---:R-:W-:Y:S01]  /*5080*/  IABS R0, R0 ;  /* 0x0000000000007213 */ /* 0x004fe20000000000 */
[----:B------:R-:W-:Y:S01]  /*5090*/  IMAD.HI.U32 R5, R246, R4, RZ ;  /* 0x00000004f6057227 */ /* 0x000fe200078e00ff */
[----:B---3--:R-:W-:-:S03]  /*50a0*/  IADD3 R9, R6, 0xad, RZ ;  /* 0x000000ad06097810 */ /* 0x008fc60007ffe0ff */
[----:B------:R-:W-:Y:S02]  /*50b0*/  IMAD.MOV R5, RZ, RZ, -R5 ;  /* 0x000000ffff057224 */ /* 0x000fe400078e0a05 */
[----:B-1----:R-:W-:Y:S01]  /*50c0*/  IMAD.HI.U32 R3, R246, R0, RZ ;  /* 0x00000000f6037227 */ /* 0x002fe200078e00ff */
[----:B------:R1:W-:Y:S03]  /*50d0*/  STL [R1+0x246c], R9 ;  /* 0x00246c0901007387 */ /* 0x0003e60000100800 */
[----:B------:R-:W-:Y:S01]  /*50e0*/  IMAD.MOV R3, RZ, RZ, -R3 ;  /* 0x000000ffff037224 */ /* 0x000fe200078e0a03 */
[----:B------:R-:W-:Y:S01]  /*50f0*/  STL [R1+0x2468], R10 ;  /* 0x0024680a01007387 */ /* 0x000fe20000100800 */
[C---:B------:R-:W-:Y:S01]  /*5100*/  IMAD R220, R247.reuse, R5, R4 ;  /* 0x00000005f7dc7224 */ /* 0x040fe200078e0204 */
[----:B------:R-:W-:Y:S01]  /*5110*/  IABS R4, R8 ;  /* 0x0000000800047213 */ /* 0x000fe20000000000 */
[----:B------:R-:W-:Y:S01]  /*5120*/  IMAD R251, R247, R3, R0 ;  /* 0x00000003f7fb7224 */ /* 0x000fe200078e0200 */
[----:B------:R2:W-:Y:S01]  /*5130*/  STL [R1+0x188], R2 ;  /* 0x0001880201007387 */ /* 0x0005e20000100800 */
[----:B------:R-:W-:Y:S01]  /*5140*/  VIADD R0, R6, 0xb1 ;  /* 0x000000b106007836 */ /* 0x000fe20000000000 */
[----:B-1----:R-:W-:-:S02]  /*5150*/  IABS R9, R9 ;  /* 0x0000000900097213 */ /* 0x002fc40000000000 */
[----:B--2---:R-:W-:Y:S02]  /*5160*/  IABS R2, R10 ;  /* 0x0000000a00027213 */ /* 0x004fe40000000000 */
[----:B------:R-:W-:-:S03]  /*5170*/  IADD3 R10, R6, 0xaf, RZ ;  /* 0x000000af060a7810 */ /* 0x000fc60007ffe0ff */
[C---:B------:R-:W-:Y:S01]  /*5180*/  IMAD.HI.U32 R5, R246.reuse, R2, RZ ;  /* 0x00000002f6057227 */ /* 0x040fe200078e00ff */
[----:B------:R-:W-:Y:S01]  /*5190*/  IABS R3, R10 ;  /* 0x0000000a00037213 */ /* 0x000fe20000000000 */
[----:B------:R1:W-:Y:S03]  /*51a0*/  STL [R1+0x2464], R10 ;  /* 0x0024640a01007387 */ /* 0x0003e60000100800 */
[----:B------:R-:W-:Y:S01]  /*51b0*/  IADD3 R5, -R5, RZ, RZ ;  /* 0x000000ff05057210 */ /* 0x000fe20007ffe1ff */
[----:B------:R2:W-:Y:S04]  /*51c0*/  STL [R1+0x2460], R8 ;  /* 0x0024600801007387 */ /* 0x0005e80000100800 */
[----:B------:R-:W-:Y:S01]  /*51d0*/  IMAD R2, R247, R5, R2 ;  /* 0x00000005f7027224 */ /* 0x000fe200078e0202 */
[----:B------:R3:W-:Y:S01]  /*51e0*/  STL [R1+0x245c], R0 ;  /* 0x00245c0001007387 */ /* 0x0007e20000100800 */
[----:B-1----:R-:W-:-:S04]  /*51f0*/  IMAD.HI.U32 R10, R246, R9, RZ ;  /* 0x00000009f60a7227 */ /* 0x002fc800078e00ff */
[----:B------:R-:W-:Y:S02]  /*5200*/  IMAD.MOV R10, RZ, RZ, -R10 ;  /* 0x000000ffff0a7224 */ /* 0x000fe400078e0a0a */
[----:B--2---:R-:W-:Y:S01]  /*5210*/  IMAD.HI.U32 R8, R246, R3, RZ ;  /* 0x00000003f6087227 */ /* 0x004fe200078e00ff */
[----:B---3--:R-:W-:-:S03]  /*5220*/  IABS R0, R0 ;  /* 0x0000000000007213 */ /* 0x008fc60000000000 */
[----:B------:R-:W-:Y:S02]  /*5230*/  IMAD R9, R247, R10, R9 ;  /* 0x0000000af7097224 */ /* 0x000fe400078e0209 */
[----:B------:R-:W-:-:S03]  /*5240*/  IMAD.HI.U32 R5, R246, R4, RZ ;  /* 0x00000004f6057227 */ /* 0x000fc600078e00ff */
[----:B------:R1:W-:Y:S01]  /*5250*/  STL [R1+0x17c], R9 ;  /* 0x00017c0901007387 */ /* 0x0003e20000100800 */
[----:B------:R-:W-:Y:S01]  /*5260*/  IMAD.MOV R8, RZ, RZ, -R8 ;  /* 0x000000ffff087224 */ /* 0x000fe200078e0a08 */
[----:B------:R-:W-:Y:S01]  /*5270*/  IADD3 R5, -R5, RZ, RZ ;  /* 0x000000ff05057210 */ /* 0x000fe20007ffe1ff */
[C---:B------:R-:W-:Y:S01]  /*5280*/  VIADD R10, R6.reuse, 0xb3 ;  /* 0x000000b3060a7836 */ /* 0x040fe20000000000 */
[----:B------:R2:W-:Y:S01]  /*5290*/  STL [R1+0x178], R2 ;  /* 0x0001780201007387 */ /* 0x0005e20000100800 */
[C---:B------:R-:W-:Y:S02]  /*52a0*/  IMAD R3, R247.reuse, R8, R3 ;  /* 0x00000008f7037224 */ /* 0x040fe400078e0203 */
[----:B------:R-:W-:Y:S02]  /*52b0*/  IMAD R4, R247, R5, R4 ;  /* 0x00000005f7047224 */ /* 0x000fe400078e0204 */
[C---:B------:R-:W-:Y:S02]  /*52c0*/  VIADD R8, R6.reuse, 0xb4 ;  /* 0x000000b406087836 */ /* 0x040fe40000000000 */
[----:B-1----:R-:W-:-:S02]  /*52d0*/  VIADD R9, R6, 0xb2 ;  /* 0x000000b206097836 */ /* 0x002fc40000000000 */
[----:B--2---:R-:W-:-:S03]  /*52e0*/  IMAD.HI.U32 R2, R246, R0, RZ ;  /* 0x00000000f6027227 */ /* 0x004fc600078e00ff */
[----:B------:R1:W-:Y:S01]  /*52f0*/  STL [R1+0x2458], R9 ;  /* 0x0024580901007387 */ /* 0x0003e20000100800 */
[----:B------:R-:W-:-:S03]  /*5300*/  IMAD.MOV R2, RZ, RZ, -R2 ;  /* 0x000000ffff027224 */ /* 0x000fc600078e0a02 */
[----:B------:R-:W-:Y:S01]  /*5310*/  STL [R1+0x2454], R10 ;  /* 0x0024540a01007387 */ /* 0x000fe20000100800 */
[----:B------:R-:W-:Y:S01]  /*5320*/  IMAD R0, R247, R2, R0 ;  /* 0x00000002f7007224 */ /* 0x000fe200078e0200 */
[----:B------:R-:W-:Y:S02]  /*5330*/  IABS R2, R8 ;  /* 0x0000000800027213 */ /* 0x000fe40000000000 */
[----:B------:R2:W-:Y:S01]  /*5340*/  STL [R1+0x174], R3 ;  /* 0x0001740301007387 */ /* 0x0005e20000100800 */
[----:B-1----:R-:W-:-:S03]  /*5350*/  IABS R9, R9 ;  /* 0x0000000900097213 */ /* 0x002fc60000000000 */
[----:B------:R1:W-:Y:S04]  /*5360*/  STL [R1+0x170], R4 ;  /* 0x0001700401007387 */ /* 0x0003e80000100800 */
[----:B------:R-:W-:Y:S01]  /*5370*/  STL [R1+0x2450], R8 ;  /* 0x0024500801007387 */ /* 0x000fe20000100800 */
[----:B--2---:R-:W-:Y:S01]  /*5380*/  IABS R3, R10 ;  /* 0x0000000a00037213 */ /* 0x004fe20000000000 */
[----:B------:R-:W-:Y:S02]  /*5390*/  IMAD.HI.U32 R10, R246, R9, RZ ;  /* 0x00000009f60a7227 */ /* 0x000fe400078e00ff */
[----:B------:R2:W-:Y:S02]  /*53a0*/  STL [R1+0x16c], R0 ;  /* 0x00016c0001007387 */ /* 0x0005e40000100800 */
[----:B-1----:R-:W-:-:S02]  /*53b0*/  VIADD R4, R6, 0xb5 ;  /* 0x000000b506047836 */ /* 0x002fc40000000000 */
[----:B------:R-:W-:-:S03]  /*53c0*/  IMAD.HI.U32 R5, R246, R3, RZ ;  /* 0x00000003f6057227 */ /* 0x000fc600078e00ff */
[----:B------:R1:W-:Y:S01]  /*53d0*/  STL [R1+0x244c], R4 ;  /* 0x00244c0401007387 */ /* 0x0003e20000100800 */
[----:B------:R-:W-:Y:S01]  /*53e0*/  IMAD.MOV R10, RZ, RZ, -R10 ;  /* 0x000000ffff0a7224 */ /* 0x000fe200078e0a0a */
[----:B--2---:R-:W-:Y:S01]  /*53f0*/  IADD3 R0, R6, 0xb6, RZ ;  /* 0x000000b606007810 */ /* 0x004fe20007ffe0ff */
[----:B------:R-:W-:Y:S02]  /*5400*/  IMAD.MOV R5, RZ, RZ, -R5 ;  /* 0x000000ffff057224 */ /* 0x000fe400078e0a05 */
[----:B------:R-:W-:Y:S02]  /*5410*/  IMAD.HI.U32 R8, R246, R2, RZ ;  /* 0x00000002f6087227 */ /* 0x000fe400078e00ff */
[----:B------:R2:W-:Y:S02]  /*5420*/  STL [R1+0x2448], R0 ;  /* 0x0024480001007387 */ /* 0x0005e40000100800 */
[C---:B------:R-:W-:Y:S01]  /*5430*/  IMAD R9, R247.reuse, R10, R9 ;  /* 0x0000000af7097224 */ /* 0x040fe200078e0209 */
[----:B-1----:R-:W-:Y:S01]  /*5440*/  IABS R4, R4 ;  /* 0x0000000400047213 */ /* 0x002fe20000000000 */
[----:B------:R-:W-:-:S02]  /*5450*/  IMAD R3, R247, R5, R3 ;  /* 0x00000005f7037224 */ /* 0x000fc400078e0203 */
[----:B------:R-:W-:Y:S01]  /*5460*/  IMAD.MOV R8, RZ, RZ, -R8 ;  /* 0x000000ffff087224 */ /* 0x000fe200078e0a08 */
[----:B------:R1:W-:Y:S01]  /*5470*/  STL [R1+0x168], R9 ;  /* 0x0001680901007387 */ /* 0x0003e20000100800 */
[----:B------:R-:W-:Y:S01]  /*5480*/  IMAD.HI.U32 R5, R246, R4, RZ ;  /* 0x00000004f6057227 */ /* 0x000fe200078e00ff */
[----:B--2---:R-:W-:Y:S02]  /*5490*/  IABS R0, R0 ;  /* 0x0000000000007213 */ /* 0x004fe40000000000 */
[----:B------:R2:W-:Y:S01]  /*54a0*/  STL [R1+0x164], R3 ;  /* 0x0001640301007387 */ /* 0x0005e20000100800 */
[C---:B------:R-:W-:Y:S02]  /*54b0*/  VIADD R10, R6.reuse, 0xb8 ;  /* 0x000000b8060a7836 */ /* 0x040fe40000000000 */
[----:B------:R-:W-:Y:S01]  /*54c0*/  IMAD R2, R247, R8, R2 ;  /* 0x00000008f7027224 */ /* 0x000fe200078e0202 */
[C---:B------:R-:W-:Y:S01]  /*54d0*/  IADD3 R8, R6.reuse, 0xb9, RZ ;  /* 0x000000b906087810 */ /* 0x040fe20007ffe0ff */
[----:B------:R-:W-:Y:S01]  /*54e0*/  IMAD.MOV R5, RZ, RZ, -R5 ;  /* 0x000000ffff057224 */ /* 0x000fe200078e0a05 */
[----:B-1----:R-:W-:-:S03]  /*54f0*/  IADD3 R9, R6, 0xb7, RZ ;  /* 0x000000b706097810 */ /* 0x002fc60007ffe0ff */
[C---:B------:R-:W-:Y:S02]  /*5500*/  IMAD R4, R247.reuse, R5, R4 ;  /* 0x00000005f7047224 */ /* 0x040fe400078e0204 */
[----:B--2---:R-:W-:Y:S01]  /*5510*/  IMAD.HI.U32 R3, R246, R0, RZ ;  /* 0x00000000f6037227 */ /* 0x004fe200078e00ff */
        /* <DEDUP_REMOVED lines=22> */
[C---:B------:R-:W-:Y:S02]  /*5680*/  IMAD R9, R247.reuse, R10, R9 ;  /* 0x0000000af7097224 */ /* 0x040fe400078e0209 */
[----:B------:R-:W-:Y:S02]  /*5690*/  IMAD.MOV R8, RZ, RZ, -R8 ;  /* 0x000000ffff087224 */ /* 0x000fe400078e0a08 */
[----:B------:R-:W-:Y:S01]  /*56a0*/  IMAD.HI.U32 R5, R246, R4, RZ ;  /* 0x00000004f6057227 */ /* 0x000fe200078e00ff */
[----:B------:R1:W-:Y:S01]  /*56b0*/  STL [R1+0x154], R9 ;  /* 0x0001540901007387 */ /* 0x0003e20000100800 */
[----:B--2---:R-:W-:Y:S02]  /*56c0*/  IABS R0, R0 ;  /* 0x0000000000007213 */ /* 0x004fe40000000000 */
[----:B------:R-:W-:Y:S01]  /*56d0*/  IMAD R216, R247, R8, R3 ;  /* 0x00000008f7d87224 */ /* 0x000fe200078e0203 */
[----:B------:R-:W-:Y:S01]  /*56e0*/  IADD3 R5, -R5, RZ, RZ ;  /* 0x000000ff05057210 */ /* 0x000fe20007ffe1ff */
[----:B------:R-:W-:Y:S01]  /*56f0*/  VIADD R8, R6, 0xbe ;  /* 0x000000be06087836 */ /* 0x000fe20000000000 */
[----:B------:R-:W-:Y:S01]  /*5700*/  STL [R1+0x2430], R12 ;  /* 0x0024300c01007387 */ /* 0x000fe20000100800 */
[----:B------:R-:W-:Y:S01]  /*5710*/  IMAD.HI.U32 R2, R246, R0, RZ ;  /* 0x00000000f6027227 */ /* 0x000fe200078e00ff */
[----:B------:R-:W-:-:S02]  /*5720*/  IABS R3, R11 ;  /* 0x0000000b00037213 */ /* 0x000fc40000000000 */
[----:B-1----:R-:W-:Y:S01]  /*5730*/  IABS R9, R12 ;  /* 0x0000000c00097213 */ /* 0x002fe20000000000 */
[C---:B------:R-:W-:Y:S01]  /*5740*/  IMAD R4, R247.reuse, R5, R4 ;  /* 0x00000005f7047224 */ /* 0x040fe200078e0204 */
[----:B------:R-:W-:Y:S01]  /*5750*/  STL [R1+0x242c], R11 ;  /* 0x00242c0b01007387 */ /* 0x000fe20000100800 */
[----:B------:R-:W-:Y:S02]  /*5760*/  IMAD.MOV R2, RZ, RZ, -R2 ;  /* 0x000000ffff027224 */ /* 0x000fe400078e0a02 */
[C---:B------:R-:W-:Y:S01]  /*5770*/  IMAD.HI.U32 R10, R246.reuse, R9, RZ ;  /* 0x00000009f60a7227 */ /* 0x040fe200078e00ff */
[----:B------:R1:W-:Y:S03]  /*5780*/  STL [R1+0x148], R4 ;  /* 0x0001480401007387 */ /* 0x0003e60000100800 */
[----:B------:R-:W-:Y:S01]  /*5790*/  IMAD R0, R247, R2, R0 ;  /* 0x00000002f7007224 */ /* 0x000fe200078e0200 */
[----:B------:R-:W-:Y:S01]  /*57a0*/  IABS R2, R8 ;  /* 0x0000000800027213 */ /* 0x000fe20000000000 */
[----:B------:R-:W-:Y:S01]  /*57b0*/  IMAD.HI.U32 R5, R246, R3, RZ ;  /* 0x00000003f6057227 */ /* 0x000fe200078e00ff */
[----:B------:R2:W-:Y:S03]  /*57c0*/  STL [R1+0x2428], R8 ;  /* 0x0024280801007387 */ /* 0x0005e60000100800 */
[----:B------:R-:W-:Y:S01]  /*57d0*/  IMAD.MOV R10, RZ, RZ, -R10 ;  /* 0x000000ffff0a7224 */ /* 0x000fe200078e0a0a */
[----:B------:R3:W-:Y:S01]  /*57e0*/  STL [R1+0x144], R0 ;  /* 0x0001440001007387 */ /* 0x0007e20000100800 */
[----:B-1----:R-:W-:-:S02]  /*57f0*/  VIADD R4, R6, 0xbf ;  /* 0x000000bf06047836 */ /* 0x002fc40000000000 */
[----:B------:R-:W-:Y:S02]  /*5800*/  IMAD.MOV R5, RZ, RZ, -R5 ;  /* 0x000000ffff057224 */ /* 0x000fe400078e0a05 */
[----:B------:R-:W-:Y:S01]  /*5810*/  IMAD R9, R247, R10, R9 ;  /* 0x0000000af7097224 */ /* 0x000fe200078e0209 */
[----:B------:R1:W-:Y:S01]  /*5820*/  STL [R1+0x2424], R4 ;  /* 0x0024240401007387 */ /* 0x0003e20000100800 */
[----:B--2---:R-:W-:Y:S01]  /*5830*/  IMAD.HI.U32 R8, R246, R2, RZ ;  /* 0x00000002f6087227 */ /* 0x004fe200078e00ff */
[----:B---3--:R-:W-:-:S03]  /*5840*/  IADD3 R0, R6, 0xc0, RZ ;  /* 0x000000c006007810 */ /* 0x008fc60007ffe0ff */
[C---:B------:R-:W-:Y:S02]  /*5850*/  IMAD R3, R247.reuse, R5, R3 ;  /* 0x00000005f7037224 */ /* 0x040fe400078e0203 */
[----:B------:R-:W-:Y:S01]  /*5860*/  IMAD.MOV R8, RZ, RZ, -R8 ;  /* 0x000000ffff087224 */ /* 0x000fe200078e0a08 */
[----:B------:R2:W-:Y:S01]  /*5870*/  STL [R1+0x2420], R0 ;  /* 0x0024200001007387 */ /* 0x0005e20000100800 */
[----:B-1----:R-:W-:Y:S01]  /*5880*/  IABS R4, R4 ;  /* 0x0000000400047213 */ /* 0x002fe20000000000 */
[C---:B------:R-:W-:Y:S02]  /*5890*/  VIADD R10, R6.reuse, 0xc2 ;  /* 0x000000c2060a7836 */ /* 0x040fe40000000000 */
[----:B------:R1:W-:Y:S01]  /*58a0*/  STL [R1+0x140], R9 ;  /* 0x0001400901007387 */ /* 0x0003e20000100800 */
[----:B------:R-:W-:Y:S01]  /*58b0*/  IMAD R2, R247, R8, R2 ;  /* 0x00000008f7027224 */ /* 0x000fe200078e0202 */
[----:B------:R-:W-:Y:S01]  /*58c0*/  IADD3 R8, R6, 0xc3, RZ ;  /* 0x000000c306087810 */ /* 0x000fe20007ffe0ff */
[----:B------:R-:W-:Y:S01]  /*58d0*/  IMAD.HI.U32 R5, R246, R4, RZ ;  /* 0x00000004f6057227 */ /* 0x000fe200078e00ff */
[----:B------:R3:W-:Y:S01]  /*58e0*/  STL [R1+0x13c], R3 ;  /* 0x00013c0301007387 */ /* 0x0007e20000100800 */
[----:B--2---:R-:W-:-:S02]  /*58f0*/  IABS R0, R0 ;  /* 0x0000000000007213 */ /* 0x004fc40000000000 */
[----:B------:R-:W-:Y:S02]  /*5900*/  IMAD.MOV R5, RZ, RZ, -R5 ;  /* 0x000000ffff057224 */ /* 0x000fe400078e0a05 */
[C---:B------:R-:W-:Y:S01]  /*5910*/  VIADD R12, R6.reuse, 0xe4 ;  /* 0x000000e4060c7836 */ /* 0x040fe20000000000 */
[C---:B-1----:R-:W-:Y:S01]  /*5920*/  IADD3 R9, R6.reuse, 0xc1, RZ ;  /* 0x000000c106097810 */ /* 0x042fe20007ffe0ff */
[C---:B------:R-:W-:Y:S02]  /*5930*/  IMAD R4, R247.reuse, R5, R4 ;  /* 0x00000005f7047224 */ /* 0x040fe400078e0204 */
[----:B------:R-:W-:Y:S02]  /*5940*/  VIADD R11, R6, 0xe5 ;  /* 0x000000e5060b7836 */ /* 0x000fe40000000000 */
        /* <DEDUP_REMOVED lines=19> */
[C---:B------:R-:W-:Y:S02]  /*5a80*/  IMAD R9, R247.reuse, R10, R9 ;  /* 0x0000000af7097224 */ /* 0x040fe400078e0209 */
[----:B------:R-:W-:Y:S01]  /*5a90*/  IMAD.HI.U32 R8, R246, R3, RZ ;  /* 0x00000003f6087227 */ /* 0x000fe200078e00ff */
[----:B------:R2:W-:Y:S01]  /*5aa0*/  STL [R1+0x240c], R0 ;  /* 0x00240c0001007387 */ /* 0x0005e20000100800 */
[----:B-1----:R-:W-:Y:S02]  /*5ab0*/  IABS R4, R4 ;  /* 0x0000000400047213 */ /* 0x002fe40000000000 */
[----:B------:R-:W-:Y:S01]  /*5ac0*/  IMAD R2, R247, R5, R2 ;  /* 0x00000005f7027224 */ /* 0x000fe200078e0202 */
[----:B------:R1:W-:Y:S01]  /*5ad0*/  STL [R1+0x12c], R9 ;  /* 0x00012c0901007387 */ /* 0x0003e20000100800 */
[----:B------:R-:W-:-:S02]  /*5ae0*/  IMAD.MOV R8, RZ, RZ, -R8 ;  /* 0x000000ffff087224 */ /* 0x000fc400078e0a08 */
[----:B------:R-:W-:Y:S01]  /*5af0*/  IMAD.HI.U32 R5, R246, R4, RZ ;  /* 0x00000004f6057227 */ /* 0x000fe200078e00ff */
[----:B------:R3:W-:Y:S01]  /*5b00*/  STL [R1+0x128], R2 ;  /* 0x0001280201007387 */ /* 0x0007e20000100800 */
[----:B--2---:R-:W-:Y:S02]  /*5b10*/  IABS R0, R0 ;  /* 0x0000000000007213 */ /* 0x004fe40000000000 */
[C---:B------:R-:W-:Y:S01]  /*5b20*/  VIADD R10, R6.reuse, 0xc7 ;  /* 0x000000c7060a7836 */ /* 0x040fe20000000000 */
[----:B------:R-:W-:Y:S01]  /*5b30*/  IADD3 R5, -R5, RZ, RZ ;  /* 0x000000ff05057210 */ /* 0x000fe20007ffe1ff */
[C---:B------:R-:W-:Y:S02]  /*5b40*/  IMAD R3, R247.reuse, R8, R3 ;  /* 0x00000008f7037224 */ /* 0x040fe400078e0203 */
[----:B-1----:R-:W-:Y:S02]  /*5b50*/  VIADD R9, R6, 0xc6 ;  /* 0x000000c606097836 */ /* 0x002fe40000000000 */
[----:B------:R-:W-:-:S02]  /*5b60*/  IMAD R4, R247, R5, R4 ;  /* 0x00000005f7047224 */ /* 0x000fc400078e0204 */
[----:B---3--:R-:W-:Y:S01]  /*5b70*/  IMAD.HI.U32 R2, R246, R0, RZ ;  /* 0x00000000f6027227 */ /* 0x008fe200078e00ff */
[----:B------:R1:W-:Y:S03]  /*5b80*/  STL [R1+0x2408], R9 ;  /* 0x0024080901007387 */ /* 0x0003e60000100800 */
[----:B------:R-:W-:Y:S01]  /*5b90*/  IMAD.MOV R2, RZ, RZ, -R2 ;  /* 0x000000ffff027224 */ /* 0x000fe200078e0a02 */
[----:B------:R-:W-:Y:S01]  /*5ba0*/  STL [R1+0x2404], R10 ;  /* 0x0024040a01007387 */ /* 0x000fe20000100800 */
[----:B------:R-:W-:Y:S02]  /*5bb0*/  VIADD R8, R6, 0xc8 ;  /* 0x000000c806087836 */ /* 0x000fe40000000000 */
[----:B------:R-:W-:Y:S01]  /*5bc0*/  IMAD R0, R247, R2, R0 ;  /* 0x00000002f7007224 */ /* 0x000fe200078e0200 */
[----:B------:R2:W-:Y:S01]  /*5bd0*/  STL [R1+0x124], R3 ;  /* 0x0001240301007387 */ /* 0x0005e20000100800 */
[----:B-1----:R-:W-:-:S03]  /*5be0*/  IABS R9, R9 ;  /* 0x0000000900097213 */ /* 0x002fc60000000000 */
        /* <DEDUP_REMOVED lines=39> */
[C---:B------:R-:W-:Y:S02]  /*5e60*/  IMAD.HI.U32 R10, R246.reuse, R9, RZ ;  /* 0x00000009f60a7227 */ /* 0x040fe400078e00ff */
[----:B------:R2:W-:Y:S02]  /*5e70*/  STL [R1+0x108], R0 ;  /* 0x0001080001007387 */ /* 0x0005e40000100800 */
[----:B------:R-:W-:-:S04]  /*5e80*/  IMAD.HI.U32 R5, R246, R2, RZ ;  /* 0x00000002f6057227 */ /* 0x000fc800078e00ff */
[C---:B-1----:R-:W-:Y:S01]  /*5e90*/  VIADD R4, R6.reuse, 0xce ;  /* 0x000000ce06047836 */ /* 0x042fe20000000000 */
[----:B------:R-:W-:Y:S01]  /*5ea0*/  IADD3 R5, -R5, RZ, RZ ;  /* 0x000000ff05057210 */ /* 0x000fe20007ffe1ff */
[----:B------:R-:W-:Y:S02]  /*5eb0*/  IMAD.MOV R10, RZ, RZ, -R10 ;  /* 0x000000ffff0a7224 */ /* 0x000fe400078e0a0a */
[----:B--2---:R-:W-:Y:S01]  /*5ec0*/  VIADD R0, R6, 0xcf ;  /* 0x000000cf06007836 */ /* 0x004fe20000000000 */
[----:B------:R1:W-:Y:S01]  /*5ed0*/  STL [R1+0x23e8], R4 ;  /* 0x0023e80401007387 */ /* 0x0003e20000100800 */
[C---:B------:R-:W-:Y:S02]  /*5ee0*/  IMAD R9, R247.reuse, R10, R9 ;  /* 0x0000000af7097224 */ /* 0x040fe400078e0209 */
[----:B------:R-:W-:Y:S01]  /*5ef0*/  IMAD.HI.U32 R8, R246, R3, RZ ;  /* 0x00000003f6087227 */ /* 0x000fe200078e00ff */
[----:B------:R2:W-:Y:S03]  /*5f00*/  STL [R1+0x23e4], R0 ;  /* 0x0023e40001007387 */ /* 0x0005e60000100800 */
[C---:B------:R-:W-:Y:S01]  /*5f10*/  IMAD R2, R247.reuse, R5, R2 ;  /* 0x00000005f7027224 */ /* 0x040fe200078e0202 */
[----:B------:R3:W-:Y:S01]  /*5f20*/  STL [R1+0x104], R9 ;  /* 0x0001040901007387 */ /* 0x0007e20000100800 */
[----:B------:R-:W-:Y:S01]  /*5f30*/  IMAD.MOV R8, RZ, RZ, -R8 ;  /* 0x000000ffff087224 */ /* 0x000fe200078e0a08 */
[----:B-1----:R-:W-:Y:S01]  /*5f40*/  IABS R4, R4 ;  /* 0x0000000400047213 */ /* 0x002fe20000000000 */
[----:B------:R-:W-:Y:S01]  /*5f50*/  VIADD R10, R6, 0xd1 ;  /* 0x000000d1060a7836 */ /* 0x000fe20000000000 */
[----:B------:R1:W-:Y:S01]  /*5f60*/  STL [R1+0x100], R2 ;  /* 0x0001000201007387 */ /* 0x0003e20000100800 */
[----:B------:R-:W-:Y:S01]  /*5f70*/  IMAD R3, R247, R8, R3 ;  /* 0x00000008f7037224 */ /* 0x000fe200078e0203 */
[----:B--2---:R-:W-:Y:S01]  /*5f80*/  IABS R0, R0 ;  /* 0x0000000000007213 */ /* 0x004fe20000000000 */
[----:B------:R-:W-:-:S04]  /*5f90*/  IMAD.HI.U32 R5, R246, R4, RZ ;  /* 0x00000004f6057227 */ /* 0x000fc800078e00ff */
[C---:B---3--:R-:W-:Y:S01]  /*5fa0*/  VIADD R9, R6.reuse, 0xd0 ;  /* 0x000000d006097836 */ /* 0x048fe20000000000 */
[----:B------:R-:W-:Y:S01]  /*5fb0*/  IADD3 R5, -R5, RZ, RZ ;  /* 0x000000ff05057210 */ /* 0x000fe20007ffe1ff */
[----:B------:R-:W-:Y:S02]  /*5fc0*/  VIADD R8, R6, 0xd2 ;  /* 0x000000d206087836 */ /* 0x000fe40000000000 */
[----:B-1----:R-:W-:Y:S01]  /*5fd0*/  IMAD.HI.U32 R2, R246, R0, RZ ;  /* 0x00000000f6027227 */ /* 0x002fe200078e00ff */
[----:B------:R1:W-:Y:S03]  /*5fe0*/  STL [R1+0x23e0], R9 ;  /* 0x0023e00901007387 */ /* 0x0003e60000100800 */
[----:B------:R-:W-:Y:S01]  /*5ff0*/  IMAD.MOV R2, RZ, RZ, -R2 ;  /* 0x000000ffff027224 */ /* 0x000fe200078e0a02 */
[----:B------:R-:W-:Y:S01]  /*6000*/  STL [R1+0x23dc], R10 ;  /* 0x0023dc0a01007387 */ /* 0x000fe20000100800 */
[----:B------:R-:W-:-:S02]  /*6010*/  IMAD R4, R247, R5, R4 ;  /* 0x00000005f7047224 */ /* 0x000fc400078e0204 */
[----:B------:R-:W-:Y:S01]  /*6020*/  IMAD R0, R247, R2, R0 ;  /* 0x00000002f7007224 */ /* 0x000fe200078e0200 */
[----:B------:R2:W-:Y:S01]  /*6030*/  STL [R1+0xfc], R3 ;  /* 0x0000fc0301007387 */ /* 0x0005e20000100800 */
[----:B------:R-:W-:Y:S02]  /*6040*/  IABS R2, R8 ;  /* 0x0000000800027213 */ /* 0x000fe40000000000 */
[----:B-1----:R-:W-:Y:S01]  /*6050*/  IABS R9, R9 ;  /* 0x0000000900097213 */ /* 0x002fe20000000000 */
[----:B------:R1:W-:Y:S04]  /*6060*/  STL [R1+0xf8], R4 ;  /* 0x0000f80401007387 */ /* 0x0003e80000100800 */
[----:B------:R-:W-:Y:S01]  /*6070*/  STL [R1+0x23d8], R8 ;  /* 0x0023d80801007387 */ /* 0x000fe20000100800 */
[----:B--2---:R-:W-:Y:S01]  /*6080*/  IABS R3, R10 ;  /* 0x0000000a00037213 */ /* 0x004fe20000000000 */
[----:B------:R-:W-:-:S02]  /*6090*/  IMAD.HI.U32 R10, R246, R9, RZ ;  /* 0x00000009f60a7227 */ /* 0x000fc400078e00ff */
[----:B------:R2:W-:Y:S02]  /*60a0*/  STL [R1+0xf4], R0 ;  /* 0x0000f40001007387 */ /* 0x0005e40000100800 */
[----:B------:R-:W-:-:S04]  /*60b0*/  IMAD.HI.U32 R5, R246, R3, RZ ;  /* 0x00000003f6057227 */ /* 0x000fc800078e00ff */
[----:B------:R-:W-:Y:S02]  /*60c0*/  IMAD.MOV R10, RZ, RZ, -R10 ;  /* 0x000000ffff0a7224 */ /* 0x000fe400078e0a0a */
[C---:B-1----:R-:W-:Y:S01]  /*60d0*/  VIADD R4, R6.reuse, 0xd3 ;  /* 0x000000d306047836 */ /* 0x042fe20000000000 */
[----:B--2---:R-:W-:Y:S01]  /*60e0*/  IADD3 R0, R6, 0xd4, RZ ;  /* 0x000000d406007810 */ /* 0x004fe20007ffe0ff */
[----:B------:R-:W-:Y:S02]  /*60f0*/  IMAD.MOV R5, RZ, RZ, -R5 ;  /* 0x000000ffff057224 */ /* 0x000fe400078e0a05 */
[----:B------:R-:W-:Y:S01]  /*6100*/  IMAD.HI.U32 R8, R246, R2, RZ ;  /* 0x00000002f6087227 */ /* 0x000fe200078e00ff */
[----:B------:R1:W-:Y:S03]  /*6110*/  STL [R1+0x23d4], R4 ;  /* 0x0023d40401007387 */ /* 0x0003e60000100800 */
[C---:B------:R-:W-:Y:S01]  /*6120*/  IMAD R9, R247.reuse, R10, R9 ;  /* 0x0000000af7097224 */ /* 0x040fe200078e0209 */
[----:B------:R2:W-:Y:S01]  /*6130*/  STL [R1+0x23d0], R0 ;  /* 0x0023d00001007387 */ /* 0x0005e20000100800 */
[----:B------:R-:W-:-:S02]  /*6140*/  IMAD R3, R247, R5, R3 ;  /* 0x00000005f7037224 */ /* 0x000fc400078e0203 */
[----:B------:R-:W-:Y:S01]  /*6150*/  IMAD.MOV R8, RZ, RZ, -R8 ;  /* 0x000000ffff087224 */ /* 0x000fe200078e0a08 */
[----:B------:R3:W-:Y:S01]  /*6160*/  STL [R1+0xf0], R9 ;  /* 0x0000f00901007387 */ /* 0x0007e20000100800 */
[C---:B------:R-:W-:Y:S01]  /*6170*/  VIADD R10, R6.reuse, 0xd6 ;  /* 0x000000d6060a7836 */ /* 0x040fe20000000000 */
[----:B-1----:R-:W-:Y:S01]  /*6180*/  IABS R4, R4 ;  /* 0x0000000400047213 */ /* 0x002fe20000000000 */
[----:B------:R-:W-:Y:S01]  /*6190*/  IMAD R2, R247, R8, R2 ;  /* 0x00000008f7027224 */ /* 0x000fe200078e0202 */
[----:B------:R1:W-:Y:S01]  /*61a0*/  STL [R1+0xec], R3 ;  /* 0x0000ec0301007387 */ /* 0x0003e20000100800 */
[----:B------:R-:W-:Y:S02]  /*61b0*/  IADD3 R8, R6, 0xd7, RZ ;  /* 0x000000d706087810 */ /* 0x000fe40007ffe0ff */
        /* <DEDUP_REMOVED lines=8> */
[C---:B------:R-:W-:Y:S02]  /*6240*/  IMAD R227, R247.reuse, R5, R4 ;  /* 0x00000005f7e37224 */ /* 0x040fe400078e0204 */
[----:B------:R-:W-:Y:S01]  /*6250*/  IMAD R0, R247, R3, R0 ;  /* 0x00000003f7007224 */ /* 0x000fe200078e0200 */
[----:B------:R2:W-:Y:S01]  /*6260*/  STL [R1+0xe8], R2 ;  /* 0x0000e80201007387 */ /* 0x0005e20000100800 */
[----:B------:R-:W-:Y:S01]  /*6270*/  VIADD R4, R6, 0xd8 ;  /* 0x000000d806047836 */ /* 0x000fe20000000000 */
[----:B-1----:R-:W-:-:S02]  /*6280*/  IABS R9, R9 ;  /* 0x0000000900097213 */ /* 0x002fc40000000000 */
[----:B------:R-:W-:Y:S01]  /*6290*/  STL [R1+0x23c4], R8 ;  /* 0x0023c40801007387 */ /* 0x000fe20000100800 */
[----:B------:R-:W-:-:S03]  /*62a0*/  IABS R3, R8 ;  /* 0x0000000800037213 */ /* 0x000fc60000000000 */
[----:B------:R1:W-:Y:S01]  /*62b0*/  STL [R1+0xe0], R0 ;  /* 0x0000e00001007387 */ /* 0x0003e20000100800 */
[----:B--2---:R-:W-:Y:S01]  /*62c0*/  IABS R2, R10 ;  /* 0x0000000a00027213 */ /* 0x004fe20000000000 */
[C---:B------:R-:W-:Y:S02]  /*62d0*/  IMAD.HI.U32 R10, R246.reuse, R9, RZ ;  /* 0x00000009f60a7227 */ /* 0x040fe400078e00ff */
[----:B------:R2:W-:Y:S02]  /*62e0*/  STL [R1+0x23c0], R4 ;  /* 0x0023c00401007387 */ /* 0x0005e40000100800 */
[----:B------:R-:W-:-:S04]  /*62f0*/  IMAD.HI.U32 R5, R246, R2, RZ ;  /* 0x00000002f6057227 */ /* 0x000fc800078e00ff */
[----:B------:R-:W-:Y:S01]  /*6300*/  IMAD.MOV R10, RZ, RZ, -R10 ;  /* 0x000000ffff0a7224 */ /* 0x000fe200078e0a0a */
[----:B------:R-:W-:Y:S01]  /*6310*/  IADD3 R5, -R5, RZ, RZ ;  /* 0x000000ff05057210 */ /* 0x000fe20007ffe1ff */
[----:B-1----:R-:W-:Y:S01]  /*6320*/  VIADD R0, R6, 0xd9 ;  /* 0x000000d906007836 */ /* 0x002fe20000000000 */
[----:B--2---:R-:W-:Y:S01]  /*6330*/  IABS R4, R4 ;  /* 0x0000000400047213 */ /* 0x004fe20000000000 */
[C---:B------:R-:W-:Y:S02]  /*6340*/  IMAD R9, R247.reuse, R10, R9 ;  /* 0x0000000af7097224 */ /* 0x040fe400078e0209 */
[C---:B------:R-:W-:Y:S01]  /*6350*/  IMAD.HI.U32 R8, R246.reuse, R3, RZ ;  /* 0x00000003f6087227 */ /* 0x040fe200078e00ff */
[----:B------:R1:W-:Y:S03]  /*6360*/  STL [R1+0x23bc], R0 ;  /* 0x0023bc0001007387 */ /* 0x0003e60000100800 */
[----:B------:R-:W-:Y:S01]  /*6370*/  IMAD R2, R247, R5, R2 ;  /* 0x00000005f7027224 */ /* 0x000fe200078e0202 */
[----:B------:R2:W-:Y:S01]  /*6380*/  STL [R1+0xdc], R9 ;  /* 0x0000dc0901007387 */ /* 0x0005e20000100800 */
[----:B------:R-:W-:-:S03]  /*6390*/  IMAD.HI.U32 R5, R246, R4, RZ ;  /* 0x00000004f6057227 */ /* 0x000fc600078e00ff */
[----:B------:R3:W-:Y:S01]  /*63a0*/  STL [R1+0xd8], R2 ;  /* 0x0000d80201007387 */ /* 0x0007e20000100800 */
[----:B------:R-:W-:Y:S01]  /*63b0*/  IMAD.MOV R8, RZ, RZ, -R8 ;  /* 0x000000ffff087224 */ /* 0x000fe200078e0a08 */
[----:B-1----:R-:W-:Y:S01]  /*63c0*/  IABS R0, R0 ;  /* 0x0000000000007213 */ /* 0x002fe20000000000 */
[C---:B------:R-:W-:Y:S01]  /*63d0*/  VIADD R10, R6.reuse, 0xdb ;  /* 0x000000db060a7836 */ /* 0x040fe20000000000 */
[----:B------:R-:W-:Y:S01]  /*63e0*/  IADD3 R5, -R5, RZ, RZ ;  /* 0x000000ff05057210 */ /* 0x000fe20007ffe1ff */
[C---:B------:R-:W-:Y:S02]  /*63f0*/  IMAD R3, R247.reuse, R8, R3 ;  /* 0x00000008f7037224 */ /* 0x040fe400078e0203 */
[----:B--2---:R-:W-:Y:S02]  /*6400*/  VIADD R9, R6, 0xda ;  /* 0x000000da06097836 */ /* 0x004fe40000000000 */
[----:B------:R-:W-:Y:S02]  /*6410*/  IMAD R4, R247, R5, R4 ;  /* 0x00000005f7047224 */ /* 0x000fe400078e0204 */
[----:B---3--:R-:W-:Y:S01]  /*6420*/  IMAD.HI.U32 R2, R246, R0, RZ ;  /* 0x00000000f6027227 */ /* 0x008fe200078e00ff */
[----:B------:R1:W-:Y:S03]  /*6430*/  STL [R1+0x23b8], R9 ;  /* 0x0023b80901007387 */ /* 0x0003e60000100800 */
[----:B------:R-:W-:Y:S01]  /*6440*/  IMAD.MOV R2, RZ, RZ, -R2 ;  /* 0x000000ffff027224 */ /* 0x000fe200078e0a02 */
[----:B------:R-:W-:Y:S01]  /*6450*/  STL [R1+0x23b4], R10 ;  /* 0x0023b40a01007387 */ /* 0x000fe20000100800 */
[----:B------:R-:W-:-:S02]  /*6460*/  VIADD R8, R6, 0xdc ;  /* 0x000000dc06087836 */ /* 0x000fc40000000000 */
        /* <DEDUP_REMOVED lines=61> */
[----:B------:R2:W-:Y:S01]  /*6840*/  STL [R1+0x2390], R12 ;  /* 0x0023900c01007387 */ /* 0x0005e20000100800 */
[----:B------:R-:W-:-:S02]  /*6850*/  VIADD R8, R6, 0xe6 ;  /* 0x000000e606087836 */ /* 0x000fc40000000000 */
[----:B------:R-:W-:Y:S01]  /*6860*/  IMAD.HI.U32 R2, R246, R0, RZ ;  /* 0x00000000f6027227 */ /* 0x000fe200078e00ff */
[----:B------:R-:W-:Y:S01]  /*6870*/  STL [R1+0x238c], R11 ;  /* 0x00238c0b01007387 */ /* 0x000fe20000100800 */
[----:B-1----:R-:W-:Y:S02]  /*6880*/  IABS R9, R12 ;  /* 0x0000000c00097213 */ /* 0x002fe40000000000 */
[----:B------:R-:W-:Y:S01]  /*6890*/  IMAD.MOV R2, RZ, RZ, -R2 ;  /* 0x000000ffff027224 */ /* 0x000fe200078e0a02 */
[----:B------:R1:W-:Y:S01]  /*68a0*/  STL [R1+0xac], R3 ;  /* 0x0000ac0301007387 */ /* 0x0003e20000100800 */
[----:B------:R-:W-:Y:S01]  /*68b0*/  IMAD R4, R247, R5, R4 ;  /* 0x00000005f7047224 */ /* 0x000fe200078e0204 */
[----:B--2---:R-:W-:Y:S01]  /*68c0*/  IADD3 R12, R6, 0xf8, RZ ;  /* 0x000000f8060c7810 */ /* 0x004fe20007ffe0ff */
[----:B------:R-:W-:-:S03]  /*68d0*/  IMAD.HI.U32 R10, R246, R9, RZ ;  /* 0x00000009f60a7227 */ /* 0x000fc600078e00ff */
[----:B------:R2:W-:Y:S01]  /*68e0*/  STL [R1+0xa8], R4 ;  /* 0x0000a80401007387 */ /* 0x0005e20000100800 */
[C---:B------:R-:W-:Y:S01]  /*68f0*/  IMAD R0, R247.reuse, R2, R0 ;  /* 0x00000002f7007224 */ /* 0x040fe200078e0200 */
[----:B------:R-:W-:Y:S01]  /*6900*/  IABS R2, R8 ;  /* 0x0000000800027213 */ /* 0x000fe20000000000 */
[----:B------:R-:W-:Y:S01]  /*6910*/  IMAD.MOV R10, RZ, RZ, -R10 ;  /* 0x000000ffff0a7224 */ /* 0x000fe200078e0a0a */
[----:B-1----:R-:W-:Y:S01]  /*6920*/  IABS R3, R11 ;  /* 0x0000000b00037213 */ /* 0x002fe20000000000 */
[----:B------:R1:W-:Y:S01]  /*6930*/  STL [R1+0x2388], R8 ;  /* 0x0023880801007387 */ /* 0x0003e20000100800 */
[C---:B------:R-:W-:Y:S02]  /*6940*/  VIADD R11, R6.reuse, 0xf9 ;  /* 0x000000f9060b7836 */ /* 0x040fe40000000000 */
[----:B------:R-:W-:Y:S01]  /*6950*/  IMAD R9, R247, R10, R9 ;  /* 0x0000000af7097224 */ /* 0x000fe200078e0209 */
[----:B------:R3:W-:Y:S01]  /*6960*/  STL [R1+0xa4], R0 ;  /* 0x0000a40001007387 */ /* 0x0007e20000100800 */
[----:B--2---:R-:W-:-:S02]  /*6970*/  VIADD R4, R6, 0xe7 ;  /* 0x000000e706047836 */ /* 0x004fc40000000000 */
[----:B------:R-:W-:-:S03]  /*6980*/  IMAD.HI.U32 R5, R246, R3, RZ ;  /* 0x00000003f6057227 */ /* 0x000fc600078e00ff */
[----:B------:R2:W-:Y:S01]  /*6990*/  STL [R1+0x2384], R4 ;  /* 0x0023840401007387 */ /* 0x0005e20000100800 */
[----:B-1----:R-:W-:Y:S01]  /*69a0*/  IMAD.HI.U32 R8, R246, R2, RZ ;  /* 0x00000002f6087227 */ /* 0x002fe200078e00ff */
[----:B---3--:R-:W-:-:S03]  /*69b0*/  IADD3 R0, R6, 0xe8, RZ ;  /* 0x000000e806007810 */ /* 0x008fc60007ffe0ff */
[----:B------:R-:W-:Y:S02]  /*69c0*/  IMAD.MOV R5, RZ, RZ, -R5 ;  /* 0x000000ffff057224 */ /* 0x000fe400078e0a05 */
[----:B------:R-:W-:Y:S01]  /*69d0*/  IMAD.MOV R8, RZ, RZ, -R8 ;  /* 0x000000ffff087224 */ /* 0x000fe200078e0a08 */
[----:B------:R1:W-:Y:S01]  /*69e0*/  STL [R1+0x2380], R0 ;  /* 0x0023800001007387 */ /* 0x0003e20000100800 */
[----:B--2---:R-:W-:Y:S01]  /*69f0*/  IABS R4, R4 ;  /* 0x0000000400047213 */ /* 0x004fe20000000000 */
[----:B------:R-:W-:Y:S02]  /*6a00*/  IMAD R3, R247, R5, R3 ;  /* 0x00000005f7037224 */ /* 0x000fe400078e0203 */
[----:B------:R2:W-:Y:S01]  /*6a10*/  STL [R1+0xa0], R9 ;  /* 0x0000a00901007387 */ /* 0x0005e20000100800 */
[----:B------:R-:W-:Y:S02]  /*6a20*/  VIADD R10, R6, 0xea ;  /* 0x000000ea060a7836 */ /* 0x000fe40000000000 */
[----:B------:R-:W-:Y:S01]  /*6a30*/  IMAD.HI.U32 R5, R246, R4, RZ ;  /* 0x00000004f6057227 */ /* 0x000fe200078e00ff */
[----:B------:R3:W-:Y:S01]  /*6a40*/  STL [R1+0x9c], R3 ;  /* 0x00009c0301007387 */ /* 0x0007e20000100800 */
[----:B-1----:R-:W-:-:S02]  /*6a50*/  IABS R0, R0 ;  /* 0x0000000000007213 */ /* 0x002fc40000000000 */
[C---:B------:R-:W-:Y:S02]  /*6a60*/  IMAD R2, R247.reuse, R8, R2 ;  /* 0x00000008f7027224 */ /* 0x040fe400078e0202 */
[----:B------:R-:W-:Y:S01]  /*6a70*/  IMAD.MOV R5, RZ, RZ, -R5 ;  /* 0x000000ffff057224 */ /* 0x000fe200078e0a05 */
[C---:B--2---:R-:W-:Y:S01]  /*6a80*/  IADD3 R9, R6.reuse, 0xe9, RZ ;  /* 0x000000e906097810 */ /* 0x044fe20007ffe0ff */
[----:B------:R-:W-:Y:S02]  /*6a90*/  VIADD R8, R6, 0xec ;  /* 0x000000ec06087836 */ /* 0x000fe40000000000 */
[----:B------:R-:W-:Y:S02]  /*6aa0*/  IMAD R4, R247, R5, R4 ;  /* 0x00000005f7047224 */ /* 0x000fe400078e0204 */
[----:B------:R1:W-:Y:S01]  /*6ab0*/  STL [R1+0x237c], R9 ;  /* 0x00237c0901007387 */ /* 0x0003e20000100800 */
[----:B---3--:R-:W-:-:S03]  /*6ac0*/  IMAD.HI.U32 R3, R246, R0, RZ ;  /* 0x00000000f6037227 */ /* 0x008fc600078e00ff */
[----:B------:R-:W-:Y:S01]  /*6ad0*/  STL [R1+0x2378], R10 ;  /* 0x0023780a01007387 */ /* 0x000fe20000100800 */
[----:B------:R-:W-:-:S03]  /*6ae0*/  IMAD.MOV R3, RZ, RZ, -R3 ;  /* 0x000000ffff037224 */ /* 0x000fc600078e0a03 */
[----:B------:R2:W-:Y:S01]  /*6af0*/  STL [R1+0x98], R2 ;  /* 0x0000980201007387 */ /* 0x0005e20000100800 */
[----:B------:R-:W-:Y:S01]  /*6b00*/  IMAD R0, R247, R3, R0 ;  /* 0x00000003f7007224 */ /* 0x000fe200078e0200 */
[----:B-1----:R-:W-:Y:S02]  /*6b10*/  IABS R9, R9 ;  /* 0x0000000900097213 */ /* 0x002fe40000000000 */
[----:B------:R1:W-:Y:S01]  /*6b20*/  STL [R1+0x94], R4 ;  /* 0x0000940401007387 */ /* 0x0003e20000100800 */
[----:B------:R-:W-:Y:S02]  /*6b30*/  IABS R3, R8 ;  /* 0x0000000800037213 */ /* 0x000fe40000000000 */
[----:B--2---:R-:W-:Y:S02]  /*6b40*/  IABS R2, R10 ;  /* 0x0000000a00027213 */ /* 0x004fe40000000000 */
[----:B------:R-:W-:-:S03]  /*6b50*/  IADD3 R10, R6, 0xeb, RZ ;  /* 0x000000eb060a7810 */ /* 0x000fc60007ffe0ff */
[----:B------:R-:W-:Y:S01]  /*6b60*/  IMAD.HI.U32 R5, R246, R2, RZ ;  /* 0x00000002f6057227 */ /* 0x000fe200078e00ff */
[----:B-1----:R-:W-:Y:S01]  /*6b70*/  IABS R4, R10 ;  /* 0x0000000a00047213 */ /* 0x002fe20000000000 */
[----:B------:R1:W-:Y:S03]  /*6b80*/  STL [R1+0x2374], R10 ;  /* 0x0023740a01007387 */ /* 0x0003e60000100800 */
[----:B------:R-:W-:Y:S01]  /*6b90*/  IADD3 R5, -R5, RZ, RZ ;  /* 0x000000ff05057210 */ /* 0x000fe20007ffe1ff */
[----:B------:R2:W-:Y:S04]  /*6ba0*/  STL [R1+0x90], R0 ;  /* 0x0000900001007387 */ /* 0x0005e80000100800 */
[----:B------:R3:W-:Y:S01]  /*6bb0*/  STL [R1+0x2370], R8 ;  /* 0x0023700801007387 */ /* 0x0007e20000100800 */
[----:B------:R-:W-:-:S02]  /*6bc0*/  IMAD R2, R247, R5, R2 ;  /* 0x00000005f7027224 */ /* 0x000fc400078e0202 */
[----:B-1----:R-:W-:-:S04]  /*6bd0*/  IMAD.HI.U32 R10, R246, R9, RZ ;  /* 0x00000009f60a7227 */ /* 0x002fc800078e00ff */
[----:B------:R-:W-:Y:S02]  /*6be0*/  IMAD.MOV R10, RZ, RZ, -R10 ;  /* 0x000000ffff0a7224 */ /* 0x000fe400078e0a0a */
[----:B--2---:R-:W-:Y:S02]  /*6bf0*/  VIADD R0, R6, 0xed ;  /* 0x000000ed06007836 */ /* 0x004fe40000000000 */
[----:B---3--:R-:W-:-:S03]  /*6c00*/  IMAD.HI.U32 R8, R246, R4, RZ ;  /* 0x00000004f6087227 */ /* 0x008fc600078e00ff */
[----:B------:R1:W-:Y:S01]  /*6c10*/  STL [R1+0x236c], R0 ;  /* 0x00236c0001007387 */ /* 0x0003e20000100800 */
[----:B------:R-:W-:Y:S02]  /*6c20*/  IMAD R9, R247, R10, R9 ;  /* 0x0000000af7097224 */ /* 0x000fe400078e0209 */
[----:B------:R-:W-:-:S03]  /*6c30*/  IMAD.HI.U32 R5, R246, R3, RZ ;  /* 0x00000003f6057227 */ /* 0x000fc600078e00ff */
[----:B------:R2:W-:Y:S01]  /*6c40*/  STL [R1+0x8c], R9 ;  /* 0x00008c0901007387 */ /* 0x0005e20000100800 */
[----:B------:R-:W-:Y:S01]  /*6c50*/  IMAD.MOV R8, RZ, RZ, -R8 ;  /* 0x000000ffff087224 */ /* 0x000fe200078e0a08 */
[----:B------:R-:W-:Y:S01]  /*6c60*/  IADD3 R5, -R5, RZ, RZ ;  /* 0x000000ff05057210 */ /* 0x000fe20007ffe1ff */
[C---:B------:R-:W-:Y:S01]  /*6c70*/  VIADD R10, R6.reuse, 0xef ;  /* 0x000000ef060a7836 */ /* 0x040fe20000000000 */
[----:B-1----:R-:W-:Y:S01]  /*6c80*/  IABS R0, R0 ;  /* 0x0000000000007213 */ /* 0x002fe20000000000 */
[C---:B------:R-:W-:Y:S01]  /*6c90*/  IMAD R4, R247.reuse, R8, R4 ;  /* 0x00000008f7047224 */ /* 0x040fe200078e0204 */
[----:B------:R1:W-:Y:S01]  /*6ca0*/  STL [R1+0x88], R2 ;  /* 0x0000880201007387 */ /* 0x0003e20000100800 */
[----:B------:R-:W-:Y:S02]  /*6cb0*/  IMAD R3, R247, R5, R3 ;  /* 0x00000005f7037224 */ /* 0x000fe400078e0203 */
[C---:B------:R-:W-:Y:S02]  /*6cc0*/  VIADD R8, R6.reuse, 0xf1 ;  /* 0x000000f106087836 */ /* 0x040fe40000000000 */
[----:B--2---:R-:W-:-:S05]  /*6cd0*/  VIADD R9, R6, 0xee ;  /* 0x000000ee06097836 */ /* 0x004fca0000000000 */
[----:B------:R2:W-:Y:S01]  /*6ce0*/  STL [R1+0x2368], R9 ;  /* 0x0023680901007387 */ /* 0x0005e20000100800 */
[----:B-1----:R-:W-:-:S03]  /*6cf0*/  IMAD.HI.U32 R2, R246, R0, RZ ;  /* 0x00000000f6027227 */ /* 0x002fc600078e00ff */
[----:B------:R-:W-:Y:S01]  /*6d00*/  STL [R1+0x2364], R10 ;  /* 0x0023640a01007387 */ /* 0x000fe20000100800 */
[----:B------:R-:W-:-:S03]  /*6d10*/  IMAD.MOV R2, RZ, RZ, -R2 ;  /* 0x000000ffff027224 */ /* 0x000fc600078e0a02 */
[----:B------:R1:W-:Y:S01]  /*6d20*/  STL [R1+0x84], R4 ;  /* 0x0000840401007387 */ /* 0x0003e20000100800 */
[----:B------:R-:W-:Y:S01]  /*6d30*/  IMAD R240, R247, R2, R0 ;  /* 0x00000002f7f07224 */ /* 0x000fe200078e0200 */
[----:B--2---:R-:W-:Y:S02]  /*6d40*/  IABS R9, R9 ;  /* 0x0000000900097213 */ /* 0x004fe40000000000 */
[----:B------:R2:W-:Y:S01]  /*6d50*/  STL [R1+0x80], R3 ;  /* 0x0000800301007387 */ /* 0x0005e20000100800 */
[----:B------:R-:W-:Y:S02]  /*6d60*/  IABS R2, R8 ;  /* 0x0000000800027213 */ /* 0x000fe40000000000 */
[C---:B------:R-:W-:Y:S02]  /*6d70*/  IADD3 R0, R6.reuse, 0xf2, RZ ;  /* 0x000000f206007810 */ /* 0x040fe40007ffe0ff */
[----:B-1----:R-:W-:Y:S01]  /*6d80*/  IABS R4, R10 ;  /* 0x0000000a00047213 */ /* 0x002fe20000000000 */
[----:B------:R-:W-:-:S04]  /*6d90*/  VIADD R10, R6, 0xf0 ;  /* 0x000000f0060a7836 */ /* 0x000fc80000000000 */
[C---:B------:R-:W-:Y:S01]  /*6da0*/  IMAD.HI.U32 R5, R246.reuse, R4, RZ ;  /* 0x00000004f6057227 */ /* 0x040fe200078e00ff */
[----:B------:R1:W-:Y:S01]  /*6db0*/  STL [R1+0x2360], R10 ;  /* 0x0023600a01007387 */ /* 0x0003e20000100800 */
[----:B--2---:R-:W-:Y:S02]  /*6dc0*/  IABS R3, R10 ;  /* 0x0000000a00037213 */ /* 0x004fe40000000000 */
[----:B------:R-:W-:Y:S01]  /*6dd0*/  IMAD.MOV R5, RZ, RZ, -R5 ;  /* 0x000000ffff057224 */ /* 0x000fe200078e0a05 */
[----:B------:R-:W-:Y:S03]  /*6de0*/  STL [R1+0x28c0], R240 ;  /* 0x0028c0f001007387 */ /* 0x000fe60000100800 */
[----:B------:R-:W-:Y:S01]  /*6df0*/  IMAD R5, R247, R5, R4 ;  /* 0x00000005f7057224 */ /* 0x000fe200078e0204 */
[----:B------:R2:W-:Y:S01]  /*6e00*/  STL [R1+0x235c], R8 ;  /* 0x00235c0801007387 */ /* 0x0005e20000100800 */
[----:B------:R-:W-:-:S03]  /*6e10*/  IMAD.HI.U32 R4, R246, R2, RZ ;  /* 0x00000002f6047227 */ /* 0x000fc600078e00ff */
[----:B------:R3:W-:Y:S01]  /*6e20*/  STL [R1+0x2358], R0 ;  /* 0x0023580001007387 */ /* 0x0007e20000100800 */
[----:B-1----:R-:W-:-:S04]  /*6e30*/  IMAD.HI.U32 R10, R246, R9, RZ ;  /* 0x00000009f60a7227 */ /* 0x002fc800078e00ff */
[----:B------:R-:W-:Y:S02]  /*6e40*/  IMAD.MOV R10, RZ, RZ, -R10 ;  /* 0x000000ffff0a7224 */ /* 0x000fe400078e0a0a */
[----:B--2---:R-:W-:Y:S01]  /*6e50*/  IMAD.HI.U32 R8, R246, R3, RZ ;  /* 0x00000003f6087227 */ /* 0x004fe200078e00ff */
[----:B---3--:R-:W-:-:S03]  /*6e60*/  IABS R0, R0 ;  /* 0x0000000000007213 */ /* 0x008fc60000000000 */
[C---:B------:R-:W-:Y:S01]  /*6e70*/  IMAD R9, R247.reuse, R10, R9 ;  /* 0x0000000af7097224 */ /* 0x040fe200078e0209 */
[C---:B------:R-:W-:Y:S01]  /*6e80*/  IADD3 R10, R6.reuse, 0xf3, RZ ;  /* 0x000000f3060a7810 */ /* 0x040fe20007ffe0ff */
[----:B------:R-:W-:Y:S02]  /*6e90*/  IMAD.MOV R8, RZ, RZ, -R8 ;  /* 0x000000ffff087224 */ /* 0x000fe400078e0a08 */
[----:B------:R-:W-:Y:S01]  /*6ea0*/  IMAD.MOV R4, RZ, RZ, -R4 ;  /* 0x000000ffff047224 */ /* 0x000fe200078e0a04 */
[----:B------:R1:W-:Y:S01]  /*6eb0*/  STL [R1+0x78], R9 ;  /* 0x0000780901007387 */ /* 0x0003e20000100800 */
[C---:B------:R-:W-:Y:S01]  /*6ec0*/  IMAD R8, R247.reuse, R8, R3 ;  /* 0x00000008f7087224 */ /* 0x040fe200078e0203 */
[----:B------:R-:W-:Y:S01]  /*6ed0*/  IABS R3, R10 ;  /* 0x0000000a00037213 */ /* 0x000fe20000000000 */
[----:B------:R-:W-:Y:S01]  /*6ee0*/  IMAD R2, R247, R4, R2 ;  /* 0x00000004f7027224 */ /* 0x000fe200078e0202 */
[----:B------:R2:W-:Y:S01]  /*6ef0*/  STL [R1+0x74], R5 ;  /* 0x0000740501007387 */ /* 0x0005e20000100800 */
[----:B------:R-:W-:-:S02]  /*6f00*/  VIADD R4, R6, 0xf6 ;  /* 0x000000f606047836 */ /* 0x000fc40000000000 */
[----:B------:R-:W-:Y:S01]  /*6f10*/  IMAD.MOV.U32 R240, RZ, RZ, R208 ;  /* 0x000000fffff07224 */ /* 0x000fe200078e00d0 */
[----:B------:R-:W-:Y:S01]  /*6f20*/  STL [R1+0x2354], R10 ;  /* 0x0023540a01007387 */ /* 0x000fe20000100800 */
[----:B-1----:R-:W-:Y:S02]  /*6f30*/  VIADD R9, R6, 0xf4 ;  /* 0x000000f406097836 */ /* 0x002fe40000000000 */
[----:B--2---:R-:W-:-:S03]  /*6f40*/  IMAD.HI.U32 R5, R246, R0, RZ ;  /* 0x00000000f6057227 */ /* 0x004fc600078e00ff */
[----:B------:R-:W-:Y:S01]  /*6f50*/  STL [R1+0x2350], R9 ;  /* 0x0023500901007387 */ /* 0x000fe20000100800 */
[----:B------:R-:W-:-:S03]  /*6f60*/  IMAD.MOV R5, RZ, RZ, -R5 ;  /* 0x000000ffff057224 */ /* 0x000fc600078e0a05 */
[----:B------:R1:W-:Y:S01]  /*6f70*/  STL [R1+0x70], R8 ;  /* 0x0000700801007387 */ /* 0x0003e20000100800 */
[----:B------:R-:W-:-:S03]  /*6f80*/  IMAD R0, R247, R5, R0 ;  /* 0x00000005f7007224 */ /* 0x000fc600078e0200 */
[----:B------:R2:W-:Y:S01]  /*6f90*/  STL [R1+0x6c], R2 ;  /* 0x00006c0201007387 */ /* 0x0005e20000100800 */
[----:B------:R-:W-:Y:S01]  /*6fa0*/  IMAD.HI.U32 R5, R246, R3, RZ ;  /* 0x00000003f6057227 */ /* 0x000fe200078e00ff */
[----:B-1----:R-:W-:Y:S02]  /*6fb0*/  IABS R8, R9 ;  /* 0x0000000900087213 */ /* 0x002fe40000000000 */
[----:B------:R-:W-:Y:S02]  /*6fc0*/  IADD3 R9, R6, 0xf5, RZ ;  /* 0x000000f506097810 */ /* 0x000fe40007ffe0ff */
[----:B------:R-:W-:Y:S01]  /*6fd0*/  IADD3 R5, -R5, RZ, RZ ;  /* 0x000000ff05057210 */ /* 0x000fe20007ffe1ff */
[----:B--2---:R-:W-:Y:S02]  /*6fe0*/  IMAD.MOV.U32 R2, RZ, RZ, R8 ;  /* 0x000000ffff027224 */ /* 0x004fe400078e0008 */
[----:B------:R-:W-:Y:S02]  /*6ff0*/  STL [R1+0x234c], R9 ;  /* 0x00234c0901007387 */ /* 0x000fe40000100800 */
[----:B------:R-:W-:-:S02]  /*7000*/  IMAD.HI.U32 R8, R246, R2, RZ ;  /* 0x00000002f6087227 */ /* 0x000fc400078e00ff */
[----:B------:R1:W-:Y:S02]  /*7010*/  STL [R1+0x68], R0 ;  /* 0x0000680001007387 */ /* 0x0003e40000100800 */
[----:B------:R-:W-:Y:S02]  /*7020*/  IMAD.MOV R8, RZ, RZ, -R8 ;  /* 0x000000ffff087224 */ /* 0x000fe400078e0a08 */
[C---:B------:R-:W-:Y:S01]  /*7030*/  IMAD R5, R247.reuse, R5, R3 ;  /* 0x00000005f7057224 */ /* 0x040fe200078e0203 */
[----:B------:R2:W-:Y:S01]  /*7040*/  STL [R1+0x2348], R4 ;  /* 0x0023480401007387 */ /* 0x0005e20000100800 */
[----:B------:R-:W-:Y:S01]  /*7050*/  IMAD R3, R247, R8, R2 ;  /* 0x00000008f7037224 */ /* 0x000fe200078e0202 */
[----:B-1----:R-:W-:Y:S01]  /*7060*/  IABS R0, R9 ;  /* 0x0000000900007213 */ /* 0x002fe20000000000 */
[----:B------:R-:W-:-:S04]  /*7070*/  VIADD R9, R6, 0xf7 ;  /* 0x000000f706097836 */ /* 0x000fc80000000000 */
[----:B------:R-:W-:Y:S01]  /*7080*/  IMAD.HI.U32 R10, R246, R0, RZ ;  /* 0x00000000f60a7227 */ /* 0x000fe200078e00ff */
[----:B------:R1:W-:Y:S01]  /*7090*/  STL [R1+0x2344], R9 ;  /* 0x0023440901007387 */ /* 0x0003e20000100800 */
[----:B--2---:R-:W-:-:S03]  /*70a0*/  IABS R4, R4 ;  /* 0x0000000400047213 */ /* 0x004fc60000000000 */
[----:B------:R2:W-:Y:S04]  /*70b0*/  STL [R1+0x64], R5 ;  /* 0x0000640501007387 */ /* 0x0005e80000100800 */
[----:B------:R3:W-:Y:S01]  /*70c0*/  STL [R1+0x60], R3 ;  /* 0x0000600301007387 */ /* 0x0007e20000100800 */
[----:B-1----:R-:W-:-:S03]  /*70d0*/  IABS R9, R9 ;  /* 0x0000000900097213 */ /* 0x002fc60000000000 */
[----:B------:R-:W-:Y:S01]  /*70e0*/  STL [R1+0x2340], R12 ;  /* 0x0023400c01007387 */ /* 0x000fe20000100800 */
[----:B--2---:R-:W-:-:S03]  /*70f0*/  IMAD.HI.U32 R5, R246, R4, RZ ;  /* 0x00000004f6057227 */ /* 0x004fc600078e00ff */
[----:B------:R-:W-:Y:S01]  /*7100*/  STL [R1+0x233c], R11 ;  /* 0x00233c0b01007387 */ /* 0x000fe20000100800 */
[----:B---3--:R-:W-:Y:S02]  /*7110*/  IMAD.MOV R3, RZ, RZ, -R10 ;  /* 0x000000ffff037224 */ /* 0x008fe400078e0a0a */
[----:B------:R-:W-:Y:S01]  /*7120*/  IMAD.MOV.U32 R2, RZ, RZ, R9 ;  /* 0x000000ffff027224 */ /* 0x000fe200078e0009 */
[----:B------:R-:W-:Y:S01]  /*7130*/  IADD3 R9, R6, 0xfa, RZ ;  /* 0x000000fa06097810 */ /* 0x000fe20007ffe0ff */
[----:B------:R-:W-:Y:S01]  /*7140*/  IMAD R3, R247, R3, R0 ;  /* 0x00000003f7037224 */ /* 0x000fe200078e0200 */
[----:B------:R-:W-:Y:S01]  /*7150*/  IABS R0, R12 ;  /* 0x0000000c00007213 */ /* 0x000fe20000000000 */
[----:B------:R-:W-:-:S03]  /*7160*/  IMAD.HI.U32 R8, R246, R2, RZ ;  /* 0x00000002f6087227 */ /* 0x000fc600078e00ff */
[----:B------:R1:W-:Y:S01]  /*7170*/  STL [R1+0x5c], R3 ;  /* 0x00005c0301007387 */ /* 0x0003e20000100800 */
[----:B------:R-:W-:Y:S02]  /*7180*/  IMAD.MOV R5, RZ, RZ, -R5 ;  /* 0x000000ffff057224 */ /* 0x000fe400078e0a05 */
[----:B------:R-:W-:Y:S02]  /*7190*/  IMAD.MOV R8, RZ, RZ, -R8 ;  /* 0x000000ffff087224 */ /* 0x000fe400078e0a08 */
[C---:B------:R-:W-:Y:S02]  /*71a0*/  IMAD R4, R247.reuse, R5, R4 ;  /* 0x00000005f7047224 */ /* 0x040fe400078e0204 */
[----:B------:R-:W-:Y:S02]  /*71b0*/  IMAD R2, R247, R8, R2 ;  /* 0x00000008f7027224 */ /* 0x000fe400078e0202 */
[----:B------:R-:W-:Y:S01]  /*71c0*/  IMAD.HI.U32 R5, R246, R0, RZ ;  /* 0x00000000f6057227 */ /* 0x000fe200078e00ff */
[----:B-1----:R-:W-:Y:S01]  /*71d0*/  IABS R3, R11 ;  /* 0x0000000b00037213 */ /* 0x002fe20000000000 */
[----:B------:R1:W-:Y:S01]  /*71e0*/  STL [R1+0x58], R4 ;  /* 0x0000580401007387 */ /* 0x0003e20000100800 */
[----:B------:R-:W-:Y:S01]  /*71f0*/  IADD3 R11, R6, 0xfe, RZ ;  /* 0x000000fe060b7810 */ /* 0x000fe20007ffe0ff */
[----:B------:R-:W-:-:S02]  /*7200*/  IMAD.MOV R5, RZ, RZ, -R5 ;  /* 0x000000ffff057224 */ /* 0x000fc400078e0a05 */
[----:B------:R-:W-:Y:S01]  /*7210*/  IMAD.HI.U32 R8, R246, R3, RZ ;  /* 0x00000003f6087227 */ /* 0x000fe200078e00ff */
[----:B------:R-:W-:Y:S03]  /*7220*/  STL [R1+0x2338], R9 ;  /* 0x0023380901007387 */ /* 0x000fe60000100800 */
[C---:B------:R-:W-:Y:S01]  /*7230*/  IMAD R5, R247.reuse, R5, R0 ;  /* 0x00000005f7057224 */ /* 0x040fe200078e0200 */
[----:B------:R-:W-:Y:S01]  /*7240*/  IADD3 R8, -R8, RZ, RZ ;  /* 0x000000ff08087210 */ /* 0x000fe20007ffe1ff */
[C---:B-1----:R-:W-:Y:S01]  /*7250*/  VIADD R4, R6.reuse, 0xfb ;  /* 0x000000fb06047836 */ /* 0x042fe20000000000 */
[----:B------:R1:W-:Y:S01]  /*7260*/  STL [R1+0x54], R2 ;  /* 0x0000540201007387 */ /* 0x0003e20000100800 */
[C---:B------:R-:W-:Y:S02]  /*7270*/  VIADD R12, R6.reuse, 0xfd ;  /* 0x000000fd060c7836 */ /* 0x040fe40000000000 */
[----:B------:R-:W-:Y:S01]  /*7280*/  IMAD R0, R247, R8, R3 ;  /* 0x00000008f7007224 */ /* 0x000fe200078e0203 */
[----:B------:R2:W-:Y:S01]  /*7290*/  STL [R1+0x2334], R4 ;  /* 0x0023340401007387 */ /* 0x0005e20000100800 */
[----:B-1----:R-:W-:Y:S01]  /*72a0*/  IABS R2, R9 ;  /* 0x0000000900027213 */ /* 0x002fe20000000000 */
[----:B------:R-:W-:Y:S01]  /*72b0*/  VIADD R9, R6, 0xfc ;  /* 0x000000fc06097836 */ /* 0x000fe20000000000 */
[----:B--2---:R-:W-:-:S03]  /*72c0*/  IABS R4, R4 ;  /* 0x0000000400047213 */ /* 0x004fc60000000000 */
[----:B------:R-:W-:Y:S01]  /*72d0*/  IMAD.HI.U32 R10, R246, R2, RZ ;  /* 0x00000002f60a7227 */ /* 0x000fe200078e00ff */
[----:B------:R1:W-:Y:S04]  /*72e0*/  STL [R1+0x2330], R9 ;  /* 0x0023300901007387 */ /* 0x0003e80000100800 */
[----:B------:R2:W-:Y:S04]  /*72f0*/  STL [R1+0x50], R5 ;  /* 0x0000500501007387 */ /* 0x0005e80000100800 */
[----:B------:R3:W-:Y:S01]  /*7300*/  STL [R1+0x4c], R0 ;  /* 0x00004c0001007387 */ /* 0x0007e20000100800 */
[----:B-1----:R-:W-:-:S03]  /*7310*/  IABS R9, R9 ;  /* 0x0000000900097213 */ /* 0x002fc60000000000 */
[----:B------:R-:W-:Y:S01]  /*7320*/  STL [R1+0x232c], R12 ;  /* 0x00232c0c01007387 */ /* 0x000fe20000100800 */
[----:B--2---:R-:W-:-:S03]  /*7330*/  IMAD.HI.U32 R5, R246, R4, RZ ;  /* 0x00000004f6057227 */ /* 0x004fc600078e00ff */
[----:B------:R-:W-:Y:S01]  /*7340*/  STL [R1+0x2328], R11 ;  /* 0x0023280b01007387 */ /* 0x000fe20000100800 */
[----:B---3--:R-:W-:Y:S02]  /*7350*/  IMAD.MOV R0, RZ, RZ, -R10 ;  /* 0x000000ffff007224 */ /* 0x008fe400078e0a0a */
[----:B------:R-:W-:Y:S02]  /*7360*/  IMAD.MOV R5, RZ, RZ, -R5 ;  /* 0x000000ffff057224 */ /* 0x000fe400078e0a05 */
[C---:B------:R-:W-:Y:S01]  /*7370*/  IMAD R2, R247.reuse, R0, R2 ;  /* 0x00000000f7027224 */ /* 0x040fe200078e0202 */
[----:B------:R-:W-:Y:S01]  /*7380*/  IABS R0, R12 ;  /* 0x0000000c00007213 */ /* 0x000fe20000000000 */
[----:B------:R-:W-:Y:S02]  /*7390*/  IMAD.MOV.U32 R3, RZ, RZ, R9 ;  /* 0x000000ffff037224 */ /* 0x000fe400078e0009 */
[----:B------:R-:W-:Y:S01]  /*73a0*/  IMAD R4, R247, R5, R4 ;  /* 0x00000005f7047224 */ /* 0x000fe200078e0204 */
[----:B------:R1:W-:Y:S01]  /*73b0*/  STL [R1+0x48], R2 ;  /* 0x0000480201007387 */ /* 0x0003e20000100800 */
[----:B------:R-:W-:-:S03]  /*73c0*/  IMAD.HI.U32 R8, R246, R3, RZ ;  /* 0x00000003f6087227 */ /* 0x000fc600078e00ff */
[----:B------:R2:W-:Y:S01]  /*73d0*/  STL [R1+0x44], R4 ;  /* 0x0000440401007387 */ /* 0x0005e20000100800 */
[----:B------:R-:W-:Y:S02]  /*73e0*/  IMAD.MOV R8, RZ, RZ, -R8 ;  /* 0x000000ffff087224 */ /* 0x000fe400078e0a08 */
[C---:B------:R-:W-:Y:S02]  /*73f0*/  VIADD R9, R6.reuse, 0xff ;  /* 0x000000ff06097836 */ /* 0x040fe40000000000 */
[C---:B------:R-:W-:Y:S01]  /*7400*/  VIADD R5, R6.reuse, 0x100 ;  /* 0x0000010006057836 */ /* 0x040fe20000000000 */
[----:B-1----:R-:W-:Y:S01]  /*7410*/  IABS R2, R11 ;  /* 0x0000000b00027213 */ /* 0x002fe20000000000 */
[----:B------:R-:W-:Y:S01]  /*7420*/  VIADD R12, R6, 0x102 ;  /* 0x00000102060c7836 */ /* 0x000fe20000000000 */
[----:B------:R-:W-:Y:S02]  /*7430*/  STL [R1+0x2324], R9 ;  /* 0x0023240901007387 */ /* 0x000fe40000100800 */
[----:B--2---:R-:W-:Y:S01]  /*7440*/  MOV R4, R2 ;  /* 0x0000000200047202 */ /* 0x004fe20000000f00 */
[----:B------:R-:W-:-:S02]  /*7450*/  IMAD R2, R247, R8, R3 ;  /* 0x00000008f7027224 */ /* 0x000fc400078e0203 */
[----:B------:R-:W-:-:S03]  /*7460*/  IMAD.HI.U32 R3, R246, R0, RZ ;  /* 0x00000000f6037227 */ /* 0x000fc600078e00ff */
[----:B------:R1:W-:Y:S01]  /*7470*/  STL [R1+0x40], R2 ;  /* 0x0000400201007387 */ /* 0x0003e20000100800 */
[----:B------:R-:W-:-:S03]  /*7480*/  IMAD.HI.U32 R8, R246, R4, RZ ;  /* 0x00000004f6087227 */ /* 0x000fc600078e00ff */
[----:B------:R2:W-:Y:S01]  /*7490*/  STL [R1+0x2320], R5 ;  /* 0x0023200501007387 */ /* 0x0005e20000100800 */
[----:B------:R-:W-:Y:S01]  /*74a0*/  IMAD.MOV R3, RZ, RZ, -R3 ;  /* 0x000000ffff037224 */ /* 0x000fe200078e0a03 */
[----:B------:R-:W-:-:S03]  /*74b0*/  IADD3 R8, -R8, RZ, RZ ;  /* 0x000000ff08087210 */ /* 0x000fc60007ffe1ff */
[C---:B------:R-:W-:Y:S01]  /*74c0*/  IMAD R11, R247.reuse, R3, R0 ;  /* 0x00000003f70b7224 */ /* 0x040fe200078e0200 */
[----:B-1----:R-:W-:Y:S01]  /*74d0*/  IABS R2, R9 ;  /* 0x0000000900027213 */ /* 0x002fe20000000000 */
[----:B------:R-:W-:Y:S02]  /*74e0*/  VIADD R9, R6, 0x101 ;  /* 0x0000010106097836 */ /* 0x000fe40000000000 */
[----:B------:R-:W-:Y:S01]  /*74f0*/  IMAD R0, R247, R8, R4 ;  /* 0x00000008f7007224 */ /* 0x000fe200078e0204 */
[----:B--2---:R-:W-:Y:S01]  /*7500*/  IABS R5, R5 ;  /* 0x0000000500057213 */ /* 0x004fe20000000000 */
[C---:B------:R-:W-:Y:S01]  /*7510*/  IMAD.HI.U32 R10, R246.reuse, R2, RZ ;  /* 0x00000002f60a7227 */ /* 0x040fe200078e00ff */
[----:B------:R1:W-:Y:S03]  /*7520*/  STL [R1+0x231c], R9 ;  /* 0x00231c0901007387 */ /* 0x0003e60000100800 */
[----:B------:R-:W-:Y:S01]  /*7530*/  IMAD.HI.U32 R4, R246, R5, RZ ;  /* 0x00000005f6047227 */ /* 0x000fe200078e00ff */
[----:B------:R2:W-:Y:S03]  /*7540*/  STL [R1+0x3c], R11 ;  /* 0x00003c0b01007387 */ /* 0x0005e60000100800 */
[----:B------:R-:W-:Y:S01]  /*7550*/  IMAD.MOV R8, RZ, RZ, -R4 ;  /* 0x000000ffff087224 */ /* 0x000fe200078e0a04 */
[----:B------:R3:W-:Y:S01]  /*7560*/  STL [R1+0x38], R0 ;  /* 0x0000380001007387 */ /* 0x0007e20000100800 */
[----:B-1----:R-:W-:-:S02]  /*7570*/  IABS R9, R9 ;  /* 0x0000000900097213 */ /* 0x002fc40000000000 */
[C---:B------:R-:W-:Y:S01]  /*7580*/  IMAD R5, R247.reuse, R8, R5 ;  /* 0x00000008f7057224 */ /* 0x040fe200078e0205 */
[----:B------:R1:W-:Y:S01]  /*7590*/  STL [R1+0x2318], R12 ;  /* 0x0023180c01007387 */ /* 0x0003e20000100800 */
[----:B--2---:R-:W-:Y:S01]  /*75a0*/  IADD3 R11, R6, 0x103, RZ ;  /* 0x00000103060b7810 */ /* 0x004fe20007ffe0ff */
[----:B------:R-:W-:Y:S02]  /*75b0*/  IMAD.MOV.U32 R3, RZ, RZ, R9 ;  /* 0x000000ffff037224 */ /* 0x000fe400078e0009 */
[----:B---3--:R-:W-:Y:S02]  /*75c0*/  IMAD.MOV R0, RZ, RZ, -R10 ;  /* 0x000000ffff007224 */ /* 0x008fe400078e0a0a */
[----:B------:R-:W-:Y:S01]  /*75d0*/  STL [R1+0x2314], R11 ;  /* 0x0023140b01007387 */ /* 0x000fe20000100800 */
[----:B------:R-:W-:Y:S01]  /*75e0*/  IMAD.HI.U32 R9, R246, R3, RZ ;  /* 0x00000003f6097227 */ /* 0x000fe200078e00ff */
[----:B------:R-:W-:Y:S02]  /*75f0*/  IABS R4, R11 ;  /* 0x0000000b00047213 */ /* 0x000fe40000000000 */
[----:B------:R-:W-:Y:S01]  /*7600*/  IADD3 R10, R6, 0x105, RZ ;  /* 0x00000105060a7810 */ /* 0x000fe20007ffe0ff */
[----:B------:R-:W-:Y:S01]  /*7610*/  IMAD R2, R247, R0, R2 ;  /* 0x00000000f7027224 */ /* 0x000fe200078e0202 */
[----:B------:R-:W-:Y:S01]  /*7620*/  IABS R0, R12 ;  /* 0x0000000c00007213 */ /* 0x000fe20000000000 */
[----:B------:R-:W-:-:S03]  /*7630*/  IMAD.HI.U32 R8, R246, R4, RZ ;  /* 0x00000004f6087227 */ /* 0x000fc600078e00ff */
[----:B------:R2:W-:Y:S01]  /*7640*/  STL [R1+0x34], R2 ;  /* 0x0000340201007387 */ /* 0x0005e20000100800 */
[----:B------:R-:W-:Y:S02]  /*7650*/  IMAD.MOV R8, RZ, RZ, -R8 ;  /* 0x000000ffff087224 */ /* 0x000fe400078e0a08 */
[C---:B-1----:R-:W-:Y:S01]  /*7660*/  VIADD R12, R6.reuse, 0x107 ;  /* 0x00000107060c7836 */ /* 0x042fe20000000000 */
[----:B------:R1:W-:Y:S01]  /*7670*/  STL [R1+0x30], R5 ;  /* 0x0000300501007387 */ /* 0x0003e20000100800 */
[----:B--2---:R-:W-:Y:S02]  /*7680*/  IMAD.MOV R2, RZ, RZ, -R9 ;  /* 0x000000ffff027224 */ /* 0x004fe400078e0a09 */
[----:B------:R-:W-:Y:S02]  /*7690*/  VIADD R9, R6, 0x104 ;  /* 0x0000010406097836 */ /* 0x000fe40000000000 */
[----:B------:R-:W-:Y:S01]  /*76a0*/  IMAD R241, R247, R2, R3 ;  /* 0x00000002f7f17224 */ /* 0x000fe200078e0203 */
[----:B-1----:R-:W-:Y:S01]  /*76b0*/  IABS R5, R10 ;  /* 0x0000000a00057213 */ /* 0x002fe20000000000 */
[----:B------:R-:W-:Y:S01]  /*76c0*/  IMAD.HI.U32 R3, R246, R0, RZ ;  /* 0x00000000f6037227 */ /* 0x000fe200078e00ff */
[----:B------:R1:W-:Y:S01]  /*76d0*/  STL [R1+0x2310], R9 ;  /* 0x0023100901007387 */ /* 0x0003e20000100800 */
[----:B------:R-:W-:-:S02]  /*76e0*/  IABS R2, R9 ;  /* 0x0000000900027213 */ /* 0x000fc40000000000 */
[----:B------:R-:W-:Y:S01]  /*76f0*/  IMAD.MOV R3, RZ, RZ, -R3 ;  /* 0x000000ffff037224 */ /* 0x000fe200078e0a03 */
[----:B------:R2:W-:Y:S03]  /*7700*/  STL [R1+0x28b8], R241 ;  /* 0x0028b8f101007387 */ /* 0x0005e60000100800 */
[C---:B------:R-:W-:Y:S01]  /*7710*/  IMAD R11, R247.reuse, R3, R0 ;  /* 0x00000003f70b7224 */ /* 0x040fe200078e0200 */
[----:B------:R3:W-:Y:S01]  /*7720*/  STL [R1+0x230c], R10 ;  /* 0x00230c0a01007387 */ /* 0x0007e20000100800 */
[----:B------:R-:W-:Y:S02]  /*7730*/  IMAD R0, R247, R8, R4 ;  /* 0x00000008f7007224 */ /* 0x000fe400078e0204 */
[----:B-1----:R-:W-:Y:S02]  /*7740*/  VIADD R9, R6, 0x106 ;  /* 0x0000010606097836 */ /* 0x002fe40000000000 */
[----:B------:R-:W-:-:S03]  /*7750*/  IMAD.HI.U32 R4, R246, R5, RZ ;  /* 0x00000005f6047227 */ /* 0x000fc600078e00ff */
[----:B------:R1:W-:Y:S01]  /*7760*/  STL [R1+0x2308], R9 ;  /* 0x0023080901007387 */ /* 0x0003e20000100800 */
[----:B--2---:R-:W-:Y:S01]  /*7770*/  IMAD.MOV.U32 R241, RZ, RZ, R205 ;  /* 0x000000fffff17224 */ /* 0x004fe200078e00cd */
[----:B------:R-:W-:Y:S01]  /*7780*/  IADD3 R8, -R4, RZ, RZ ;  /* 0x000000ff04087210 */ /* 0x000fe20007ffe1ff */
[----:B---3--:R-:W-:Y:S01]  /*7790*/  IMAD.HI.U32 R10, R246, R2, RZ ;  /* 0x00000002f60a7227 */ /* 0x008fe200078e00ff */
[----:B------:R2:W-:Y:S03]  /*77a0*/  STL [R1+0x28], R11 ;  /* 0x0000280b01007387 */ /* 0x0005e60000100800 */
[----:B------:R-:W-:Y:S01]  /*77b0*/  IMAD R5, R247, R8, R5 ;  /* 0x00000008f7057224 */ /* 0x000fe200078e0205 */
[----:B------:R3:W-:Y:S01]  /*77c0*/  STL [R1+0x24], R0 ;  /* 0x0000240001007387 */ /* 0x0007e20000100800 */
[----:B-1----:R-:W-:-:S03]  /*77d0*/  IABS R9, R9 ;  /* 0x0000000900097213 */ /* 0x002fc60000000000 */
[----:B------:R1:W-:Y:S01]  /*77e0*/  STL [R1+0x2304], R12 ;  /* 0x0023040c01007387 */ /* 0x0003e20000100800 */
[----:B------:R-:W-:Y:S01]  /*77f0*/  MOV R3, R9 ;  /* 0x0000000900037202 */ /* 0x000fe20000000f00 */
[----:B--2---:R-:W-:Y:S02]  /*7800*/  VIADD R11, R6, 0x108 ;  /* 0x00000108060b7836 */ /* 0x004fe40000000000 */
[----:B---3--:R-:W-:Y:S02]  /*7810*/  IMAD.MOV R0, RZ, RZ, -R10 ;  /* 0x000000ffff007224 */ /* 0x008fe400078e0a0a */
[----:B------:R-:W-:Y:S01]  /*7820*/  IMAD.HI.U32 R9, R246, R3, RZ ;  /* 0x00000003f6097227 */ /* 0x000fe200078e00ff */
[----:B------:R2:W-:Y:S01]  /*7830*/  STL [R1+0x2300], R11 ;  /* 0x0023000b01007387 */ /* 0x0005e20000100800 */
[----:B------:R-:W-:Y:S02]  /*7840*/  IABS R4, R11 ;  /* 0x0000000b00047213 */ /* 0x000fe40000000000 */
[----:B------:R-:W-:Y:S01]  /*7850*/  IMAD R2, R247, R0, R2 ;  /* 0x00000000f7027224 */ /* 0x000fe200078e0202 */
[----:B------:R-:W-:Y:S01]  /*7860*/  IABS R0, R12 ;  /* 0x0000000c00007213 */ /* 0x000fe20000000000 */
[----:B-1----:R-:W-:-:S02]  /*7870*/  VIADD R12, R6, 0x10c ;  /* 0x0000010c060c7836 */ /* 0x002fc40000000000 */
[----:B------:R-:W-:Y:S01]  /*7880*/  IMAD.HI.U32 R8, R246, R4, RZ ;  /* 0x00000004f6087227 */ /* 0x000fe200078e00ff */
[----:B------:R1:W-:Y:S03]  /*7890*/  STL [R1+0x20], R2 ;  /* 0x0000200201007387 */ /* 0x0003e60000100800 */
[----:B------:R-:W-:Y:S01]  /*78a0*/  IMAD.MOV R8, RZ, RZ, -R8 ;  /* 0x000000ffff087224 */ /* 0x000fe200078e0a08 */
[----:B------:R3:W-:Y:S01]  /*78b0*/  STL [R1+0x1c], R5 ;  /* 0x00001c0501007387 */ /* 0x0007e20000100800 */
[----:B--2---:R-:W-:Y:S02]  /*78c0*/  VIADD R11, R6, 0x10d ;  /* 0x0000010d060b7836 */ /* 0x004fe40000000000 */
[----:B------:R-:W-:Y:S02]  /*78d0*/  IMAD R170, R247, R8, R4 ;  /* 0x00000008f7aa7224 */ /* 0x000fe400078e0204 */
[----:B-1----:R-:W-:-:S02]  /*78e0*/  IMAD.MOV R2, RZ, RZ, -R9 ;  /* 0x000000ffff027224 */ /* 0x002fc400078e0a09 */
[----:B------:R-:W-:Y:S02]  /*78f0*/  VIADD R9, R6, 0x109 ;  /* 0x0000010906097836 */ /* 0x000fe40000000000 */
[----:B------:R-:W-:Y:S02]  /*7900*/  IMAD R2, R247, R2, R3 ;  /* 0x00000002f7027224 */ /* 0x000fe400078e0203 */
[----:B------:R-:W-:Y:S01]  /*7910*/  IMAD.HI.U32 R3, R246, R0, RZ ;  /* 0x00000000f6037227 */ /* 0x000fe200078e00ff */
[----:B------:R-:W-:Y:S03]  /*7920*/  STL [R1+0x22fc], R9 ;  /* 0x0022fc0901007387 */ /* 0x000fe60000100800 */
[----:B---3--:R-:W-:Y:S01]  /*7930*/  VIADD R5, R6, 0x10a ;  /* 0x0000010a06057836 */ /* 0x008fe20000000000 */
[----:B------:R1:W-:Y:S01]  /*7940*/  STL [R1+0x18], R2 ;  /* 0x0000180201007387 */ /* 0x0003e20000100800 */
[----:B------:R-:W-:-:S03]  /*7950*/  IMAD.MOV R3, RZ, RZ, -R3 ;  /* 0x000000ffff037224 */ /* 0x000fc600078e0a03 */
[----:B------:R2:W-:Y:S01]  /*7960*/  STL [R1+0x22f8], R5 ;  /* 0x0022f80501007387 */ /* 0x0005e20000100800 */
[----:B------:R-:W-:Y:S01]  /*7970*/  IMAD R0, R247, R3, R0 ;  /* 0x00000003f7007224 */ /* 0x000fe200078e0200 */
[----:B-1----:R-:W-:Y:S02]  /*7980*/  IABS R2, R9 ;  /* 0x0000000900027213 */ /* 0x002fe40000000000 */
[----:B------:R-:W-:Y:S02]  /*7990*/  IADD3 R9, R6, 0x10b, RZ ;  /* 0x0000010b06097810 */ /* 0x000fe40007ffe0ff */
[----:B--2---:R-:W-:Y:S01]  /*79a0*/  IABS R5, R5 ;  /* 0x0000000500057213 */ /* 0x004fe20000000000 */
[C---:B------:R-:W-:Y:S02]  /*79b0*/  IMAD.HI.U32 R10, R246.reuse, R2, RZ ;  /* 0x00000002f60a7227 */ /* 0x040fe400078e00ff */
[----:B------:R1:W-:Y:S02]  /*79c0*/  STL [R1+0x22f4], R9 ;  /* 0x0022f40901007387 */ /* 0x0003e40000100800 */
[----:B------:R-:W-:-:S02]  /*79d0*/  IMAD.HI.U32 R4, R246, R5, RZ ;  /* 0x00000005f6047227 */ /* 0x000fc400078e00ff */
[----:B------:R-:W-:Y:S02]  /*79e0*/  STL [R1+0x2888], R170 ;  /* 0x002888aa01007387 */ /* 0x000fe40000100800 */
[----:B------:R-:W-:Y:S01]  /*79f0*/  IMAD.MOV R8, RZ, RZ, -R4 ;  /* 0x000000ffff087224 */ /* 0x000fe200078e0a04 */
[----:B------:R-:W-:Y:S01]  /*7a00*/  IABS R4, R11 ;  /* 0x0000000b00047213 */ /* 0x000fe20000000000 */
[----:B------:R2:W-:Y:S01]  /*7a10*/  STL [R1+0x14], R0 ;  /* 0x0000140001007387 */ /* 0x0005e20000100800 */
[----:B-1----:R-:W-:Y:S01]  /*7a20*/  IABS R9, R9 ;  /* 0x0000000900097213 */ /* 0x002fe20000000000 */
[----:B------:R-:W-:Y:S02]  /*7a30*/  IMAD R244, R247, R8, R5 ;  /* 0x00000008f7f47224 */ /* 0x000fe400078e0205 */
[----:B------:R-:W-:Y:S01]  /*7a40*/  STL [R1+0x22f0], R12 ;  /* 0x0022f00c01007387 */ /* 0x000fe20000100800 */
[----:B------:R-:W-:-:S03]  /*7a50*/  IMAD.HI.U32 R8, R246, R4, RZ ;  /* 0x00000004f6087227 */ /* 0x000fc600078e00ff */
[----:B------:R1:W-:Y:S01]  /*7a60*/  STL [R1+0x22ec], R11 ;  /* 0x0022ec0b01007387 */ /* 0x0003e20000100800 */
[----:B------:R-:W-:Y:S01]  /*7a70*/  IMAD.MOV.U32 R3, RZ, RZ, R9 ;  /* 0x000000ffff037224 */ /* 0x000fe200078e0009 */
[----:B--2---:R-:W-:Y:S01]  /*7a80*/  IADD3 R0, -R10, RZ, RZ ;  /* 0x000000ff0a007210 */ /* 0x004fe20007ffe1ff */
[----:B------:R-:W-:Y:S02]  /*7a90*/  VIADD R10, R6, 0x10f ;  /* 0x0000010f060a7836 */ /* 0x000fe40000000000 */
[----:B------:R-:W-:-:S04]  /*7aa0*/  IMAD.HI.U32 R9, R246, R3, RZ ;  /* 0x00000003f6097227 */ /* 0x000fc800078e00ff */
[----:B------:R-:W-:Y:S01]  /*7ab0*/  IMAD R245, R247, R0, R2 ;  /* 0x00000000f7f57224 */ /* 0x000fe200078e0202 */
[----:B------:R-:W-:Y:S01]  /*7ac0*/  IABS R0, R12 ;  /* 0x0000000c00007213 */ /* 0x000fe20000000000 */
[C---:B-1----:R-:W-:Y:S01]  /*7ad0*/  VIADD R11, R6.reuse, 0x10e ;  /* 0x0000010e060b7836 */ /* 0x042fe20000000000 */
[----:B------:R-:W-:Y:S01]  /*7ae0*/  IADD3 R2, -R9, RZ, RZ ;  /* 0x000000ff09027210 */ /* 0x000fe20007ffe1ff */
[----:B------:R-:W-:Y:S01]  /*7af0*/  VIADD R9, R6, 0x110 ;  /* 0x0000011006097836 */ /* 0x000fe20000000000 */
[----:B------:R1:W-:Y:S01]  /*7b00*/  STL [R1+0x288c], R245 ;  /* 0x00288cf501007387 */ /* 0x0003e20000100800 */
[----:B------:R-:W-:Y:S01]  /*7b10*/  IMAD.HI.U32 R5, R246, R0, RZ ;  /* 0x00000000f6057227 */ /* 0x000fe200078e00ff */
[----:B------:R-:W-:Y:S02]  /*7b20*/  IADD3 R12, R6, 0x111, RZ ;  /* 0x00000111060c7810 */ /* 0x000fe40007ffe0ff */
[----:B------:R-:W-:Y:S01]  /*7b30*/  STL [R1+0x2890], R244 ;  /* 0x002890f401007387 */ /* 0x000fe20000100800 */
[----:B------:R-:W-:Y:S01]  /*7b40*/  IMAD R243, R247, R2, R3 ;  /* 0x00000002f7f37224 */ /* 0x000fe200078e0203 */
[----:B------:R-:W-:Y:S01]  /*7b50*/  IADD3 R5, -R5, RZ, RZ ;  /* 0x000000ff05057210 */ /* 0x000fe20007ffe1ff */
[----:B------:R-:W-:Y:S01]  /*7b60*/  IMAD.MOV R8, RZ, RZ, -R8 ;  /* 0x000000ffff087224 */ /* 0x000fe200078e0a08 */
[----:B------:R2:W-:Y:S01]  /*7b70*/  STL [R1+0x22e8], R11 ;  /* 0x0022e80b01007387 */ /* 0x0005e20000100800 */
[----:B------:R-:W-:Y:S01]  /*7b80*/  IABS R2, R11 ;  /* 0x0000000b00027213 */ /* 0x000fe20000000000 */
[----:B------:R-:W-:Y:S01]  /*7b90*/  IMAD.MOV.U32 R170, RZ, RZ, R206 ;  /* 0x000000ffffaa7224 */ /* 0x000fe200078e00ce */
[----:B------:R-:W-:Y:S01]  /*7ba0*/  IABS R3, R10 ;  /* 0x0000000a00037213 */ /* 0x000fe20000000000 */
[----:B------:R3:W-:Y:S01]  /*7bb0*/  STL [R1+0x2894], R243 ;  /* 0x002894f301007387 */ /* 0x0007e20000100800 */
[C---:B------:R-:W-:Y:S01]  /*7bc0*/  IMAD R242, R247.reuse, R5, R0 ;  /* 0x00000005f7f27224 */ /* 0x040fe200078e0200 */
[----:B-1----:R-:W-:Y:S01]  /*7bd0*/  MOV R245, R207 ;  /* 0x000000cf00f57202 */ /* 0x002fe20000000f00 */
[----:B------:R-:W-:Y:S01]  /*7be0*/  IMAD R0, R247, R8, R4 ;  /* 0x00000008f7007224 */ /* 0x000fe200078e0204 */
[----:B------:R1:W-:Y:S01]  /*7bf0*/  STL [R1+0x22e4], R10 ;  /* 0x0022e40a01007387 */ /* 0x0003e20000100800 */
[----:B------:R-:W-:-:S03]  /*7c00*/  IMAD.HI.U32 R8, R246, R3, RZ ;  /* 0x00000003f6087227 */ /* 0x000fc600078e00ff */
[----:B------:R4:W-:Y:S01]  /*7c10*/  STL [R1+0x22e0], R9 ;  /* 0x0022e00901007387 */ /* 0x0009e20000100800 */
[----:B--2---:R-:W-:Y:S02]  /*7c20*/  VIADD R11, R6, 0x112 ;  /* 0x00000112060b7836 */ /* 0x004fe40000000000 */
[----:B---3--:R-:W-:Y:S01]  /*7c30*/  IMAD.MOV.U32 R243, RZ, RZ, R240 ;  /* 0x000000fffff37224 */ /* 0x008fe200078e00f0 */
[----:B------:R2:W-:Y:S01]  /*7c40*/  STL [R1+0x2898], R242 ;  /* 0x002898f201007387 */ /* 0x0005e20000100800 */
[----:B------:R-:W-:Y:S02]  /*7c50*/  IMAD.MOV.U32 R240, RZ, RZ, R210 ;  /* 0x000000fffff07224 */ /* 0x000fe400078e00d2 */
[----:B-1----:R-:W-:Y:S01]  /*7c60*/  IMAD.HI.U32 R10, R246, R2, RZ ;  /* 0x00000002f60a7227 */ /* 0x002fe200078e00ff */
[----:B------:R1:W-:Y:S01]  /*7c70*/  STL [R1+0x289c], R0 ;  /* 0x00289c0001007387 */ /* 0x0003e20000100800 */
[----:B----4-:R-:W-:Y:S02]  /*7c80*/  IABS R9, R9 ;  /* 0x0000000900097213 */ /* 0x010fe40000000000 */
[----:B------:R-:W-:Y:S01]  /*7c90*/  IMAD.MOV R5, RZ, RZ, -R10 ;  /* 0x000000ffff057224 */ /* 0x000fe200078e0a0a */
[----:B------:R-:W-:Y:S01]  /*7ca0*/  STL [R1+0x22dc], R12 ;  /* 0x0022dc0c01007387 */ /* 0x000fe20000100800 */
[----:B------:R-:W-:Y:S01]  /*7cb0*/  IMAD.MOV.U32 R244, RZ, RZ, R211 ;  /* 0x000000fffff47224 */ /* 0x000fe200078e00d3 */
[----:B--2---:R-:W-:Y:S01]  /*7cc0*/  MOV R242, R213 ;  /* 0x000000d500f27202 */ /* 0x004fe20000000f00 */
[----:B------:R-:W-:Y:S01]  /*7cd0*/  IMAD.MOV.U32 R4, RZ, RZ, R9 ;  /* 0x000000ffff047224 */ /* 0x000fe200078e0009 */
[----:B------:R2:W-:Y:S01]  /*7ce0*/  STL [R1+0x22d8], R11 ;  /* 0x0022d80b01007387 */ /* 0x0005e20000100800 */
[----:B------:R-:W-:Y:S01]  /*7cf0*/  IMAD.MOV R9, RZ, RZ, -R8 ;  /* 0x000000ffff097224 */ /* 0x000fe200078e0a08 */
[----:B-1----:R-:W-:Y:S01]  /*7d00*/  IADD3 R0, R6, 0x113, RZ ;  /* 0x0000011306007810 */ /* 0x002fe20007ffe0ff */
[C---:B------:R-:W-:Y:S01]  /*7d10*/  IMAD R2, R247.reuse, R5, R2 ;  /* 0x00000005f7027224 */ /* 0x040fe200078e0202 */
[----:B------:R-:W-:Y:S01]  /*7d20*/  IABS R5, R12 ;  /* 0x0000000c00057213 */ /* 0x000fe20000000000 */
[----:B------:R-:W-:Y:S01]  /*7d30*/  IMAD R3, R247, R9, R3 ;  /* 0x00000009f7037224 */ /* 0x000fe200078e0203 */
[----:B------:R-:W-:Y:S01]  /*7d40*/  IABS R8, R11 ;  /* 0x0000000b00087213 */ /* 0x000fe20000000000 */
[----:B------:R-:W-:Y:S01]  /*7d50*/  IMAD.HI.U32 R10, R246, R4, RZ ;  /* 0x00000004f60a7227 */ /* 0x000fe200078e00ff */
[----:B------:R1:W-:Y:S01]  /*7d60*/  STL [R1+0x28a0], R2 ;  /* 0x0028a00201007387 */ /* 0x0003e20000100800 */
[----:B------:R-:W-:-:S02]  /*7d70*/  IABS R9, R0 ;  /* 0x0000000000097213 */ /* 0x000fc40000000000 */
[----:B------:R-:W-:Y:S01]  /*7d80*/  IMAD.MOV R10, RZ, RZ, -R10 ;  /* 0x000000ffff0a7224 */ /* 0x000fe200078e0a0a */
[----:B------:R-:W-:Y:S01]  /*7d90*/  STL [R1+0x2870], R3 ;  /* 0x0028700301007387 */ /* 0x000fe20000100800 */
[----:B--2---:R-:W-:-:S03]  /*7da0*/  IMAD.HI.U32 R11, R246, R5, RZ ;  /* 0x00000005f60b7227 */ /* 0x004fc600078e00ff */
[----:B------:R2:W-:Y:S01]  /*7db0*/  STL [R1+0x22d4], R0 ;  /* 0x0022d40001007387 */ /* 0x0005e20000100800 */
[----:B------:R-:W-:-:S04]  /*7dc0*/  IMAD.HI.U32 R12, R246, R8, RZ ;  /* 0x00000008f60c7227 */ /* 0x000fc800078e00ff */
[----:B-1----:R-:W-:Y:S01]  /*7dd0*/  VIADD R2, R6, 0x114 ;  /* 0x0000011406027836 */ /* 0x002fe20000000000 */
[----:B------:R-:W-:Y:S01]  /*7de0*/  IADD3 R12, -R12, RZ, RZ ;  /* 0x000000ff0c0c7210 */ /* 0x000fe20007ffe1ff */
[C---:B------:R-:W-:Y:S02]  /*7df0*/  IMAD R4, R247.reuse, R10, R4 ;  /* 0x0000000af7047224 */ /* 0x040fe400078e0204 */
[----:B------:R-:W-:Y:S01]  /*7e00*/  IMAD.MOV R11, RZ, RZ, -R11 ;  /* 0x000000ffff0b7224 */ /* 0x000fe200078e0a0b */
[----:B------:R-:W-:Y:S01]  /*7e10*/  IABS R10, R2 ;  /* 0x00000002000a7213 */ /* 0x000fe20000000000 */
[----:B--2---:R-:W-:Y:S01]  /*7e20*/  VIADD R0, R6, 0x115 ;  /* 0x0000011506007836 */ /* 0x004fe20000000000 */
[----:B------:R-:W-:Y:S01]  /*7e30*/  STL [R1+0x2874], R4 ;  /* 0x0028740401007387 */ /* 0x000fe20000100800 */
[C---:B------:R-:W-:Y:S02]  /*7e40*/  IMAD R5, R247.reuse, R11, R5 ;  /* 0x0000000bf7057224 */ /* 0x040fe400078e0205 */
[----:B------:R-:W-:Y:S01]  /*7e50*/  IMAD.HI.U32 R14, R246, R9, RZ ;  /* 0x00000009f60e7227 */ /* 0x000fe200078e00ff */
[----:B------:R-:W-:Y:S01]  /*7e60*/  IABS R13, R0 ;  /* 0x00000000000d7213 */ /* 0x000fe20000000000 */
[----:B------:R1:W-:Y:S02]  /*7e70*/  STL [R1+0x22d0], R2 ;  /* 0x0022d00201007387 */ /* 0x0003e40000100800 */
[----:B------:R-:W-:-:S02]  /*7e80*/  IMAD R8, R247, R12, R8 ;  /* 0x0000000cf7087224 */ /* 0x000fc400078e0208 */
[----:B------:R-:W-:Y:S01]  /*7e90*/  IMAD.MOV.U32 R11, RZ, RZ, R13 ;  /* 0x000000ffff0b7224 */ /* 0x000fe200078e000d */
[----:B------:R2:W-:Y:S01]  /*7ea0*/  STL [R1+0x22cc], R0 ;  /* 0x0022cc0001007387 */ /* 0x0005e20000100800 */
[----:B------:R-:W-:-:S03]  /*7eb0*/  IMAD.HI.U32 R13, R246, R10, RZ ;  /* 0x0000000af60d7227 */ /* 0x000fc600078e00ff */
[----:B------:R-:W-:Y:S01]  /*7ec0*/  STL [R1+0x2878], R5 ;  /* 0x0028780501007387 */ /* 0x000fe20000100800 */
[C---:B-1----:R-:W-:Y:S02]  /*7ed0*/  VIADD R2, R6.reuse, 0x116 ;  /* 0x0000011606027836 */ /* 0x042fe40000000000 */
[----:B------:R-:W-:Y:S01]  /*7ee0*/  IMAD.MOV R12, RZ, RZ, -R14 ;  /* 0x000000ffff0c7224 */ /* 0x000fe200078e0a0e */
[----:B------:R-:W-:Y:S01]  /*7ef0*/  STL [R1+0x287c], R8 ;  /* 0x00287c0801007387 */ /* 0x000fe20000100800 */
[----:B------:R-:W-:Y:S01]  /*7f00*/  IMAD.MOV R14, RZ, RZ, -R13 ;  /* 0x000000ffff0e7224 */ /* 0x000fe200078e0a0d */
[----:B--2---:R-:W-:Y:S01]  /*7f10*/  IADD3 R0, R6, 0x117, RZ ;  /* 0x0000011706007810 */ /* 0x004fe20007ffe0ff */
[C---:B------:R-:W-:Y:S01]  /*7f20*/  IMAD R9, R247.reuse, R12, R9 ;  /* 0x0000000cf7097224 */ /* 0x040fe200078e0209 */
[----:B------:R1:W-:Y:S01]  /*7f30*/  STL [R1+0x22c8], R2 ;  /* 0x0022c80201007387 */ /* 0x0003e20000100800 */
[----:B------:R-:W-:Y:S01]  /*7f40*/  IMAD R10, R247, R14, R10 ;  /* 0x0000000ef70a7224 */ /* 0x000fe200078e020a */
[----:B------:R-:W-:Y:S01]  /*7f50*/  IABS R13, R0 ;  /* 0x00000000000d7213 */ /* 0x000fe20000000000 */
[----:B------:R-:W-:Y:S01]  /*7f60*/  IMAD.HI.U32 R15, R246, R11, RZ ;  /* 0x0000000bf60f7227 */ /* 0x000fe200078e00ff */
[----:B------:R2:W-:Y:S01]  /*7f70*/  STL [R1+0x22c4], R0 ;  /* 0x0022c40001007387 */ /* 0x0005e20000100800 */
[----:B------:R-:W-:-:S02]  /*7f80*/  IABS R12, R2 ;  /* 0x00000002000c7213 */ /* 0x000fc40000000000 */
[----:B------:R-:W-:Y:S01]  /*7f90*/  IMAD.MOV R15, RZ, RZ, -R15 ;  /* 0x000000ffff0f7224 */ /* 0x000fe200078e0a0f */
[----:B------:R3:W-:Y:S01]  /*7fa0*/  STL [R1+0x2880], R9 ;  /* 0x0028800901007387 */ /* 0x0007e20000100800 */
[----:B------:R-:W-:Y:S01]  /*7fb0*/  IMAD.HI.U32 R17, R246, R13, RZ ;  /* 0x0000000df6117227 */ /* 0x000fe200078e00ff */
[----:B-1----:R-:W-:Y:S02]  /*7fc0*/  IADD3 R2, R6, 0x119, RZ ;  /* 0x0000011906027810 */ /* 0x002fe40007ffe0ff */
[----:B------:R-:W-:Y:S01]  /*7fd0*/  STL [R1+0x2884], R10 ;  /* 0x0028840a01007387 */ /* 0x000fe20000100800 */
[----:B------:R-:W-:-:S04]  /*7fe0*/  IMAD.HI.U32 R16, R246, R12, RZ ;  /* 0x0000000cf6107227 */ /* 0x000fc800078e00ff */
[C---:B--2---:R-:W-:Y:S01]  /*7ff0*/  VIADD R0, R6.reuse, 0x118 ;  /* 0x0000011806007836 */ /* 0x044fe20000000000 */
[----:B---3--:R-:W-:Y:S01]  /*8000*/  IADD3 R9, R6, 0x1df, RZ ;  /* 0x000001df06097810 */ /* 0x008fe20007ffe0ff */
[C---:B------:R-:W-:Y:S01]  /*8010*/  IMAD R11, R247.reuse, R15, R11 ;  /* 0x0000000ff70b7224 */ /* 0x040fe200078e020b */
[----:B------:R-:W-:Y:S01]  /*8020*/  IABS R15, R2 ;  /* 0x00000002000f7213 */ /* 0x000fe20000000000 */
[----:B------:R-:W-:Y:S01]  /*8030*/  IMAD.MOV R16, RZ, RZ, -R16 ;  /* 0x000000ffff107224 */ /* 0x000fe200078e0a10 */
[----:B------:R1:W-:Y:S01]  /*8040*/  STL [R1+0x22c0], R0 ;  /* 0x0022c00001007387 */ /* 0x0003e20000100800 */
[----:B------:R-:W-:Y:S01]  /*8050*/  IABS R14, R0 ;  /* 0x00000000000e7213 */ /* 0x000fe20000000000 */
[----:B------:R-:W-:Y:S02]  /*8060*/  IMAD.MOV R17, RZ, RZ, -R17 ;  /* 0x000000ffff117224 */ /* 0x000fe400078e0a11 */
[----:B------:R-:W-:Y:S01]  /*8070*/  IMAD R12, R247, R16, R12 ;  /* 0x00000010f70c7224 */ /* 0x000fe200078e020c */
[----:B------:R-:W-:Y:S01]  /*8080*/  STL [R1+0x28a4], R11 ;  /* 0x0028a40b01007387 */ /* 0x000fe20000100800 */
[----:B------:R-:W-:-:S03]  /*8090*/  IMAD.HI.U32 R19, R246, R14, RZ ;  /* 0x0000000ef6137227 */ /* 0x000fc600078e00ff */
[----:B------:R2:W-:Y:S01]  /*80a0*/  STL [R1+0x22bc], R2 ;  /* 0x0022bc0201007387 */ /* 0x0005e20000100800 */
[C---:B-1----:R-:W-:Y:S02]  /*80b0*/  VIADD R0, R6.reuse, 0x11a ;  /* 0x0000011a06007836 */ /* 0x042fe40000000000 */
[C---:B------:R-:W-:Y:S02]  /*80c0*/  IMAD R13, R247.reuse, R17, R13 ;  /* 0x00000011f70d7224 */ /* 0x040fe400078e020d */
[----:B------:R-:W-:Y:S01]  /*80d0*/  IMAD.MOV R17, RZ, RZ, -R19 ;  /* 0x000000ffff117224 */ /* 0x000fe200078e0a13 */
[----:B------:R-:W-:Y:S01]  /*80e0*/  IABS R18, R0 ;  /* 0x0000000000127213 */ /* 0x000fe20000000000 */
[----:B------:R1:W-:Y:S01]  /*80f0*/  STL [R1+0x22b8], R0 ;  /* 0x0022b80001007387 */ /* 0x0003e20000100800 */
[----:B------:R-:W-:Y:S02]  /*8100*/  VIADD R4, R6, 0x1d9 ;  /* 0x000001d906047836 */ /* 0x000fe40000000000 */
[----:B------:R-:W-:Y:S01]  /*8110*/  MOV R16, R18 ;  /* 0x0000001200107202 */ /* 0x000fe20000000f00 */
[----:B------:R-:W-:Y:S01]  /*8120*/  IMAD.HI.U32 R18, R246, R15, RZ ;  /* 0x0000000ff6127227 */ /* 0x000fe200078e00ff */
[----:B------:R-:W-:Y:S03]  /*8130*/  STL [R1+0x28a8], R12 ;  /* 0x0028a80c01007387 */ /* 0x000fe60000100800 */
[----:B--2---:R-:W-:Y:S01]  /*8140*/  VIADD R2, R6, 0x11b ;  /* 0x0000011b06027836 */ /* 0x004fe20000000000 */
[----:B------:R-:W-:Y:S01]  /*8150*/  IADD3 R19, -R18, RZ, RZ ;  /* 0x000000ff12137210 */ /* 0x000fe20007ffe1ff */
[----:B-1----:R-:W-:Y:S01]  /*8160*/  VIADD R0, R6, 0x11c ;  /* 0x0000011c06007836 */ /* 0x002fe20000000000 */
[----:B------:R-:W-:Y:S01]  /*8170*/  STL [R1+0x28ac], R13 ;  /* 0x0028ac0d01007387 */ /* 0x000fe20000100800 */
[C---:B------:R-:W-:Y:S01]  /*8180*/  IMAD R14, R247.reuse, R17, R14 ;  /* 0x00000011f70e7224 */ /* 0x040fe200078e020e */
[----:B------:R-:W-:Y:S01]  /*8190*/  IABS R17, R2 ;  /* 0x0000000200117213 */ /* 0x000fe20000000000 */
[----:B------:R-:W-:Y:S01]  /*81a0*/  IMAD R15, R247, R19, R15 ;  /* 0x00000013f70f7224 */ /* 0x000fe200078e020f */
[----:B------:R1:W-:Y:S01]  /*81b0*/  STL [R1+0x22b4], R2 ;  /* 0x0022b40201007387 */ /* 0x0003e20000100800 */
[----:B------:R-:W-:Y:S01]  /*81c0*/  IABS R18, R0 ;  /* 0x0000000000127213 */ /* 0x000fe20000000000 */
[----:B------:R-:W-:-:S02]  /*81d0*/  IMAD.HI.U32 R20, R246, R16, RZ ;  /* 0x00000010f6147227 */ /* 0x000fc400078e00ff */
[----:B------:R2:W-:Y:S02]  /*81e0*/  STL [R1+0x22b0], R0 ;  /* 0x0022b00001007387 */ /* 0x0005e40000100800 */
[----:B------:R-:W-:Y:S02]  /*81f0*/  IMAD.MOV R20, RZ, RZ, -R20 ;  /* 0x000000ffff147224 */ /* 0x000fe400078e0a14 */
[----:B------:R-:W-:Y:S01]  /*8200*/  STL [R1+0x28b0], R14 ;  /* 0x0028b00e01007387 */ /* 0x000fe20000100800 */
[----:B------:R-:W-:-:S03]  /*8210*/  IMAD.HI.U32 R21, R246, R17, RZ ;  /* 0x00000011f6157227 */ /* 0x000fc600078e00ff */
[----:B------:R-:W-:Y:S01]  /*8220*/  STL [R1+0x28b4], R15 ;  /* 0x0028b40f01007387 */ /* 0x000fe20000100800 */
[C---:B-1----:R-:W-:Y:S02]  /*8230*/  VIADD R2, R6.reuse, 0x11e ;  /* 0x0000011e06027836 */ /* 0x042fe40000000000 */
[----:B--2---:R-:W-:Y:S02]  /*8240*/  VIADD R0, R6, 0x11d ;  /* 0x0000011d06007836 */ /* 0x004fe40000000000 */
[----:B------:R-:W-:-:S03]  /*8250*/  IMAD.HI.U32 R22, R246, R18, RZ ;  /* 0x00000012f6167227 */ /* 0x000fc600078e00ff */
[----:B------:R1:W-:Y:S01]  /*8260*/  STL [R1+0x22ac], R0 ;  /* 0x0022ac0001007387 */ /* 0x0003e20000100800 */
[----:B------:R-:W-:Y:S01]  /*8270*/  IABS R19, R0 ;  /* 0x0000000000137213 */ /* 0x000fe20000000000 */
[C---:B------:R-:W-:Y:S01]  /*8280*/  IMAD R16, R247.reuse, R20, R16 ;  /* 0x00000014f7107224 */ /* 0x040fe200078e0210 */
[----:B------:R-:W-:Y:S01]  /*8290*/  IABS R20, R2 ;  /* 0x0000000200147213 */ /* 0x000fe20000000000 */
[----:B------:R-:W-:Y:S02]  /*82a0*/  IMAD.MOV R21, RZ, RZ, -R21 ;  /* 0x000000ffff157224 */ /* 0x000fe400078e0a15 */
[----:B------:R-:W-:Y:S01]  /*82b0*/  IMAD.MOV R22, RZ, RZ, -R22 ;  /* 0x000000ffff167224 */ /* 0x000fe200078e0a16 */
[----:B------:R-:W-:Y:S01]  /*82c0*/  STL [R1+0x28bc], R16 ;  /* 0x0028bc1001007387 */ /* 0x000fe20000100800 */
[----:B------:R-:W-:Y:S01]  /*82d0*/  IMAD.HI.U32 R24, R246, R19, RZ ;  /* 0x00000013f6187227 */ /* 0x000fe200078e00ff */
[----:B-1----:R-:W-:Y:S02]  /*82e0*/  IADD3 R0, R6, 0x11f, RZ ;  /* 0x0000011f06007810 */ /* 0x002fe40007ffe0ff */
[----:B------:R1:W-:Y:S01]  /*82f0*/  STL [R1+0x22a8], R2 ;  /* 0x0022a80201007387 */ /* 0x0003e20000100800 */
[C---:B------:R-:W-:Y:S01]  /*8300*/  IMAD R17, R247.reuse, R21, R17 ;  /* 0x00000015f7117224 */ /* 0x040fe200078e0211 */
[----:B------:R-:W-:Y:S01]  /*8310*/  IABS R23, R0 ;  /* 0x0000000000177213 */ /* 0x000fe20000000000 */
[----:B------:R-:W-:Y:S01]  /*8320*/  IMAD R18, R247, R22, R18 ;  /* 0x00000016f7127224 */ /* 0x000fe200078e0212 */
[----:B------:R2:W-:Y:S01]  /*8330*/  STL [R1+0x22a4], R0 ;  /* 0x0022a40001007387 */ /* 0x0005e20000100800 */
[----:B------:R-:W-:Y:S01]  /*8340*/  IADD3 R22, -R24, RZ, RZ ;  /* 0x000000ff18167210 */ /* 0x000fe20007ffe1ff */
[----:B------:R-:W-:-:S02]  /*8350*/  VIADD R3, R6, 0x1da ;  /* 0x000001da06037836 */ /* 0x000fc40000000000 */
[----:B------:R-:W-:Y:S01]  /*8360*/  IMAD.MOV.U32 R21, RZ, RZ, R23 ;  /* 0x000000ffff157224 */ /* 0x000fe200078e0017 */
[----:B------:R3:W-:Y:S01]  /*8370*/  STL [R1+0x28c4], R17 ;  /* 0x0028c41101007387 */ /* 0x0007e20000100800 */
[----:B------:R-:W-:-:S03]  /*8380*/  IMAD.HI.U32 R23, R246, R20, RZ ;  /* 0x00000014f6177227 */ /* 0x000fc600078e00ff */
[----:B------:R-:W-:Y:S01]  /*8390*/  STL [R1+0x28c8], R18 ;  /* 0x0028c81201007387 */ /* 0x000fe20000100800 */
[C---:B-1----:R-:W-:Y:S02]  /*83a0*/  VIADD R2, R6.reuse, 0x120 ;  /* 0x0000012006027836 */ /* 0x042fe40000000000 */
[----:B--2---:R-:W-:Y:S02]  /*83b0*/  VIADD R0, R6, 0x121 ;  /* 0x0000012106007836 */ /* 0x004fe40000000000 */
[----:B------:R-:W-:Y:S01]  /*83c0*/  IMAD.MOV R24, RZ, RZ, -R23 ;  /* 0x000000ffff187224 */ /* 0x000fe200078e0a17 */
[----:B------:R-:W-:Y:S01]  /*83d0*/  STL [R1+0x22a0], R2 ;  /* 0x0022a00201007387 */ /* 0x000fe20000100800 */
[C---:B------:R-:W-:Y:S01]  /*83e0*/  IMAD R19, R247.reuse, R22, R19 ;  /* 0x00000016f7137224 */ /* 0x040fe200078e0213 */
[----:B------:R-:W-:Y:S01]  /*83f0*/  IABS R23, R0 ;  /* 0x0000000000177213 */ /* 0x000fe20000000000 */
[----:B------:R-:W-:Y:S01]  /*8400*/  IMAD R20, R247, R24, R20 ;  /* 0x00000018f7147224 */ /* 0x000fe200078e0214 */
[----:B------:R1:W-:Y:S01]  /*8410*/  STL [R1+0x229c], R0 ;  /* 0x00229c0001007387 */ /* 0x0003e20000100800 */
[----:B------:R-:W-:Y:S01]  /*8420*/  IABS R22, R2 ;  /* 0x0000000200167213 */ /* 0x000fe20000000000 */
[----:B------:R-:W-:Y:S01]  /*8430*/  IMAD.HI.U32 R25, R246, R21, RZ ;  /* 0x00000015f6197227 */ /* 0x000fe200078e00ff */
[----:B---3--:R-:W-:Y:S01]  /*8440*/  IADD3 R17, R6, 0x1e6, RZ ;  /* 0x000001e606117810 */ /* 0x008fe20007ffe0ff */
[----:B------:R-:W-:Y:S02]  /*8450*/  STL [R1+0x28cc], R19 ;  /* 0x0028cc1301007387 */ /* 0x000fe40000100800 */
[----:B------:R-:W-:Y:S01]  /*8460*/  IMAD.HI.U32 R26, R246, R22, RZ ;  /* 0x00000016f61a7227 */ /* 0x000fe200078e00ff */
[----:B------:R-:W-:Y:S01]  /*8470*/  IADD3 R25, -R25, RZ, RZ ;  /* 0x000000ff19197210 */ /* 0x000fe20007ffe1ff */
[----:B------:R-:W-:Y:S02]  /*8480*/  STL [R1+0x28d0], R20 ;  /* 0x0028d01401007387 */ /* 0x000fe40000100800 */
[----:B-1----:R-:W-:Y:S01]  /*8490*/  VIADD R0, R6, 0x122 ;  /* 0x0000012206007836 */ /* 0x002fe20000000000 */
[----:B------:R-:W-:Y:S01]  /*84a0*/  IADD3 R26, -R26, RZ, RZ ;  /* 0x000000ff1a1a7210 */ /* 0x000fe20007ffe1ff */
[----:B------:R-:W-:Y:S01]  /*84b0*/  VIADD R2, R6, 0x123 ;  /* 0x0000012306027836 */ /* 0x000fe20000000000 */
[----:B------:R-:W1:Y:S01]  /*84c0*/  S2R R18, SR_TID.X ;  /* 0x0000000000127919 */ /* 0x000e620000002100 */
[----:B------:R-:W-:Y:S01]  /*84d0*/  IMAD.HI.U32 R27, R246, R23, RZ ;  /* 0x00000017f61b7227 */ /* 0x000fe200078e00ff */
[----:B------:R-:W-:Y:S01]  /*84e0*/  IABS R24, R0 ;  /* 0x0000000000187213 */ /* 0x000fe20000000000 */
[----:B------:R2:W-:Y:S02]  /*84f0*/  STL [R1+0x2298], R0 ;  /* 0x0022980001007387 */ /* 0x0005e40000100800 */
[----:B------:R-:W-:Y:S01]  /*8500*/  IMAD R21, R247, R25, R21 ;  /* 0x00000019f7157224 */ /* 0x000fe200078e0215 */
[----:B------:R-:W-:Y:S01]  /*8510*/  IABS R25, R2 ;  /* 0x0000000200197213 */ /* 0x000fe20000000000 */
[----:B------:R-:W-:-:S02]  /*8520*/  IMAD.MOV R27, RZ, RZ, -R27 ;  /* 0x000000ffff1b7224 */ /* 0x000fc400078e0a1b */
[----:B------:R-:W-:Y:S01]  /*8530*/  IMAD R22, R247, R26, R22 ;  /* 0x0000001af7167224 */ /* 0x000fe200078e0216 */
[----:B------:R3:W-:Y:S01]  /*8540*/  STL [R1+0x28d4], R21 ;  /* 0x0028d41501007387 */ /* 0x0007e20000100800 */
[----:B------:R-:W-:-:S03]  /*8550*/  IMAD.HI.U32 R29, R246, R24, RZ ;  /* 0x00000018f61d7227 */ /* 0x000fc600078e00ff */
[----:B------:R4:W-:Y:S01]  /*8560*/  STL [R1+0x2294], R2 ;  /* 0x0022940201007387 */ /* 0x0009e20000100800 */
[C---:B--2---:R-:W-:Y:S02]  /*8570*/  VIADD R0, R6.reuse, 0x124 ;  /* 0x0000012406007836 */ /* 0x044fe40000000000 */
[C---:B------:R-:W-:Y:S02]  /*8580*/  IMAD R23, R247.reuse, R27, R23 ;  /* 0x0000001bf7177224 */ /* 0x040fe400078e0217 */
[----:B------:R-:W-:Y:S01]  /*8590*/  IMAD.MOV R27, RZ, RZ, -R29 ;  /* 0x000000ffff1b7224 */ /* 0x000fe200078e0a1d */
[----:B------:R-:W-:Y:S01]  /*85a0*/  IABS R28, R0 ;  /* 0x00000000001c7213 */ /* 0x000fe20000000000 */
[----:B------:R2:W-:Y:S01]  /*85b0*/  STL [R1+0x2290], R0 ;  /* 0x0022900001007387 */ /* 0x0005e20000100800 */
[C---:B------:R-:W-:Y:S01]  /*85c0*/  VIADD R10, R6.reuse, 0x1de ;  /* 0x000001de060a7836 */ /* 0x040fe20000000000 */
[C---:B---3--:R-:W-:Y:S01]  /*85d0*/  IADD3 R21, R6.reuse, 0x1ed, RZ ;  /* 0x000001ed06157810 */ /* 0x048fe20007ffe0ff */
[----:B------:R-:W-:Y:S01]  /*85e0*/  IMAD R24, R247, R27, R24 ;  /* 0x0000001bf7187224 */ /* 0x000fe200078e0218 */
[----:B----4-:R-:W-:Y:S01]  /*85f0*/  IADD3 R2, R6, 0x125, RZ ;  /* 0x0000012506027810 */ /* 0x010fe20007ffe0ff */
[----:B------:R-:W-:Y:S01]  /*8600*/  IMAD.MOV.U32 R26, RZ, RZ, R28 ;  /* 0x000000ffff1a7224 */ /* 0x000fe200078e001c */
[----:B------:R-:W-:Y:S01]  /*8610*/  STL [R1+0x28d8], R22 ;  /* 0x0028d81601007387 */ /* 0x000fe20000100800 */
[----:B------:R-:W-:Y:S01]  /*8620*/  IMAD.HI.U32 R28, R246, R25, RZ ;  /* 0x00000019f61c7227 */ /* 0x000fe200078e00ff */
[----:B------:R-:W-:-:S02]  /*8630*/  IABS R27, R2 ;  /* 0x00000002001b7213 */ /* 0x000fc40000000000 */
[----:B------:R-:W-:Y:S01]  /*8640*/  STL [R1+0x28dc], R23 ;  /* 0x0028dc1701007387 */ /* 0x000fe20000100800 */
[----:B--2---:R-:W-:Y:S02]  /*8650*/  VIADD R0, R6, 0x126 ;  /* 0x0000012606007836 */ /* 0x004fe40000000000 */
[----:B------:R-:W-:Y:S01]  /*8660*/  IMAD.MOV R29, RZ, RZ, -R28 ;  /* 0x000000ffff1d7224 */ /* 0x000fe200078e0a1c */
[----:B------:R2:W-:Y:S01]  /*8670*/  STL [R1+0x228c], R2 ;  /* 0x00228c0201007387 */ /* 0x0005e20000100800 */
[C---:B------:R-:W-:Y:S01]  /*8680*/  IMAD.HI.U32 R30, R246.reuse, R26, RZ ;  /* 0x0000001af61e7227 */ /* 0x040fe200078e00ff */
[----:B------:R-:W-:Y:S02]  /*8690*/  IABS R28, R0 ;  /* 0x00000000001c7213 */ /* 0x000fe40000000000 */
[----:B------:R3:W-:Y:S01]  /*86a0*/  STL [R1+0x2288], R0 ;  /* 0x0022880001007387 */ /* 0x0007e20000100800 */
[----:B------:R-:W-:Y:S02]  /*86b0*/  IMAD R25, R247, R29, R25 ;  /* 0x0000001df7197224 */ /* 0x000fe400078e0219 */
[----:B------:R-:W-:Y:S01]  /*86c0*/  IMAD.MOV R30, RZ, RZ, -R30 ;  /* 0x000000ffff1e7224 */ /* 0x000fe200078e0a1e */
[----:B------:R-:W-:Y:S01]  /*86d0*/  STL [R1+0x28e0], R24 ;  /* 0x0028e01801007387 */ /* 0x000fe20000100800 */
[----:B------:R-:W-:-:S03]  /*86e0*/  IMAD.HI.U32 R31, R246, R27, RZ ;  /* 0x0000001bf61f7227 */ /* 0x000fc600078e00ff */
[----:B------:R-:W-:Y:S01]  /*86f0*/  STL [R1+0x28e4], R25 ;  /* 0x0028e41901007387 */ /* 0x000fe20000100800 */
[C---:B--2---:R-:W-:Y:S01]  /*8700*/  VIADD R2, R6.reuse, 0x128 ;  /* 0x0000012806027836 */ /* 0x044fe20000000000 */
[----:B---3--:R-:W-:Y:S01]  /*8710*/  IADD3 R0, R6, 0x127, RZ ;  /* 0x0000012706007810 */ /* 0x008fe20007ffe0ff */
[----:B------:R-:W-:-:S03]  /*8720*/  IMAD.HI.U32 R32, R246, R28, RZ ;  /* 0x0000001cf6207227 */ /* 0x000fc600078e00ff */
[----:B------:R-:W-:Y:S01]  /*8730*/  IABS R29, R0 ;  /* 0x00000000001d7213 */ /* 0x000fe20000000000 */
[----:B------:R2:W-:Y:S01]  /*8740*/  STL [R1+0x2284], R0 ;  /* 0x0022840001007387 */ /* 0x0005e20000100800 */
[C---:B------:R-:W-:Y:S01]  /*8750*/  IMAD R26, R247.reuse, R30, R26 ;  /* 0x0000001ef71a7224 */ /* 0x040fe200078e021a */
[----:B------:R-:W-:Y:S01]  /*8760*/  IABS R30, R2 ;  /* 0x00000002001e7213 */ /* 0x000fe20000000000 */
[----:B------:R-:W-:Y:S01]  /*8770*/  IMAD.MOV R31, RZ, RZ, -R31 ;  /* 0x000000ffff1f7224 */ /* 0x000fe200078e0a1f */
[----:B------:R-:W-:Y:S01]  /*8780*/  IADD3 R32, -R32, RZ, RZ ;  /* 0x000000ff20207210 */ /* 0x000fe20007ffe1ff */
[----:B------:R-:W-:Y:S01]  /*8790*/  IMAD.HI.U32 R34, R246, R29, RZ ;  /* 0x0000001df6227227 */ /* 0x000fe200078e00ff */
[----:B------:R-:W-:Y:S03]  /*87a0*/  STL [R1+0x28e8], R26 ;  /* 0x0028e81a01007387 */ /* 0x000fe60000100800 */
[----:B------:R-:W-:Y:S01]  /*87b0*/  IMAD R27, R247, R31, R27 ;  /* 0x0000001ff71b7224 */ /* 0x000fe200078e021b */
[----:B------:R3:W-:Y:S01]  /*87c0*/  STL [R1+0x2280], R2 ;  /* 0x0022800201007387 */ /* 0x0007e20000100800 */
[----:B--2---:R-:W-:-:S02]  /*87d0*/  VIADD R0, R6, 0x129 ;  /* 0x0000012906007836 */ /* 0x004fc40000000000 */
[----:B------:R-:W-:Y:S02]  /*87e0*/  IMAD R28, R247, R32, R28 ;  /* 0x00000020f71c7224 */ /* 0x000fe400078e021c */
[----:B------:R-:W-:Y:S01]  /*87f0*/  IMAD.MOV R32, RZ, RZ, -R34 ;  /* 0x000000ffff207224 */ /* 0x000fe200078e0a22 */
[----:B------:R-:W-:Y:S01]  /*8800*/  IABS R33, R0 ;  /* 0x0000000000217213 */ /* 0x000fe20000000000 */
[----:B------:R2:W-:Y:S01]  /*8810*/  STL [R1+0x227c], R0 ;  /* 0x00227c0001007387 */ /* 0x0005e20000100800 */
[----:B------:R-:W-:Y:S01]  /*8820*/  IMAD.MOV.U32 R5, RZ, RZ, R245 ;  /* 0x000000ffff057224 */ /* 0x000fe200078e00f5 */
[----:B------:R-:W-:Y:S01]  /*8830*/  MOV R245, R241 ;  /* 0x000000f100f57202 */ /* 0x000fe20000000f00 */
[----:B---3--:R-:W-:Y:S01]  /*8840*/  VIADD R2, R6, 0x12a ;  /* 0x0000012a06027836 */ /* 0x008fe20000000000 */
[----:B------:R-:W-:Y:S01]  /*8850*/  STL [R1+0x28ec], R27 ;  /* 0x0028ec1b01007387 */ /* 0x000fe20000100800 */
[----:B------:R-:W-:Y:S02]  /*8860*/  IMAD.MOV.U32 R31, RZ, RZ, R33 ;  /* 0x000000ffff1f7224 */ /* 0x000fe400078e0021 */
[----:B------:R-:W-:Y:S01]  /*8870*/  IMAD.HI.U32 R33, R246, R30, RZ ;  /* 0x0000001ef6217227 */ /* 0x000fe200078e00ff */
[----:B------:R-:W-:Y:S01]  /*8880*/  STL [R1+0x28f0], R28 ;  /* 0x0028f01c01007387 */ /* 0x000fe20000100800 */
[----:B--2---:R-:W-:-:S02]  /*8890*/  IADD3 R0, R6, 0x12b, RZ ;  /* 0x0000012b06007810 */ /* 0x004fc40007ffe0ff */
[----:B------:R-:W-:Y:S01]  /*88a0*/  IMAD.MOV R34, RZ, RZ, -R33 ;  /* 0x000000ffff227224 */ /* 0x000fe200078e0a21 */
[----:B------:R2:W-:Y:S01]  /*88b0*/  STL [R1+0x2278], R2 ;  /* 0x0022780201007387 */ /* 0x0005e20000100800 */
[C---:B------:R-:W-:Y:S01]  /*88c0*/  IMAD R29, R247.reuse, R32, R29 ;  /* 0x00000020f71d7224 */ /* 0x040fe200078e021d */
[----:B------:R-:W-:Y:S01]  /*88d0*/  IABS R33, R0 ;  /* 0x0000000000217213 */ /* 0x000fe20000000000 */
[----:B------:R-:W-:Y:S01]  /*88e0*/  IMAD R30, R247, R34, R30 ;  /* 0x00000022f71e7224 */ /* 0x000fe200078e021e */
[----:B------:R3:W-:Y:S01]  /*88f0*/  STL [R1+0x2274], R0 ;  /* 0x0022740001007387 */ /* 0x0007e20000100800 */
[----:B------:R-:W-:Y:S01]  /*8900*/  IABS R32, R2 ;  /* 0x0000000200207213 */ /* 0x000fe20000000000 */
[----:B------:R-:W-:Y:S02]  /*8910*/  IMAD.HI.U32 R35, R246, R31, RZ ;  /* 0x0000001ff6237227 */ /* 0x000fe400078e00ff */
[----:B------:R-:W-:Y:S02]  /*8920*/  STL [R1+0x28f4], R29 ;  /* 0x0028f41d01007387 */ /* 0x000fe40000100800 */
[----:B------:R-:W-:Y:S01]  /*8930*/  IMAD.MOV R35, RZ, RZ, -R35 ;  /* 0x000000ffff237224 */ /* 0x000fe200078e0a23 */
[----:B--2---:R-:W-:Y:S01]  /*8940*/  IADD3 R2, R6, 0x12d, RZ ;  /* 0x0000012d06027810 */ /* 0x004fe20007ffe0ff */
[----:B------:R-:W-:Y:S01]  /*8950*/  STL [R1+0x28f8], R30 ;  /* 0x0028f81e01007387 */ /* 0x000fe20000100800 */
[----:B------:R-:W-:-:S04]  /*8960*/  IMAD.HI.U32 R36, R246, R32, RZ ;  /* 0x00000020f6247227 */ /* 0x000fc800078e00ff */
[----:B---3--:R-:W-:Y:S02]  /*8970*/  VIADD R0, R6, 0x12c ;  /* 0x0000012c06007836 */ /* 0x008fe40000000000 */
[C---:B------:R-:W-:Y:S01]  /*8980*/  IMAD R31, R247.reuse, R35, R31 ;  /* 0x00000023f71f7224 */ /* 0x040fe200078e021f */
[----:B------:R-:W-:Y:S01]  /*8990*/  IABS R35, R2 ;  /* 0x0000000200237213 */ /* 0x000fe20000000000 */
[----:B------:R-:W-:Y:S01]  /*89a0*/  IMAD.MOV R36, RZ, RZ, -R36 ;  /* 0x000000ffff247224 */ /* 0x000fe200078e0a24 */
[----:B------:R2:W-:Y:S01]  /*89b0*/  STL [R1+0x2270], R0 ;  /* 0x0022700001007387 */ /* 0x0005e20000100800 */
[----:B------:R-:W-:Y:S01]  /*89c0*/  IABS R34, R0 ;  /* 0x0000000000227213 */ /* 0x000fe20000000000 */
[----:B------:R-:W-:Y:S02]  /*89d0*/  IMAD.HI.U32 R37, R246, R33, RZ ;  /* 0x00000021f6257227 */ /* 0x000fe400078e00ff */
[----:B------:R-:W-:Y:S02]  /*89e0*/  STL [R1+0x28fc], R31 ;  /* 0x0028fc1f01007387 */ /* 0x000fe40000100800 */
[----:B------:R-:W-:-:S02]  /*89f0*/  IMAD R32, R247, R36, R32 ;  /* 0x00000024f7207224 */ /* 0x000fc400078e0220 */
[----:B------:R-:W-:Y:S01]  /*8a00*/  IMAD.MOV R37, RZ, RZ, -R37 ;  /* 0x000000ffff257224 */ /* 0x000fe200078e0a25 */
[----:B------:R3:W-:Y:S01]  /*8a10*/  STL [R1+0x226c], R2 ;  /* 0x00226c0201007387 */ /* 0x0007e20000100800 */
[----:B--2---:R-:W-:Y:S02]  /*8a20*/  VIADD R0, R6, 0x12e ;  /* 0x0000012e06007836 */ /* 0x004fe40000000000 */
[----:B------:R-:W-:-:S03]  /*8a30*/  IMAD.HI.U32 R39, R246, R34, RZ ;  /* 0x00000022f6277227 */ /* 0x000fc600078e00ff */
[----:B------:R-:W-:Y:S01]  /*8a40*/  IABS R38, R0 ;  /* 0x0000000000267213 */ /* 0x000fe20000000000 */
[----:B------:R-:W-:Y:S01]  /*8a50*/  IMAD R33, R247, R37, R33 ;  /* 0x00000025f7217224 */ /* 0x000fe200078e0221 */
[----:B------:R2:W-:Y:S01]  /*8a60*/  STL [R1+0x2268], R0 ;  /* 0x0022680001007387 */ /* 0x0005e20000100800 */
[----:B------:R-:W-:Y:S01]  /*8a70*/  IMAD.MOV R37, RZ, RZ, -R39 ;  /* 0x000000ffff257224 */ /* 0x000fe200078e0a27 */
[----:B------:R-:W-:Y:S01]  /*8a80*/  MOV R36, R38 ;  /* 0x0000002600247202 */ /* 0x000fe20000000f00 */
[----:B------:R-:W-:Y:S01]  /*8a90*/  IMAD.HI.U32 R38, R246, R35, RZ ;  /* 0x00000023f6267227 */ /* 0x000fe200078e00ff */
[----:B------:R-:W-:Y:S03]  /*8aa0*/  STL [R1+0x2900], R32 ;  /* 0x0029002001007387 */ /* 0x000fe60000100800 */
[----:B---3--:R-:W-:Y:S01]  /*8ab0*/  VIADD R2, R6, 0x12f ;  /* 0x0000012f06027836 */ /* 0x008fe20000000000 */
[----:B------:R-:W-:Y:S01]  /*8ac0*/  IADD3 R39, -R38, RZ, RZ ;  /* 0x000000ff26277210 */ /* 0x000fe20007ffe1ff */
[----:B------:R-:W-:Y:S01]  /*8ad0*/  STL [R1+0x2904], R33 ;  /* 0x0029042101007387 */ /* 0x000fe20000100800 */
[----:B--2---:R-:W-:-:S02]  /*8ae0*/  VIADD R0, R6, 0x130 ;  /* 0x0000013006007836 */ /* 0x004fc40000000000 */
[C---:B------:R-:W-:Y:S01]  /*8af0*/  IMAD R34, R247.reuse, R37, R34 ;  /* 0x00000025f7227224 */ /* 0x040fe200078e0222 */
[----:B------:R2:W-:Y:S01]  /*8b00*/  STL [R1+0x2264], R2 ;  /* 0x0022640201007387 */ /* 0x0005e20000100800 */
[----:B------:R-:W-:Y:S01]  /*8b10*/  IMAD R35, R247, R39, R35 ;  /* 0x00000027f7237224 */ /* 0x000fe200078e0223 */
[----:B------:R-:W-:Y:S01]  /*8b20*/  IABS R38, R0 ;  /* 0x0000000000267213 */ /* 0x000fe20000000000 */
[C---:B------:R-:W-:Y:S01]  /*8b30*/  IMAD.HI.U32 R40, R246.reuse, R36, RZ ;  /* 0x00000024f6287227 */ /* 0x040fe200078e00ff */
[----:B------:R3:W-:Y:S01]  /*8b40*/  STL [R1+0x2260], R0 ;  /* 0x0022600001007387 */ /* 0x0007e20000100800 */
[----:B------:R-:W-:Y:S02]  /*8b50*/  IABS R37, R2 ;  /* 0x0000000200257213 */ /* 0x000fe40000000000 */
[----:B------:R-:W-:Y:S01]  /*8b60*/  IMAD.MOV R40, RZ, RZ, -R40 ;  /* 0x000000ffff287224 */ /* 0x000fe200078e0a28 */
[----:B------:R-:W-:Y:S01]  /*8b70*/  STL [R1+0x2908], R34 ;  /* 0x0029082201007387 */ /* 0x000fe20000100800 */
[----:B------:R-:W-:-:S03]  /*8b80*/  IMAD.HI.U32 R42, R246, R38, RZ ;  /* 0x00000026f62a7227 */ /* 0x000fc600078e00ff */
[----:B------:R-:W-:Y:S01]  /*8b90*/  STL [R1+0x290c], R35 ;  /* 0x00290c2301007387 */ /* 0x000fe20000100800 */
[C---:B--2---:R-:W-:Y:S02]  /*8ba0*/  VIADD R2, R6.reuse, 0x132 ;  /* 0x0000013206027836 */ /* 0x044fe40000000000 */
[----:B---3--:R-:W-:Y:S02]  /*8bb0*/  VIADD R0, R6, 0x131 ;  /* 0x0000013106007836 */ /* 0x008fe40000000000 */
        /* <DEDUP_REMOVED lines=9> */
[----:B--2---:R-:W-:Y:S02]  /*8c50*/  IADD3 R0, R6, 0x133, RZ ;  /* 0x0000013306007810 */ /* 0x004fe40007ffe0ff */
[----:B------:R2:W-:Y:S01]  /*8c60*/  STL [R1+0x2258], R2 ;  /* 0x0022580201007387 */ /* 0x0005e20000100800 */
[C---:B------:R-:W-:Y:S01]  /*8c70*/  IMAD R37, R247.reuse, R41, R37 ;  /* 0x00000029f7257224 */ /* 0x040fe200078e0225 */
[----:B------:R-:W-:Y:S01]  /*8c80*/  IABS R43, R0 ;  /* 0x00000000002b7213 */ /* 0x000fe20000000000 */
[----:B------:R-:W-:Y:S01]  /*8c90*/  IMAD R38, R247, R42, R38 ;  /* 0x0000002af7267224 */ /* 0x000fe200078e0226 */
[----:B------:R3:W-:Y:S01]  /*8ca0*/  STL [R1+0x2254], R0 ;  /* 0x0022540001007387 */ /* 0x0007e20000100800 */
[----:B------:R-:W-:Y:S01]  /*8cb0*/  IADD3 R42, -R44, RZ, RZ ;  /* 0x000000ff2c2a7210 */ /* 0x000fe20007ffe1ff */
[----:B------:R-:W-:-:S02]  /*8cc0*/  IMAD.MOV.U32 R241, RZ, RZ, R216 ;  /* 0x000000fffff17224 */ /* 0x000fc400078e00d8 */
[----:B------:R-:W-:Y:S01]  /*8cd0*/  IMAD.MOV.U32 R41, RZ, RZ, R43 ;  /* 0x000000ffff297224 */ /* 0x000fe200078e002b */
[----:B------:R-:W-:Y:S01]  /*8ce0*/  STL [R1+0x2914], R37 ;  /* 0x0029142501007387 */ /* 0x000fe20000100800 */
[----:B------:R-:W-:-:S03]  /*8cf0*/  IMAD.HI.U32 R43, R246, R40, RZ ;  /* 0x00000028f62b7227 */ /* 0x000fc600078e00ff */
[----:B------:R-:W-:Y:S01]  /*8d00*/  STL [R1+0x2918], R38 ;  /* 0x0029182601007387 */ /* 0x000fe20000100800 */
[C---:B--2---:R-:W-:Y:S02]  /*8d10*/  VIADD R2, R6.reuse, 0x134 ;  /* 0x0000013406027836 */ /* 0x044fe40000000000 */
[----:B---3--:R-:W-:Y:S02]  /*8d20*/  VIADD R0, R6, 0x135 ;  /* 0x0000013506007836 */ /* 0x008fe40000000000 */
[----:B------:R-:W-:Y:S01]  /*8d30*/  IMAD.MOV R44, RZ, RZ, -R43 ;  /* 0x000000ffff2c7224 */ /* 0x000fe200078e0a2b */
[----:B------:R-:W-:Y:S01]  /*8d40*/  STL [R1+0x2250], R2 ;  /* 0x0022500201007387 */ /* 0x000fe20000100800 */
[----:B------:R-:W-:Y:S01]  /*8d50*/  IMAD R39, R247, R42, R39 ;  /* 0x0000002af7277224 */ /* 0x000fe200078e0227 */
[----:B------:R-:W-:Y:S01]  /*8d60*/  IABS R43, R0 ;  /* 0x00000000002b7213 */ /* 0x000fe20000000000 */
[----:B------:R-:W-:Y:S01]  /*8d70*/  IMAD.HI.U32 R45, R246, R41, RZ ;  /* 0x00000029f62d7227 */ /* 0x000fe200078e00ff */
[----:B------:R2:W-:Y:S01]  /*8d80*/  STL [R1+0x224c], R0 ;  /* 0x00224c0001007387 */ /* 0x0005e20000100800 */
[----:B------:R-:W-:-:S02]  /*8d90*/  IABS R42, R2 ;  /* 0x00000002002a7213 */ /* 0x000fc40000000000 */
[----:B------:R-:W-:Y:S01]  /*8da0*/  IMAD R40, R247, R44, R40 ;  /* 0x0000002cf7287224 */ /* 0x000fe200078e0228 */
[----:B------:R-:W-:Y:S01]  /*8db0*/  STL [R1+0x291c], R39 ;  /* 0x00291c2701007387 */ /* 0x000fe20000100800 */
[----:B------:R-:W-:Y:S01]  /*8dc0*/  IADD3 R45, -R45, RZ, RZ ;  /* 0x000000ff2d2d7210 */ /* 0x000fe20007ffe1ff */
[----:B------:R-:W-:Y:S02]  /*8dd0*/  IMAD.HI.U32 R46, R246, R42, RZ ;  /* 0x0000002af62e7227 */ /* 0x000fe400078e00ff */
[----:B------:R-:W-:Y:S02]  /*8de0*/  STL [R1+0x2920], R40 ;  /* 0x0029202801007387 */ /* 0x000fe40000100800 */
[----:B--2---:R-:W-:Y:S01]  /*8df0*/  VIADD R0, R6, 0x136 ;  /* 0x0000013606007836 */ /* 0x004fe20000000000 */
[----:B------:R-:W-:Y:S01]  /*8e00*/  IADD3 R46, -R46, RZ, RZ ;  /* 0x000000ff2e2e7210 */ /* 0x000fe20007ffe1ff */
[----:B------:R-:W-:Y:S02]  /*8e10*/  VIADD R2, R6, 0x137 ;  /* 0x0000013706027836 */ /* 0x000fe40000000000 */
[----:B------:R-:W-:Y:S01]  /*8e20*/  IMAD R41, R247, R45, R41 ;  /* 0x0000002df7297224 */ /* 0x000fe200078e0229 */
[----:B------:R2:W-:Y:S01]  /*8e30*/  STL [R1+0x2248], R0 ;  /* 0x0022480001007387 */ /* 0x0005e20000100800 */
[----:B------:R-:W-:Y:S01]  /*8e40*/  IABS R44, R0 ;  /* 0x00000000002c7213 */ /* 0x000fe20000000000 */
[----:B------:R-:W-:Y:S01]  /*8e50*/  IMAD.HI.U32 R47, R246, R43, RZ ;  /* 0x0000002bf62f7227 */ /* 0x000fe200078e00ff */
[----:B------:R-:W-:Y:S01]  /*8e60*/  IABS R45, R2 ;  /* 0x00000002002d7213 */ /* 0x000fe20000000000 */
[----:B------:R-:W-:Y:S02]  /*8e70*/  STL [R1+0x2924], R41 ;  /* 0x0029242901007387 */ /* 0x000fe40000100800 */
[----:B------:R-:W-:-:S02]  /*8e80*/  IMAD.MOV R47, RZ, RZ, -R47 ;  /* 0x000000ffff2f7224 */ /* 0x000fc400078e0a2f */
[----:B------:R3:W-:Y:S01]  /*8e90*/  STL [R1+0x2244], R2 ;  /* 0x0022440201007387 */ /* 0x0007e20000100800 */
[----:B------:R-:W-:Y:S02]  /*8ea0*/  IMAD R42, R247, R46, R42 ;  /* 0x0000002ef72a7224 */ /* 0x000fe400078e022a */
[----:B--2---:R-:W-:Y:S02]  /*8eb0*/  VIADD R0, R6, 0x138 ;  /* 0x0000013806007836 */ /* 0x004fe40000000000 */
[----:B------:R-:W-:-:S03]  /*8ec0*/  IMAD.HI.U32 R49, R246, R44, RZ ;  /* 0x0000002cf6317227 */ /* 0x000fc600078e00ff */
[----:B------:R-:W-:Y:S01]  /*8ed0*/  IABS R48, R0 ;  /* 0x0000000000307213 */ /* 0x000fe20000000000 */
[----:B------:R2:W-:Y:S01]  /*8ee0*/  STL [R1+0x2240], R0 ;  /* 0x0022400001007387 */ /* 0x0005e20000100800 */
[----:B---3--:R-:W-:Y:S01]  /*8ef0*/  IADD3 R2, R6, 0x139, RZ ;  /* 0x0000013906027810 */ /* 0x008fe20007ffe0ff */
[----:B------:R-:W-:Y:S02]  /*8f00*/  IMAD R43, R247, R47, R43 ;  /* 0x0000002ff72b7224 */ /* 0x000fe400078e022b */
[----:B------:R-:W-:Y:S01]  /*8f10*/  IMAD.MOV.U32 R46, RZ, RZ, R48 ;  /* 0x000000ffff2e7224 */ /* 0x000fe200078e0030 */
[----:B------:R-:W-:Y:S01]  /*8f20*/  STL [R1+0x2928], R42 ;  /* 0x0029282a01007387 */ /* 0x000fe20000100800 */
[----:B------:R-:W-:-:S03]  /*8f30*/  IMAD.HI.U32 R48, R246, R45, RZ ;  /* 0x0000002df6307227 */ /* 0x000fc600078e00ff */
[----:B------:R-:W-:Y:S01]  /*8f40*/  STL [R1+0x223c], R2 ;  /* 0x00223c0201007387 */ /* 0x000fe20000100800 */
[----:B--2---:R-:W-:Y:S02]  /*8f50*/  VIADD R0, R6, 0x13a ;  /* 0x0000013a06007836 */ /* 0x004fe40000000000 */
[----:B------:R-:W-:Y:S02]  /*8f60*/  IMAD.MOV R47, RZ, RZ, -R49 ;  /* 0x000000ffff2f7224 */ /* 0x000fe400078e0a31 */
[----:B------:R-:W-:Y:S01]  /*8f70*/  IMAD.MOV R49, RZ, RZ, -R48 ;  /* 0x000000ffff317224 */ /* 0x000fe200078e0a30 */
[----:B------:R2:W-:Y:S01]  /*8f80*/  STL [R1+0x2238], R0 ;  /* 0x0022380001007387 */ /* 0x0005e20000100800 */
[----:B------:R-:W-:Y:S01]  /*8f90*/  IABS R48, R0 ;  /* 0x0000000000307213 */ /* 0x000fe20000000000 */
[----:B------:R-:W-:Y:S01]  /*8fa0*/  IMAD R44, R247, R47, R44 ;  /* 0x0000002ff72c7224 */ /* 0x000fe200078e022c */
[----:B------:R-:W-:Y:S01]  /*8fb0*/  IABS R47, R2 ;  /* 0x00000002002f7213 */ /* 0x000fe20000000000 */
[----:B------:R-:W-:-:S04]  /*8fc0*/  IMAD.HI.U32 R50, R246, R46, RZ ;  /* 0x0000002ef6327227 */ /* 0x000fc800078e00ff */
[----:B------:R-:W-:Y:S01]  /*8fd0*/  IMAD R45, R247, R49, R45 ;  /* 0x00000031f72d7224 */ /* 0x000fe200078e022d */
[C---:B--2---:R-:W-:Y:S01]  /*8fe0*/  IADD3 R0, R6.reuse, 0x13b, RZ ;  /* 0x0000013b06007810 */ /* 0x044fe20007ffe0ff */
[----:B------:R-:W-:Y:S02]  /*8ff0*/  IMAD.MOV R50, RZ, RZ, -R50 ;  /* 0x000000ffff327224 */ /* 0x000fe400078e0a32 */
[----:B------:R-:W-:Y:S01]  /*9000*/  VIADD R2, R6, 0x13c ;  /* 0x0000013c06027836 */ /* 0x000fe20000000000 */
[----:B------:R-:W-:Y:S01]  /*9010*/  IABS R49, R0 ;  /* 0x0000000000317213 */ /* 0x000fe20000000000 */
[----:B------:R2:W-:Y:S01]  /*9020*/  STL [R1+0x2234], R0 ;  /* 0x0022340001007387 */ /* 0x0005e20000100800 */
[----:B------:R-:W-:-:S03]  /*9030*/  IMAD.HI.U32 R51, R246, R47, RZ ;  /* 0x0000002ff6337227 */ /* 0x000fc600078e00ff */
[----:B------:R3:W-:Y:S01]  /*9040*/  STL [R1+0x2230], R2 ;  /* 0x0022300201007387 */ /* 0x0007e20000100800 */
[----:B------:R-:W-:-:S04]  /*9050*/  IMAD.HI.U32 R52, R246, R48, RZ ;  /* 0x00000030f6347227 */ /* 0x000fc800078e00ff */
[C---:B------:R-:W-:Y:S01]  /*9060*/  IMAD R46, R247.reuse, R50, R46 ;  /* 0x00000032f72e7224 */ /* 0x040fe200078e022e */
[----:B------:R-:W-:Y:S01]  /*9070*/  IABS R50, R2 ;  /* 0x0000000200327213 */ /* 0x000fe20000000000 */
[----:B--2---:R-:W-:Y:S01]  /*9080*/  VIADD R0, R6, 0x13d ;  /* 0x0000013d06007836 */ /* 0x004fe20000000000 */
[----:B------:R-:W-:Y:S01]  /*9090*/  IADD3 R52, -R52, RZ, RZ ;  /* 0x000000ff34347210 */ /* 0x000fe20007ffe1ff */
[----:B------:R-:W-:Y:S02]  /*90a0*/  IMAD.MOV R51, RZ, RZ, -R51 ;  /* 0x000000ffff337224 */ /* 0x000fe400078e0a33 */
[----:B------:R-:W-:Y:S01]  /*90b0*/  IMAD.HI.U32 R54, R246, R49, RZ ;  /* 0x00000031f6367227 */ /* 0x000fe200078e00ff */
[----:B------:R-:W-:Y:S01]  /*90c0*/  IABS R53, R0 ;  /* 0x0000000000357213 */ /* 0x000fe20000000000 */
[----:B------:R2:W-:Y:S02]  /*90d0*/  STL [R1+0x222c], R0 ;  /* 0x00222c0001007387 */ /* 0x0005e40000100800 */
[----:B------:R-:W-:-:S02]  /*90e0*/  IMAD R47, R247, R51, R47 ;  /* 0x00000033f72f7224 */ /* 0x000fc400078e022f */
[----:B------:R-:W-:Y:S02]  /*90f0*/  IMAD.MOV.U32 R51, RZ, RZ, R53 ;  /* 0x000000ffff337224 */ /* 0x000fe400078e0035 */
[----:B---3--:R-:W-:Y:S02]  /*9100*/  VIADD R2, R6, 0x13e ;  /* 0x0000013e06027836 */ /* 0x008fe40000000000 */
[----:B------:R-:W-:Y:S01]  /*9110*/  IMAD.HI.U32 R53, R246, R50, RZ ;  /* 0x00000032f6357227 */ /* 0x000fe200078e00ff */
[----:B--2---:R-:W-:Y:S02]  /*9120*/  IADD3 R0, R6, 0x13f, RZ ;  /* 0x0000013f06007810 */ /* 0x004fe40007ffe0ff */
[----:B------:R2:W-:Y:S01]  /*9130*/  STL [R1+0x2228], R2 ;  /* 0x0022280201007387 */ /* 0x0005e20000100800 */
[C---:B------:R-:W-:Y:S02]  /*9140*/  IMAD R48, R247.reuse, R52, R48 ;  /* 0x00000034f7307224 */ /* 0x040fe400078e0230 */
[----:B------:R-:W-:Y:S01]  /*9150*/  IMAD.MOV R52, RZ, RZ, -R54 ;  /* 0x000000ffff347224 */ /* 0x000fe200078e0a36 */
[----:B------:R3:W-:Y:S01]  /*9160*/  STL [R1+0x2224], R0 ;  /* 0x0022240001007387 */ /* 0x0007e20000100800 */
[----:B------:R-:W-:Y:S01]  /*9170*/  IMAD.MOV R54, RZ, RZ, -R53 ;  /* 0x000000ffff367224 */ /* 0x000fe200078e0a35 */
[----:B------:R-:W-:Y:S01]  /*9180*/  IABS R53, R0 ;  /* 0x0000000000357213 */ /* 0x000fe20000000000 */
[----:B------:R-:W-:Y:S01]  /*9190*/  IMAD R49, R247, R52, R49 ;  /* 0x00000034f7317224 */ /* 0x000fe200078e0231 */
[----:B------:R-:W-:Y:S01]  /*91a0*/  IABS R52, R2 ;  /* 0x0000000200347213 */ /* 0x000fe20000000000 */
[----:B------:R-:W-:Y:S01]  /*91b0*/  IMAD.HI.U32 R55, R246, R51, RZ ;  /* 0x00000033f6377227 */ /* 0x000fe200078e00ff */
[----:B--2---:R-:W-:-:S03]  /*91c0*/  IADD3 R2, R6, 0x141, RZ ;  /* 0x0000014106027810 */ /* 0x004fc60007ffe0ff */
[C---:B------:R-:W-:Y:S02]  /*91d0*/  IMAD R50, R247.reuse, R54, R50 ;  /* 0x00000036f7327224 */ /* 0x040fe400078e0232 */
[----:B---3--:R-:W-:Y:S02]  /*91e0*/  VIADD R0, R6, 0x140 ;  /* 0x0000014006007836 */ /* 0x008fe40000000000 */
[----:B------:R-:W-:Y:S02]  /*91f0*/  IMAD.MOV R55, RZ, RZ, -R55 ;  /* 0x000000ffff377224 */ /* 0x000fe400078e0a37 */
[C---:B------:R-:W-:Y:S01]  /*9200*/  IMAD.HI.U32 R56, R246.reuse, R52, RZ ;  /* 0x00000034f6387227 */ /* 0x040fe200078e00ff */
[----:B------:R2:W-:Y:S01]  /*9210*/  STL [R1+0x2220], R0 ;  /* 0x0022200001007387 */ /* 0x0005e20000100800 */
[----:B------:R-:W-:Y:S02]  /*9220*/  IABS R54, R0 ;  /* 0x0000000000367213 */ /* 0x000fe40000000000 */
[----:B------:R-:W-:Y:S01]  /*9230*/  IMAD R51, R247, R55, R51 ;  /* 0x00000037f7337224 */ /* 0x000fe200078e0233 */
[----:B------:R-:W-:Y:S01]  /*9240*/  IABS R55, R2 ;  /* 0x0000000200377213 */ /* 0x000fe20000000000 */
[----:B------:R-:W-:Y:S01]  /*9250*/  IMAD.HI.U32 R57, R246, R53, RZ ;  /* 0x00000035f6397227 */ /* 0x000fe200078e00ff */
[----:B------:R3:W-:Y:S03]  /*9260*/  STL [R1+0x221c], R2 ;  /* 0x00221c0201007387 */ /* 0x0007e60000100800 */
[----:B------:R-:W-:-:S02]  /*9270*/  IMAD.MOV R56, RZ, RZ, -R56 ;  /* 0x000000ffff387224 */ /* 0x000fc400078e0a38 */
[----:B--2---:R-:W-:Y:S02]  /*9280*/  VIADD R0, R6, 0x142 ;  /* 0x0000014206007836 */ /* 0x004fe40000000000 */
[----:B------:R-:W-:Y:S02]  /*9290*/  IMAD.MOV R57, RZ, RZ, -R57 ;  /* 0x000000ffff397224 */ /* 0x000fe400078e0a39 */
[----:B------:R-:W-:Y:S01]  /*92a0*/  IMAD R52, R247, R56, R52 ;  /* 0x00000038f7347224 */ /* 0x000fe200078e0234 */
[----:B------:R-:W-:Y:S01]  /*92b0*/  IABS R58, R0 ;  /* 0x00000000003a7213 */ /* 0x000fe20000000000 */
[C---:B------:R-:W-:Y:S01]  /*92c0*/  IMAD.HI.U32 R59, R246.reuse, R54, RZ ;  /* 0x00000036f63b7227 */ /* 0x040fe200078e00ff */
[----:B------:R2:W-:Y:S02]  /*92d0*/  STL [R1+0x2218], R0 ;  /* 0x0022180001007387 */ /* 0x0005e40000100800 */
[----:B------:R-:W-:Y:S01]  /*92e0*/  MOV R56, R58 ;  /* 0x0000003a00387202 */ /* 0x000fe20000000f00 */
[----:B------:R-:W-:-:S04]  /*92f0*/  IMAD.HI.U32 R58, R246, R55, RZ ;  /* 0x00000037f63a7227 */ /* 0x000fc800078e00ff */
[C---:B---3--:R-:W-:Y:S02]  /*9300*/  VIADD R2, R6.reuse, 0x143 ;  /* 0x0000014306027836 */ /* 0x048fe40000000000 */
[----:B------:R-:W-:Y:S02]  /*9310*/  IMAD R53, R247, R57, R53 ;  /* 0x00000039f7357224 */ /* 0x000fe400078e0235 */
[----:B--2---:R-:W-:Y:S01]  /*9320*/  VIADD R0, R6, 0x144 ;  /* 0x0000014406007836 */ /* 0x004fe20000000000 */
[----:B------:R2:W-:Y:S01]  /*9330*/  STL [R1+0x2214], R2 ;  /* 0x0022140201007387 */ /* 0x0005e20000100800 */
[----:B------:R-:W-:Y:S01]  /*9340*/  IMAD.MOV R57, RZ, RZ, -R59 ;  /* 0x000000ffff397224 */ /* 0x000fe200078e0a3b */
[----:B------:R-:W-:Y:S01]  /*9350*/  IADD3 R59, -R58, RZ, RZ ;  /* 0x000000ff3a3b7210 */ /* 0x000fe20007ffe1ff */
[----:B------:R-:W-:Y:S01]  /*9360*/  IMAD.HI.U32 R60, R246, R56, RZ ;  /* 0x00000038f63c7227 */ /* 0x000fe200078e00ff */
[----:B------:R3:W-:Y:S01]  /*9370*/  STL [R1+0x2210], R0 ;  /* 0x0022100001007387 */ /* 0x0007e20000100800 */
[----:B------:R-:W-:-:S02]  /*9380*/  IABS R58, R0 ;  /* 0x00000000003a7213 */ /* 0x000fc40000000000 */
[C---:B------:R-:W-:Y:S01]  /*9390*/  IMAD R54, R247.reuse, R57, R54 ;  /* 0x00000039f7367224 */ /* 0x040fe200078e0236 */
[----:B------:R-:W-:Y:S01]  /*93a0*/  IABS R57, R2 ;  /* 0x0000000200397213 */ /* 0x000fe20000000000 */
[----:B------:R-:W-:Y:S02]  /*93b0*/  IMAD R55, R247, R59, R55 ;  /* 0x0000003bf7377224 */ /* 0x000fe400078e0237 */
[----:B------:R-:W-:Y:S02]  /*93c0*/  IMAD.MOV R60, RZ, RZ, -R60 ;  /* 0x000000ffff3c7224 */ /* 0x000fe400078e0a3c */
[C---:B--2---:R-:W-:Y:S02]  /*93d0*/  VIADD R2, R6.reuse, 0x146 ;  /* 0x0000014606027836 */ /* 0x044fe40000000000 */
[----:B---3--:R-:W-:Y:S02]  /*93e0*/  VIADD R0, R6, 0x145 ;  /* 0x0000014506007836 */ /* 0x008fe40000000000 */
[----:B------:R-:W-:-:S03]  /*93f0*/  IMAD.HI.U32 R61, R246, R57, RZ ;  /* 0x00000039f63d7227 */ /* 0x000fc600078e00ff */
[----:B------:R2:W-:Y:S01]  /*9400*/  STL [R1+0x220c], R0 ;  /* 0x00220c0001007387 */ /* 0x0005e20000100800 */
[----:B------:R-:W-:Y:S01]  /*9410*/  IABS R59, R0 ;  /* 0x00000000003b7213 */ /* 0x000fe20000000000 */
[----:B------:R-:W-:Y:S02]  /*9420*/  IMAD.HI.U32 R62, R246, R58, RZ ;  /* 0x0000003af63e7227 */ /* 0x000fe400078e00ff */
[----:B------:R3:W-:Y:S02]  /*9430*/  STL [R1+0x2208], R2 ;  /* 0x0022080201007387 */ /* 0x0007e40000100800 */
[----:B------:R-:W-:Y:S01]  /*9440*/  IMAD R56, R247, R60, R56 ;  /* 0x0000003cf7387224 */ /* 0x000fe200078e0238 */
[----:B------:R-:W-:Y:S01]  /*9450*/  IABS R60, R2 ;  /* 0x00000002003c7213 */ /* 0x000fe20000000000 */
[----:B------:R-:W-:Y:S01]  /*9460*/  IMAD.MOV R61, RZ, RZ, -R61 ;  /* 0x000000ffff3d7224 */ /* 0x000fe200078e0a3d */
[----:B--2---:R-:W-:Y:S01]  /*9470*/  IADD3 R0, R6, 0x147, RZ ;  /* 0x0000014706007810 */ /* 0x004fe20007ffe0ff */
[----:B------:R-:W-:-:S02]  /*9480*/  IMAD.MOV R62, RZ, RZ, -R62 ;  /* 0x000000ffff3e7224 */ /* 0x000fc400078e0a3e */
[----:B------:R-:W-:Y:S01]  /*9490*/  IMAD.HI.U32 R64, R246, R59, RZ ;  /* 0x0000003bf6407227 */ /* 0x000fe200078e00ff */
[----:B------:R-:W-:Y:S01]  /*94a0*/  IABS R63, R0 ;  /* 0x00000000003f7213 */ /* 0x000fe20000000000 */
[----:B------:R2:W-:Y:S02]  /*94b0*/  STL [R1+0x2204], R0 ;  /* 0x0022040001007387 */ /* 0x0005e40000100800 */
[C---:B------:R-:W-:Y:S02]  /*94c0*/  IMAD R57, R247.reuse, R61, R57 ;  /* 0x0000003df7397224 */ /* 0x040fe400078e0239 */
[----:B------:R-:W-:Y:S01]  /*94d0*/  IMAD R58, R247, R62, R58 ;  /* 0x0000003ef73a7224 */ /* 0x000fe200078e023a */
[----:B------:R-:W-:Y:S01]  /*94e0*/  IADD3 R62, -R64, RZ, RZ ;  /* 0x000000ff403e7210 */ /* 0x000fe20007ffe1ff */
[----:B------:R-:W-:Y:S02]  /*94f0*/  IMAD.MOV.U32 R61, RZ, RZ, R63 ;  /* 0x000000ffff3d7224 */ /* 0x000fe400078e003f */
[----:B---3--:R-:W-:-:S02]  /*9500*/  VIADD R2, R6, 0x148 ;  /* 0x0000014806027836 */ /* 0x008fc40000000000 */
[----:B------:R-:W-:-:S03]  /*9510*/  IMAD.HI.U32 R63, R246, R60, RZ ;  /* 0x0000003cf63f7227 */ /* 0x000fc600078e00ff */
[----:B------:R-:W-:Y:S01]  /*9520*/  STL [R1+0x2200], R2 ;  /* 0x0022000201007387 */ /* 0x000fe20000100800 */
[----:B--2---:R-:W-:Y:S02]  /*9530*/  VIADD R0, R6, 0x149 ;  /* 0x0000014906007836 */ /* 0x004fe40000000000 */
[----:B------:R-:W-:Y:S02]  /*9540*/  IMAD.MOV R64, RZ, RZ, -R63 ;  /* 0x000000ffff407224 */ /* 0x000fe400078e0a3f */
[----:B------:R-:W-:Y:S01]  /*9550*/  IMAD R59, R247, R62, R59 ;  /* 0x0000003ef73b7224 */ /* 0x000fe200078e023b */
[----:B------:R2:W-:Y:S01]  /*9560*/  STL [R1+0x21fc], R0 ;  /* 0x0021fc0001007387 */ /* 0x0005e20000100800 */
[----:B------:R-:W-:Y:S01]  /*9570*/  IABS R63, R0 ;  /* 0x00000000003f7213 */ /* 0x000fe20000000000 */
[----:B------:R-:W-:Y:S01]  /*9580*/  IMAD.HI.U32 R65, R246, R61, RZ ;  /* 0x0000003df6417227 */ /* 0x000fe200078e00ff */
[----:B------:R-:W-:-:S03]  /*9590*/  IABS R62, R2 ;  /* 0x00000002003e7213 */ /* 0x000fc60000000000 */
[----:B------:R-:W-:Y:S01]  /*95a0*/  IMAD R60, R247, R64, R60 ;  /* 0x00000040f73c7224 */ /* 0x000fe200078e023c */
[----:B------:R-:W-:Y:S01]  /*95b0*/  IADD3 R65, -R65, RZ, RZ ;  /* 0x000000ff41417210 */ /* 0x000fe20007ffe1ff */
[----:B------:R-:W-:-:S04]  /*95c0*/  IMAD.HI.U32 R66, R246, R62, RZ ;  /* 0x0000003ef6427227 */ /* 0x000fc800078e00ff */
        /* <DEDUP_REMOVED lines=8> */
[----:B------:R3:W-:Y:S02]  /*9650*/  STL [R1+0x21f4], R2 ;  /* 0x0021f40201007387 */ /* 0x0007e40000100800 */
[----:B------:R-:W-:-:S02]  /*9660*/  IMAD.MOV R67, RZ, RZ, -R67 ;  /* 0x000000ffff437224 */ /* 0x000fc400078e0a43 */
[C---:B------:R-:W-:Y:S02]  /*9670*/  IMAD R62, R247.reuse, R66, R62 ;  /* 0x00000042f73e7224 */ /* 0x040fe400078e023e */
[----:B--2---:R-:W-:Y:S02]  /*9680*/  VIADD R0, R6, 0x14c ;  /* 0x0000014c06007836 */ /* 0x004fe40000000000 */
[----:B------:R-:W-:Y:S01]  /*9690*/  IMAD.HI.U32 R69, R246, R64, RZ ;  /* 0x00000040f6457227 */ /* 0x000fe200078e00ff */
[----:B---3--:R-:W-:Y:S02]  /*96a0*/  IADD3 R2, R6, 0x14d, RZ ;  /* 0x0000014d06027810 */ /* 0x008fe40007ffe0ff */
[----:B------:R2:W-:Y:S01]  /*96b0*/  STL [R1+0x21f0], R0 ;  /* 0x0021f00001007387 */ /* 0x0005e20000100800 */
[----:B------:R-:W-:Y:S01]  /*96c0*/  IABS R68, R0 ;  /* 0x0000000000447213 */ /* 0x000fe20000000000 */
[----:B------:R-:W-:Y:S02]  /*96d0*/  IMAD R63, R247, R67, R63 ;  /* 0x00000043f73f7224 */ /* 0x000fe400078e023f */
[----:B------:R-:W-:Y:S01]  /*96e0*/  IMAD.MOV R67, RZ, RZ, -R69 ;  /* 0x000000ffff437224 */ /* 0x000fe200078e0a45 */
[----:B------:R-:W-:Y:S01]  /*96f0*/  STL [R1+0x21ec], R2 ;  /* 0x0021ec0201007387 */ /* 0x000fe20000100800 */
[----:B------:R-:W-:-:S02]  /*9700*/  IMAD.MOV.U32 R66, RZ, RZ, R68 ;  /* 0x000000ffff427224 */ /* 0x000fc400078e0044 */
[----:B------:R-:W-:-:S04]  /*9710*/  IMAD.HI.U32 R68, R246, R65, RZ ;  /* 0x00000041f6447227 */ /* 0x000fc800078e00ff */
[----:B--2---:R-:W-:Y:S02]  /*9720*/  VIADD R0, R6, 0x14e ;  /* 0x0000014e06007836 */ /* 0x004fe40000000000 */
[----:B------:R-:W-:Y:S02]  /*9730*/  IMAD.MOV R69, RZ, RZ, -R68 ;  /* 0x000000ffff457224 */ /* 0x000fe400078e0a44 */
[----:B------:R-:W-:Y:S01]  /*9740*/  IMAD R64, R247, R67, R64 ;  /* 0x00000043f7407224 */ /* 0x000fe200078e0240 */
[----:B------:R2:W-:Y:S01]  /*9750*/  STL [R1+0x21e8], R0 ;  /* 0x0021e80001007387 */ /* 0x0005e20000100800 */
[----:B------:R-:W-:Y:S01]  /*9760*/  IABS R68, R0 ;  /* 0x0000000000447213 */ /* 0x000fe20000000000 */
[----:B------:R-:W-:Y:S01]  /*9770*/  IMAD.HI.U32 R70, R246, R66, RZ ;  /* 0x00000042f6467227 */ /* 0x000fe200078e00ff */
[----:B------:R-:W-:-:S03]  /*9780*/  IABS R67, R2 ;  /* 0x0000000200437213 */ /* 0x000fc60000000000 */
[----:B------:R-:W-:Y:S02]  /*9790*/  IMAD R65, R247, R69, R65 ;  /* 0x00000045f7417224 */ /* 0x000fe400078e0241 */
[----:B------:R-:W-:Y:S01]  /*97a0*/  IMAD.MOV R70, RZ, RZ, -R70 ;  /* 0x000000ffff467224 */ /* 0x000fe200078e0a46 */
[C---:B--2---:R-:W-:Y:S01]  /*97b0*/  IADD3 R0, R6.reuse, 0x14f, RZ ;  /* 0x0000014f06007810 */ /* 0x044fe20007ffe0ff */
[----:B------:R-:W-:Y:S02]  /*97c0*/  VIADD R2, R6, 0x150 ;  /* 0x0000015006027836 */ /* 0x000fe40000000000 */
[C---:B------:R-:W-:Y:S01]  /*97d0*/  IMAD.HI.U32 R71, R246.reuse, R67, RZ ;  /* 0x00000043f6477227 */ /* 0x040fe200078e00ff */
[----:B------:R-:W-:Y:S01]  /*97e0*/  IABS R69, R0 ;  /* 0x0000000000457213 */ /* 0x000fe20000000000 */
[----:B------:R2:W-:Y:S02]  /*97f0*/  STL [R1+0x21e4], R0 ;  /* 0x0021e40001007387 */ /* 0x0005e40000100800 */
[----:B------:R-:W-:-:S02]  /*9800*/  IMAD.HI.U32 R72, R246, R68, RZ ;  /* 0x00000044f6487227 */ /* 0x000fc400078e00ff */
[----:B------:R3:W-:Y:S02]  /*9810*/  STL [R1+0x21e0], R2 ;  /* 0x0021e00201007387 */ /* 0x0007e40000100800 */
[----:B------:R-:W-:Y:S01]  /*9820*/  IMAD R66, R247, R70, R66 ;  /* 0x00000046f7427224 */ /* 0x000fe200078e0242 */
[----:B------:R-:W-:Y:S01]  /*9830*/  IABS R70, R2 ;  /* 0x0000000200467213 */ /* 0x000fe20000000000 */
[----:B------:R-:W-:Y:S01]  /*9840*/  IMAD.MOV R71, RZ, RZ, -R71 ;  /* 0x000000ffff477224 */ /* 0x000fe200078e0a47 */
[----:B------:R-:W-:Y:S01]  /*9850*/  IADD3 R72, -R72, RZ, RZ ;  /* 0x000000ff48487210 */ /* 0x000fe20007ffe1ff */
[----:B--2---:R-:W-:Y:S02]  /*9860*/  VIADD R0, R6, 0x151 ;  /* 0x0000015106007836 */ /* 0x004fe40000000000 */
[----:B------:R-:W-:-:S03]  /*9870*/  IMAD.HI.U32 R74, R246, R69, RZ ;  /* 0x00000045f64a7227 */ /* 0x000fc600078e00ff */
[----:B------:R-:W-:Y:S01]  /*9880*/  IABS R73, R0 ;  /* 0x0000000000497213 */ /* 0x000fe20000000000 */
[C---:B------:R-:W-:Y:S01]  /*9890*/  IMAD R67, R247.reuse, R71, R67 ;  /* 0x00000047f7437224 */ /* 0x040fe200078e0243 */
[----:B------:R2:W-:Y:S01]  /*98a0*/  STL [R1+0x21dc], R0 ;  /* 0x0021dc0001007387 */ /* 0x0005e20000100800 */
[----:B---3--:R-:W-:Y:S02]  /*98b0*/  VIADD R2, R6, 0x152 ;  /* 0x0000015206027836 */ /* 0x008fe40000000000 */
[----:B------:R-:W-:Y:S02]  /*98c0*/  IMAD.MOV.U32 R71, RZ, RZ, R73 ;  /* 0x000000ffff477224 */ /* 0x000fe400078e0049 */
[----:B------:R-:W-:Y:S01]  /*98d0*/  IMAD.HI.U32 R73, R246, R70, RZ ;  /* 0x00000046f6497227 */ /* 0x000fe200078e00ff */
[----:B------:R3:W-:Y:S03]  /*98e0*/  STL [R1+0x21d8], R2 ;  /* 0x0021d80201007387 */ /* 0x0007e60000100800 */
[----:B------:R-:W-:Y:S01]  /*98f0*/  IMAD R68, R247, R72, R68 ;  /* 0x00000048f7447224 */ /* 0x000fe200078e0244 */
[----:B--2---:R-:W-:Y:S01]  /*9900*/  IADD3 R0, R6, 0x153, RZ ;  /* 0x0000015306007810 */ /* 0x004fe20007ffe0ff */
[----:B------:R-:W-:-:S02]  /*9910*/  IMAD.MOV R72, RZ, RZ, -R74 ;  /* 0x000000ffff487224 */ /* 0x000fc400078e0a4a */
[----:B------:R-:W-:Y:S01]  /*9920*/  IMAD.MOV R74, RZ, RZ, -R73 ;  /* 0x000000ffff4a7224 */ /* 0x000fe200078e0a49 */
[----:B------:R-:W-:Y:S01]  /*9930*/  IABS R73, R0 ;  /* 0x0000000000497213 */ /* 0x000fe20000000000 */
[----:B------:R2:W-:Y:S01]  /*9940*/  STL [R1+0x21d4], R0 ;  /* 0x0021d40001007387 */ /* 0x0005e20000100800 */
[----:B------:R-:W-:Y:S01]  /*9950*/  IMAD R69, R247, R72, R69 ;  /* 0x00000048f7457224 */ /* 0x000fe200078e0245 */
[----:B------:R-:W-:Y:S01]  /*9960*/  IABS R72, R2 ;  /* 0x0000000200487213 */ /* 0x000fe20000000000 */
[----:B------:R-:W-:Y:S01]  /*9970*/  IMAD.HI.U32 R75, R246, R71, RZ ;  /* 0x00000047f64b7227 */ /* 0x000fe200078e00ff */
[----:B---3--:R-:W-:-:S03]  /*9980*/  IADD3 R2, R6, 0x155, RZ ;  /* 0x0000015506027810 */ /* 0x008fc60007ffe0ff */
[----:B------:R-:W-:Y:S02]  /*9990*/  IMAD R70, R247, R74, R70 ;  /* 0x0000004af7467224 */ /* 0x000fe400078e0246 */
[----:B------:R-:W-:Y:S02]  /*99a0*/  IMAD.MOV R75, RZ, RZ, -R75 ;  /* 0x000000ffff4b7224 */ /* 0x000fe400078e0a4b */
[----:B--2---:R-:W-:Y:S02]  /*99b0*/  VIADD R0, R6, 0x154 ;  /* 0x0000015406007836 */ /* 0x004fe40000000000 */
[----:B------:R-:W-:-:S03]  /*99c0*/  IMAD.HI.U32 R76, R246, R72, RZ ;  /* 0x00000048f64c7227 */ /* 0x000fc600078e00ff */
[----:B------:R2:W-:Y:S01]  /*99d0*/  STL [R1+0x21d0], R0 ;  /* 0x0021d00001007387 */ /* 0x0005e20000100800 */
[----:B------:R-:W-:Y:S01]  /*99e0*/  IABS R74, R0 ;  /* 0x00000000004a7213 */ /* 0x000fe20000000000 */
[----:B------:R-:W-:Y:S01]  /*99f0*/  IMAD R71, R247, R75, R71 ;  /* 0x0000004bf7477224 */ /* 0x000fe200078e0247 */
[----:B------:R-:W-:Y:S01]  /*9a00*/  IABS R75, R2 ;  /* 0x00000002004b7213 */ /* 0x000fe20000000000 */
[----:B------:R-:W-:Y:S01]  /*9a10*/  IMAD.HI.U32 R77, R246, R73, RZ ;  /* 0x00000049f64d7227 */ /* 0x000fe200078e00ff */
[----:B------:R3:W-:Y:S03]  /*9a20*/  STL [R1+0x21cc], R2 ;  /* 0x0021cc0201007387 */ /* 0x0007e60000100800 */
[----:B------:R-:W-:Y:S02]  /*9a30*/  IMAD.MOV R76, RZ, RZ, -R76 ;  /* 0x000000ffff4c7224 */ /* 0x000fe400078e0a4c */
[----:B--2---:R-:W-:-:S02]  /*9a40*/  VIADD R0, R6, 0x156 ;  /* 0x0000015606007836 */ /* 0x004fc40000000000 */
        /* <DEDUP_REMOVED lines=672> */
[C---:B--2---:R-:W-:Y:S01]  /*c450*/  VIADD R0, R6.reuse, 0x1c2 ;  /* 0x000001c206007836 */ /* 0x044fe20000000000 */
        /* <DEDUP_REMOVED lines=133> */
[----:B------:R-:W-:Y:S02]  /*ccb0*/  IMAD R203, R247, R207, R203 ;  /* 0x000000cff7cb7224 */ /* 0x000fe400078e02cb */
[----:B--2---:R-:W-:Y:S02]  /*ccc0*/  VIADD R0, R6, 0x1d8 ;  /* 0x000001d806007836 */ /* 0x004fe40000000000 */
[----:B------:R-:W-:-:S03]  /*ccd0*/  IMAD.HI.U32 R210, R246, R205, RZ ;  /* 0x000000cdf6d27227 */ /* 0x000fc600078e00ff */
[----:B------:R-:W-:Y:S01]  /*cce0*/  IABS R209, R0 ;  /* 0x0000000000d17213 */ /* 0x000fe20000000000 */
[----:B------:R-:W-:Y:S01]  /*ccf0*/  IMAD R204, R247, R208, R204 ;  /* 0x000000d0f7cc7224 */ /* 0x000fe200078e02cc */
[----:B------:R-:W-:Y:S01]  /*cd00*/  STL [R1+0x1f1c], R0 ;  /* 0x001f1c0001007387 */ /* 0x000fe20000100800 */
[----:B------:R-:W-:Y:S01]  /*cd10*/  IMAD.MOV R208, RZ, RZ, -R210 ;  /* 0x000000ffffd07224 */ /* 0x000fe200078e0ad2 */
[----:B------:R-:W-:Y:S01]  /*cd20*/  MOV R207, R209 ;  /* 0x000000d100cf7202 */ /* 0x000fe20000000f00 */
[C---:B------:R-:W-:Y:S01]  /*cd30*/  IMAD.HI.U32 R209, R246.reuse, R206, RZ ;  /* 0x000000cef6d17227 */ /* 0x040fe200078e00ff */
[----:B------:R2:W-:Y:S03]  /*cd40*/  STL [R1+0x1f18], R4 ;  /* 0x001f180401007387 */ /* 0x0005e60000100800 */
[----:B------:R-:W-:Y:S01]  /*cd50*/  IMAD.HI.U32 R211, R246, R207, RZ ;  /* 0x000000cff6d37227 */ /* 0x000fe200078e00ff */
[----:B------:R-:W-:Y:S01]  /*cd60*/  IADD3 R210, -R209, RZ, RZ ;  /* 0x000000ffd1d27210 */ /* 0x000fe20007ffe1ff */
[----:B------:R3:W-:Y:S01]  /*cd70*/  STL [R1+0x1f14], R3 ;  /* 0x001f140301007387 */ /* 0x0007e20000100800 */
[----:B------:R-:W-:Y:S01]  /*cd80*/  IABS R209, R3 ;  /* 0x0000000300d17213 */ /* 0x000fe20000000000 */
[----:B------:R-:W-:Y:S01]  /*cd90*/  IMAD R205, R247, R208, R205 ;  /* 0x000000d0f7cd7224 */ /* 0x000fe200078e02cd */
[----:B------:R-:W-:Y:S01]  /*cda0*/  IABS R208, R4 ;  /* 0x0000000400d07213 */ /* 0x000fe20000000000 */
[----:B------:R-:W-:-:S02]  /*cdb0*/  IMAD.MOV R211, RZ, RZ, -R211 ;  /* 0x000000ffffd37224 */ /* 0x000fc400078e0ad3 */
[C---:B--2---:R-:W-:Y:S02]  /*cdc0*/  VIADD R4, R6.reuse, 0x1dc ;  /* 0x000001dc06047836 */ /* 0x044fe40000000000 */
[----:B------:R-:W-:Y:S02]  /*cdd0*/  IMAD R206, R247, R210, R206 ;  /* 0x000000d2f7ce7224 */ /* 0x000fe400078e02ce */
[----:B---3--:R-:W-:Y:S02]  /*cde0*/  VIADD R3, R6, 0x1db ;  /* 0x000001db06037836 */ /* 0x008fe40000000000 */
[----:B------:R-:W-:-:S03]  /*cdf0*/  IMAD.HI.U32 R213, R246, R209, RZ ;  /* 0x000000d1f6d57227 */ /* 0x000fc600078e00ff */
[----:B------:R-:W-:Y:S01]  /*ce00*/  IABS R210, R3 ;  /* 0x0000000300d27213 */ /* 0x000fe20000000000 */
[----:B------:R-:W-:Y:S01]  /*ce10*/  IMAD.MOV.U32 R2, RZ, RZ, R212 ;  /* 0x000000ffff027224 */ /* 0x000fe200078e00d4 */
[----:B------:R2:W-:Y:S01]  /*ce20*/  STL [R1+0x1f08], R3 ;  /* 0x001f080301007387 */ /* 0x0005e20000100800 */
[----:B------:R-:W-:Y:S01]  /*ce30*/  IMAD R207, R247, R211, R207 ;  /* 0x000000d3f7cf7224 */ /* 0x000fe200078e02cf */
[----:B------:R-:W-:Y:S01]  /*ce40*/  IABS R211, R4 ;  /* 0x0000000400d37213 */ /* 0x000fe20000000000 */
[----:B------:R-:W-:Y:S01]  /*ce50*/  IMAD.HI.U32 R212, R246, R208, RZ ;  /* 0x000000d0f6d47227 */ /* 0x000fe200078e00ff */
[----:B------:R3:W-:Y:S03]  /*ce60*/  STL [R1+0x1f00], R4 ;  /* 0x001f000401007387 */ /* 0x0007e60000100800 */
[----:B------:R-:W-:Y:S02]  /*ce70*/  IMAD.MOV R213, RZ, RZ, -R213 ;  /* 0x000000ffffd57224 */ /* 0x000fe400078e0ad5 */
[----:B------:R-:W-:Y:S01]  /*ce80*/  IMAD.MOV.U32 R0, RZ, RZ, R214 ;  /* 0x000000ffff007224 */ /* 0x000fe200078e00d6 */
[----:B--2---:R-:W-:Y:S01]  /*ce90*/  IADD3 R3, R6, 0x1dd, RZ ;  /* 0x000001dd06037810 */ /* 0x004fe20007ffe0ff */
[----:B------:R-:W-:-:S02]  /*cea0*/  IMAD.MOV R212, RZ, RZ, -R212 ;  /* 0x000000ffffd47224 */ /* 0x000fc400078e0ad4 */
[C---:B------:R-:W-:Y:S01]  /*ceb0*/  IMAD R209, R247.reuse, R213, R209 ;  /* 0x000000d5f7d17224 */ /* 0x040fe200078e02d1 */
[----:B------:R-:W-:Y:S01]  /*cec0*/  IABS R214, R3 ;  /* 0x0000000300d67213 */ /* 0x000fe20000000000 */
[----:B---3--:R-:W-:Y:S01]  /*ced0*/  IMAD.MOV.U32 R4, RZ, RZ, R243 ;  /* 0x000000ffff047224 */ /* 0x008fe200078e00f3 */
[----:B------:R-:W-:Y:S01]  /*cee0*/  MOV R243, R215 ;  /* 0x000000d700f37202 */ /* 0x000fe20000000f00 */
[----:B------:R-:W-:Y:S01]  /*cef0*/  IMAD.HI.U32 R215, R246, R210, RZ ;  /* 0x000000d2f6d77227 */ /* 0x000fe200078e00ff */
[----:B------:R2:W-:Y:S03]  /*cf00*/  STL [R1+0x1efc], R3 ;  /* 0x001efc0301007387 */ /* 0x0005e60000100800 */
[----:B------:R-:W-:Y:S01]  /*cf10*/  IMAD.MOV R213, RZ, RZ, -R215 ;  /* 0x000000ffffd57224 */ /* 0x000fe200078e0ad7 */
[----:B------:R3:W-:Y:S01]  /*cf20*/  STL [R1+0x1ef8], R10 ;  /* 0x001ef80a01007387 */ /* 0x0007e20000100800 */
[----:B------:R-:W-:-:S02]  /*cf30*/  IMAD R208, R247, R212, R208 ;  /* 0x000000d4f7d07224 */ /* 0x000fc400078e02d0 */
[----:B------:R-:W-:Y:S01]  /*cf40*/  IMAD.MOV.U32 R212, RZ, RZ, R214 ;  /* 0x000000ffffd47224 */ /* 0x000fe200078e00d6 */
[----:B------:R4:W-:Y:S01]  /*cf50*/  STL [R1+0x1ef4], R9 ;  /* 0x001ef40901007387 */ /* 0x0009e20000100800 */
[----:B------:R-:W-:-:S04]  /*cf60*/  IMAD.HI.U32 R214, R246, R211, RZ ;  /* 0x000000d3f6d67227 */ /* 0x000fc800078e00ff */
[----:B------:R-:W-:Y:S01]  /*cf70*/  IMAD R210, R247, R213, R210 ;  /* 0x000000d5f7d27224 */ /* 0x000fe200078e02d2 */
[----:B------:R-:W-:Y:S01]  /*cf80*/  IABS R213, R10 ;  /* 0x0000000a00d57213 */ /* 0x000fe20000000000 */
[----:B------:R-:W-:-:S04]  /*cf90*/  IMAD.HI.U32 R216, R246, R212, RZ ;  /* 0x000000d4f6d87227 */ /* 0x000fc800078e00ff */
[----:B--2---:R-:W-:Y:S01]  /*cfa0*/  IMAD.MOV.U32 R3, RZ, RZ, R2 ;  /* 0x000000ffff037224 */ /* 0x004fe200078e0002 */
[----:B------:R-:W-:Y:S01]  /*cfb0*/  MOV R2, R0 ;  /* 0x0000000000027202 */ /* 0x000fe20000000f00 */
[----:B------:R-:W-:Y:S01]  /*cfc0*/  IMAD.MOV R215, RZ, RZ, -R214 ;  /* 0x000000ffffd77224 */ /* 0x000fe200078e0ad6 */
[----:B------:R-:W-:Y:S01]  /*cfd0*/  IABS R214, R9 ;  /* 0x0000000900d67213 */ /* 0x000fe20000000000 */
[C---:B---3--:R-:W-:Y:S01]  /*cfe0*/  VIADD R10, R6.reuse, 0x1e0 ;  /* 0x000001e0060a7836 */ /* 0x048fe20000000000 */
[----:B----4-:R-:W-:Y:S01]  /*cff0*/  IADD3 R9, R6, 0x1e1, RZ ;  /* 0x000001e106097810 */ /* 0x010fe20007ffe0ff */
[----:B------:R-:W-:Y:S02]  /*d000*/  IMAD.MOV.U32 R0, RZ, RZ, R217 ;  /* 0x000000ffff007224 */ /* 0x000fe400078e00d9 */
[----:B------:R-:W-:Y:S01]  /*d010*/  IMAD.MOV R216, RZ, RZ, -R216 ;  /* 0x000000ffffd87224 */ /* 0x000fe200078e0ad8 */
[----:B------:R-:W-:Y:S01]  /*d020*/  STL [R1+0x1eec], R10 ;  /* 0x001eec0a01007387 */ /* 0x000fe20000100800 */
[----:B------:R-:W-:-:S03]  /*d030*/  IMAD.HI.U32 R217, R246, R213, RZ ;  /* 0x000000d5f6d97227 */ /* 0x000fc600078e00ff */
[----:B------:R2:W-:Y:S01]  /*d040*/  STL [R1+0x1ee8], R9 ;  /* 0x001ee80901007387 */ /* 0x0005e20000100800 */
[----:B------:R-:W-:Y:S02]  /*d050*/  VIADD R12, R6, 0x1e2 ;  /* 0x000001e2060c7836 */ /* 0x000fe40000000000 */
[----:B------:R-:W-:Y:S02]  /*d060*/  IMAD.MOV.U32 R8, RZ, RZ, R170 ;  /* 0x000000ffff087224 */ /* 0x000fe400078e00aa */
[----:B------:R-:W-:Y:S01]  /*d070*/  IMAD.MOV.U32 R11, RZ, RZ, R5 ;  /* 0x000000ffff0b7224 */ /* 0x000fe200078e0005 */
[----:B------:R-:W-:Y:S01]  /*d080*/  MOV R5, R3 ;  /* 0x0000000300057202 */ /* 0x000fe20000000f00 */
[----:B------:R-:W-:Y:S01]  /*d090*/  IMAD.MOV.U32 R170, RZ, RZ, R218 ;  /* 0x000000ffffaa7224 */ /* 0x000fe200078e00da */
[----:B------:R3:W-:Y:S01]  /*d0a0*/  STL [R1+0x1ee4], R12 ;  /* 0x001ee40c01007387 */ /* 0x0007e20000100800 */
[----:B------:R-:W-:Y:S01]  /*d0b0*/  IMAD R211, R247, R215, R211 ;  /* 0x000000d7f7d37224 */ /* 0x000fe200078e02d3 */
[----:B------:R-:W-:Y:S01]  /*d0c0*/  IABS R215, R10 ;  /* 0x0000000a00d77213 */ /* 0x000fe20000000000 */
[----:B------:R-:W-:-:S04]  /*d0d0*/  IMAD.HI.U32 R218, R246, R214, RZ ;  /* 0x000000d6f6da7227 */ /* 0x000fc800078e00ff */
[----:B------:R-:W-:Y:S02]  /*d0e0*/  IMAD.MOV.U32 R3, RZ, RZ, R240 ;  /* 0x000000ffff037224 */ /* 0x000fe400078e00f0 */
[----:B------:R-:W-:Y:S01]  /*d0f0*/  IMAD R212, R247, R216, R212 ;  /* 0x000000d8f7d47224 */ /* 0x000fe200078e02d4 */
[----:B------:R-:W-:Y:S01]  /*d100*/  IABS R216, R9 ;  /* 0x0000000900d87213 */ /* 0x000fe20000000000 */
[----:B------:R-:W-:Y:S01]  /*d110*/  IMAD.MOV.U32 R240, RZ, RZ, R219 ;  /* 0x000000fffff07224 */ /* 0x000fe200078e00db */
[----:B------:R-:W-:Y:S01]  /*d120*/  IABS R219, R12 ;  /* 0x0000000c00db7213 */ /* 0x000fe20000000000 */
[----:B------:R-:W-:Y:S02]  /*d130*/  IMAD.MOV R217, RZ, RZ, -R217 ;  /* 0x000000ffffd97224 */ /* 0x000fe400078e0ad9 */
[----:B--2---:R-:W-:Y:S01]  /*d140*/  IMAD.MOV.U32 R9, RZ, RZ, R244 ;  /* 0x000000ffff097224 */ /* 0x004fe200078e00f4 */
[----:B------:R-:W-:Y:S01]  /*d150*/  MOV R244, R220 ;  /* 0x000000dc00f47202 */ /* 0x000fe20000000f00 */
[----:B------:R-:W-:-:S02]  /*d160*/  IMAD.MOV R218, RZ, RZ, -R218 ;  /* 0x000000ffffda7224 */ /* 0x000fc400078e0ada */
[----:B------:R-:W-:-:S04]  /*d170*/  IMAD.HI.U32 R220, R246, R215, RZ ;  /* 0x000000d7f6dc7227 */ /* 0x000fc800078e00ff */
[C---:B------:R-:W-:Y:S01]  /*d180*/  IMAD R213, R247.reuse, R217, R213 ;  /* 0x000000d9f7d57224 */ /* 0x040fe200078e02d5 */
[----:B------:R-:W-:Y:S01]  /*d190*/  MOV R217, R219 ;  /* 0x000000db00d97202 */ /* 0x000fe20000000f00 */
[----:B------:R-:W-:Y:S02]  /*d1a0*/  IMAD R214, R247, R218, R214 ;  /* 0x000000daf7d67224 */ /* 0x000fe400078e02d6 */
[----:B------:R-:W-:Y:S02]  /*d1b0*/  IMAD.MOV.U32 R10, RZ, RZ, R4 ;  /* 0x000000ffff0a7224 */ /* 0x000fe400078e0004 */
[----:B------:R-:W-:-:S04]  /*d1c0*/  IMAD.HI.U32 R219, R246, R216, RZ ;  /* 0x000000d8f6db7227 */ /* 0x000fc800078e00ff */
[----:B------:R-:W-:Y:S01]  /*d1d0*/  IMAD.MOV R218, RZ, RZ, -R220 ;  /* 0x000000ffffda7224 */ /* 0x000fe200078e0adc */
[----:B------:R-:W-:Y:S01]  /*d1e0*/  IADD3 R220, -R219, RZ, RZ ;  /* 0x000000ffdbdc7210 */ /* 0x000fe20007ffe1ff */
[C---:B------:R-:W-:Y:S02]  /*d1f0*/  VIADD R13, R6.reuse, 0x1e3 ;  /* 0x000001e3060d7836 */ /* 0x040fe40000000000 */
[----:B------:R-:W-:Y:S02]  /*d200*/  IMAD.MOV.U32 R4, RZ, RZ, R221 ;  /* 0x000000ffff047224 */ /* 0x000fe400078e00dd */
[----:B---3--:R-:W-:Y:S01]  /*d210*/  VIADD R12, R6, 0x1e4 ;  /* 0x000001e4060c7836 */ /* 0x008fe20000000000 */
[----:B------:R-:W-:Y:S01]  /*d220*/  STL [R1+0x1edc], R13 ;  /* 0x001edc0d01007387 */ /* 0x000fe20000100800 */
[----:B------:R-:W-:-:S03]  /*d230*/  IMAD.HI.U32 R221, R246, R217, RZ ;  /* 0x000000d9f6dd7227 */ /* 0x000fc600078e00ff */
[----:B------:R-:W-:Y:S01]  /*d240*/  IABS R219, R12 ;  /* 0x0000000c00db7213 */ /* 0x000fe20000000000 */
[C---:B------:R-:W-:Y:S01]  /*d250*/  IMAD R215, R247.reuse, R218, R215 ;  /* 0x000000daf7d77224 */ /* 0x040fe200078e02d7 */
[----:B------:R-:W-:Y:S01]  /*d260*/  IABS R218, R13 ;  /* 0x0000000d00da7213 */ /* 0x000fe20000000000 */
[----:B------:R-:W-:Y:S01]  /*d270*/  IMAD.MOV R221, RZ, RZ, -R221 ;  /* 0x000000ffffdd7224 */ /* 0x000fe200078e0add */
[----:B------:R2:W-:Y:S01]  /*d280*/  STL [R1+0x1ed8], R12 ;  /* 0x001ed80c01007387 */ /* 0x0005e20000100800 */
[----:B------:R-:W-:Y:S02]  /*d290*/  VIADD R19, R6, 0x1e5 ;  /* 0x000001e506137836 */ /* 0x000fe40000000000 */
[----:B------:R-:W-:Y:S02]  /*d2a0*/  IMAD.MOV.U32 R15, RZ, RZ, R222 ;  /* 0x000000ffff0f7224 */ /* 0x000fe400078e00de */
[----:B------:R-:W-:Y:S01]  /*d2b0*/  IMAD R217, R247, R221, R217 ;  /* 0x000000ddf7d97224 */ /* 0x000fe200078e02d9 */
[----:B------:R-:W-:Y:S01]  /*d2c0*/  STL [R1+0x1ecc], R19 ;  /* 0x001ecc1301007387 */ /* 0x000fe20000100800 */
[----:B------:R-:W-:Y:S01]  /*d2d0*/  IMAD.HI.U32 R222, R246, R218, RZ ;  /* 0x000000daf6de7227 */ /* 0x000fe200078e00ff */
[----:B--2---:R-:W-:-:S03]  /*d2e0*/  MOV R12, R223 ;  /* 0x000000df000c7202 */ /* 0x004fc60000000f00 */
[----:B------:R-:W-:Y:S01]  /*d2f0*/  IMAD.MOV.U32 R14, RZ, RZ, R10 ;  /* 0x000000ffff0e7224 */ /* 0x000fe200078e000a */
[----:B------:R-:W-:Y:S01]  /*d300*/  IABS R223, R17 ;  /* 0x0000001100df7213 */ /* 0x000fe20000000000 */
[----:B------:R-:W-:Y:S01]  /*d310*/  IMAD.HI.U32 R221, R246, R219, RZ ;  /* 0x000000dbf6dd7227 */ /* 0x000fe200078e00ff */
[----:B------:R2:W-:Y:S03]  /*d320*/  STL [R1+0x1ec8], R17 ;  /* 0x001ec81101007387 */ /* 0x0005e60000100800 */
[----:B------:R-:W-:Y:S02]  /*d330*/  VIADD R16, R6, 0x1e7 ;  /* 0x000001e706107836 */ /* 0x000fe40000000000 */
[----:B------:R-:W-:Y:S02]  /*d340*/  IMAD.MOV.U32 R13, RZ, RZ, R11 ;  /* 0x000000ffff0d7224 */ /* 0x000fe400078e000b */
[----:B------:R-:W-:Y:S01]  /*d350*/  IMAD.MOV.U32 R10, RZ, RZ, R9 ;  /* 0x000000ffff0a7224 */ /* 0x000fe200078e0009 */
[----:B------:R-:W-:Y:S01]  /*d360*/  MOV R9, R4 ;  /* 0x0000000400097202 */ /* 0x000fe20000000f00 */
[----:B------:R-:W-:Y:S01]  /*d370*/  IMAD R216, R247, R220, R216 ;  /* 0x000000dcf7d87224 */ /* 0x000fe200078e02d8 */
[----:B------:R-:W-:Y:S01]  /*d380*/  IABS R220, R19 ;  /* 0x0000001300dc7213 */ /* 0x000fe20000000000 */
[----:B------:R-:W-:Y:S01]  /*d390*/  IMAD.MOV.U32 R11, RZ, RZ, R224 ;  /* 0x000000ffff0b7224 */ /* 0x000fe200078e00e0 */
[----:B--2---:R-:W-:Y:S01]  /*d3a0*/  MOV R17, R15 ;  /* 0x0000000f00117202 */ /* 0x004fe20000000f00 */
[----:B------:R-:W-:Y:S01]  /*d3b0*/  IMAD.MOV.U32 R4, RZ, RZ, R244 ;  /* 0x000000ffff047224 */ /* 0x000fe200078e00f4 */
[----:B------:R-:W-:Y:S01]  /*d3c0*/  STL [R1+0x1ec4], R16 ;  /* 0x001ec41001007387 */ /* 0x000fe20000100800 */
[----:B------:R-:W-:-:S02]  /*d3d0*/  IMAD.MOV R224, RZ, RZ, -R222 ;  /* 0x000000ffffe07224 */ /* 0x000fc400078e0ade */
[----:B------:R-:W-:Y:S01]  /*d3e0*/  IMAD.MOV.U32 R244, RZ, RZ, R225 ;  /* 0x000000fffff47224 */ /* 0x000fe200078e00e1 */
[----:B------:R-:W-:Y:S01]  /*d3f0*/  IABS R225, R16 ;  /* 0x0000001000e17213 */ /* 0x000fe20000000000 */
[----:B------:R-:W-:Y:S01]  /*d400*/  IMAD.MOV R222, RZ, RZ, -R221 ;  /* 0x000000ffffde7224 */ /* 0x000fe200078e0add */
[----:B------:R-:W-:Y:S01]  /*d410*/  MOV R221, R223 ;  /* 0x000000df00dd7202 */ /* 0x000fe20000000f00 */
[C---:B------:R-:W-:Y:S02]  /*d420*/  VIADD R20, R6.reuse, 0x1e8 ;  /* 0x000001e806147836 */ /* 0x040fe40000000000 */
[----:B------:R-:W-:Y:S02]  /*d430*/  VIADD R19, R6, 0x1e9 ;  /* 0x000001e906137836 */ /* 0x000fe40000000000 */
[----:B------:R-:W-:Y:S01]  /*d440*/  IMAD.MOV.U32 R15, RZ, RZ, R13 ;  /* 0x000000ffff0f7224 */ /* 0x000fe200078e000d */
[----:B------:R-:W-:Y:S01]  /*d450*/  MOV R13, R0 ;  /* 0x00000000000d7202 */ /* 0x000fe20000000f00 */
[C---:B------:R-:W-:Y:S01]  /*d460*/  IMAD.HI.U32 R223, R246.reuse, R220, RZ ;  /* 0x000000dcf6df7227 */ /* 0x040fe200078e00ff */
[----:B------:R-:W-:Y:S03]  /*d470*/  STL [R1+0x1eb8], R20 ;  /* 0x001eb81401007387 */ /* 0x000fe60000100800 */
[----:B------:R-:W-:Y:S01]  /*d480*/  IMAD.MOV.U32 R0, RZ, RZ, R227 ;  /* 0x000000ffff007224 */ /* 0x000fe200078e00e3 */
[----:B------:R1:W-:Y:S01]  /*d490*/  STL [R1+0x1eb4], R19 ;  /* 0x001eb41301007387 */ /* 0x0003e20000100800 */
[C---:B------:R-:W-:Y:S01]  /*d4a0*/  IMAD R218, R247.reuse, R224, R218 ;  /* 0x000000e0f7da7224 */ /* 0x040fe200078e02da */
[----:B------:R-:W-:Y:S01]  /*d4b0*/  IABS R227, R19 ;  /* 0x0000001300e37213 */ /* 0x000fe20000000000 */
[----:B------:R-:W-:Y:S01]  /*d4c0*/  IMAD R219, R247, R222, R219 ;  /* 0x000000def7db7224 */ /* 0x000fe200078e02db */
[----:B------:R-:W-:Y:S01]  /*d4d0*/  IADD3 R223, -R223, RZ, RZ ;  /* 0x000000ffdfdf7210 */ /* 0x000fe20007ffe1ff */
[----:B------:R-:W-:Y:S01]  /*d4e0*/  IMAD.MOV.U32 R222, RZ, RZ, R225 ;  /* 0x000000ffffde7224 */ /* 0x000fe200078e00e1 */
[----:B------:R-:W-:Y:S01]  /*d4f0*/  IABS R225, R20 ;  /* 0x0000001400e17213 */ /* 0x000fe20000000000 */
[----:B------:R-:W-:Y:S01]  /*d500*/  IMAD.HI.U32 R224, R246, R221, RZ ;  /* 0x000000ddf6e07227 */ /* 0x000fe200078e00ff */
[----:B-1----:R-:W-:-:S03]  /*d510*/  LOP3.LUT R19, R18, 0x7f, RZ, 0xc0, !PT ;  /* 0x0000007f12137812 */ /* 0x002fc600078ec0ff */
[----:B------:R-:W-:Y:S02]  /*d520*/  IMAD.MOV.U32 R16, RZ, RZ, R14 ;  /* 0x000000ffff107224 */ /* 0x000fe400078e000e */
[----:B------:R-:W-:Y:S02]  /*d530*/  IMAD.MOV.U32 R14, RZ, RZ, R8 ;  /* 0x000000ffff0e7224 */ /* 0x000fe400078e0008 */
[C---:B------:R-:W-:Y:S02]  /*d540*/  VIADD R20, R6.reuse, 0x1ea ;  /* 0x000001ea06147836 */ /* 0x040fe40000000000 */
[----:B------:R-:W-:Y:S02]  /*d550*/  IMAD.MOV.U32 R8, RZ, RZ, R243 ;  /* 0x000000ffff087224 */ /* 0x000fe400078e00f3 */
[----:B------:R-:W-:Y:S01]  /*d560*/  VIADD R18, R6, 0x1eb ;  /* 0x000001eb06127836 */ /* 0x000fe20000000000 */
[----:B------:R-:W-:Y:S01]  /*d570*/  STL [R1+0x1eac], R20 ;  /* 0x001eac1401007387 */ /* 0x000fe20000100800 */
[----:B------:R-:W-:-:S02]  /*d580*/  IMAD.MOV.U32 R243, RZ, RZ, R226 ;  /* 0x000000fffff37224 */ /* 0x000fc400078e00e2 */
[----:B------:R-:W-:Y:S01]  /*d590*/  IMAD.MOV R224, RZ, RZ, -R224 ;  /* 0x000000ffffe07224 */ /* 0x000fe200078e0ae0 */
[----:B------:R1:W-:Y:S01]  /*d5a0*/  STL [R1+0x1ea8], R18 ;  /* 0x001ea81201007387 */ /* 0x0003e20000100800 */
[----:B------:R-:W-:-:S04]  /*d5b0*/  IMAD.HI.U32 R226, R246, R222, RZ ;  /* 0x000000def6e27227 */ /* 0x000fc800078e00ff */
[----:B------:R-:W-:Y:S01]  /*d5c0*/  IMAD R27, R228, 0x80, R19 ;  /* 0x00000080e41b7824 */ /* 0x000fe200078e0213 */
[----:B------:R-:W-:Y:S01]  /*d5d0*/  IABS R228, R18 ;  /* 0x0000001200e47213 */ /* 0x000fe20000000000 */
[C---:B------:R-:W-:Y:S02]  /*d5e0*/  IMAD R220, R247.reuse, R223, R220 ;  /* 0x000000dff7dc7224 */ /* 0x040fe400078e02dc */
[----:B------:R-:W-:Y:S01]  /*d5f0*/  IMAD R221, R247, R224, R221 ;  /* 0x000000e0f7dd7224 */ /* 0x000fe200078e02dd */
[----:B------:R-:W-:Y:S01]  /*d600*/  MOV R224, R227 ;  /* 0x000000e300e07202 */ /* 0x000fe20000000f00 */
[----:B------:R-:W-:Y:S01]  /*d610*/  IMAD.MOV.U32 R223, RZ, RZ, R225 ;  /* 0x000000ffffdf7224 */ /* 0x000fe200078e00e1 */
[----:B-1----:R-:W-:Y:S01]  /*d620*/  MOV R18, R15 ;  /* 0x0000000f00127202 */ /* 0x002fe20000000f00 */
[----:B------:R-:W-:Y:S01]  /*d630*/  IMAD.MOV R226, RZ, RZ, -R226 ;  /* 0x000000ffffe27224 */ /* 0x000fe200078e0ae2 */
[----:B------:R-:W-:Y:S01]  /*d640*/  IABS R225, R20 ;  /* 0x0000001400e17213 */ /* 0x000fe20000000000 */
[----:B------:R-:W-:Y:S01]  /*d650*/  IMAD.MOV.U32 R15, RZ, RZ, R232 ;  /* 0x000000ffff0f7224 */ /* 0x000fe200078e00e8 */
[----:B------:R-:W-:Y:S01]  /*d660*/  IABS R232, R27 ;  /* 0x0000001b00e87213 */ /* 0x000fe20000000000 */
[----:B------:R-:W-:Y:S01]  /*d670*/  IMAD.HI.U32 R227, R246, R223, RZ ;  /* 0x000000dff6e37227 */ /* 0x000fe200078e00ff */
[----:B------:R-:W-:Y:S01]  /*d680*/  STL [R1+0x18d4], R27 ;  /* 0x0018d41b01007387 */ /* 0x000fe20000100800 */
[----:B------:R-:W-:-:S02]  /*d690*/  ISETP.GE.AND P3, PT, R27, RZ, PT ;  /* 0x000000ff1b00720c */ /* 0x000fc40003f66270 */
[----:B------:R-:W-:Y:S01]  /*d6a0*/  IMAD R222, R247, R226, R222 ;  /* 0x000000e2f7de7224 */ /* 0x000fe200078e02de */
[----:B------:R-:W-:Y:S01]  /*d6b0*/  IADD3 R227, -R227, RZ, RZ ;  /* 0x000000ffe3e37210 */ /* 0x000fe20007ffe1ff */
[----:B------:R-:W-:-:S04]  /*d6c0*/  IMAD.HI.U32 R226, R246, R224, RZ ;  /* 0x000000e0f6e27227 */ /* 0x000fc800078e00ff */
[----:B------:R-:W-:-:S04]  /*d6d0*/  IMAD.HI.U32 R230, R230, R232, RZ ;  /* 0x000000e8e6e67227 */ /* 0x000fc800078e00ff */
[----:B------:R-:W-:Y:S02]  /*d6e0*/  IMAD.MOV R226, RZ, RZ, -R226 ;  /* 0x000000ffffe27224 */ /* 0x000fe400078e0ae2 */
[----:B------:R-:W-:Y:S02]  /*d6f0*/  IMAD.MOV R230, RZ, RZ, -R230 ;  /* 0x000000ffffe67224 */ /* 0x000fe400078e0ae6 */
[C---:B------:R-:W-:Y:S02]  /*d700*/  IMAD R223, R247.reuse, R227, R223 ;  /* 0x000000e3f7df7224 */ /* 0x040fe400078e02df */
[----:B------:R-:W-:Y:S02]  /*d710*/  IMAD R224, R247, R226, R224 ;  /* 0x000000e2f7e07224 */ /* 0x000fe400078e02e0 */
[----:B------:R-:W-:Y:S02]  /*d720*/  IMAD.MOV.U32 R226, RZ, RZ, R228 ;  /* 0x000000ffffe27224 */ /* 0x000fe400078e00e4 */
[----:B------:R-:W-:-:S04]  /*d730*/  IMAD.HI.U32 R227, R246, R225, RZ ;  /* 0x000000e1f6e37227 */ /* 0x000fc800078e00ff */
[----:B------:R-:W-:Y:S02]  /*d740*/  VIADD R22, R6, 0x1ec ;  /* 0x000001ec06167836 */ /* 0x000fe40000000000 */
[----:B------:R-:W-:Y:S02]  /*d750*/  IMAD.MOV.U32 R19, RZ, RZ, R16 ;  /* 0x000000ffff137224 */ /* 0x000fe400078e0010 */
[C---:B------:R-:W-:Y:S01]  /*d760*/  IMAD R232, R233.reuse, R230, R232 ;  /* 0x000000e6e9e87224 */ /* 0x040fe200078e02e8 */
[----:B------:R-:W-:Y:S01]  /*d770*/  IABS R228, R22 ;  /* 0x0000001600e47213 */ /* 0x000fe20000000000 */
[----:B------:R-:W-:Y:S01]  /*d780*/  IMAD.MOV.U32 R20, RZ, RZ, R17 ;  /* 0x000000ffff147224 */ /* 0x000fe200078e0011 */
[----:B------:R-:W-:Y:S01]  /*d790*/  STL [R1+0x1ea0], R22 ;  /* 0x001ea01601007387 */ /* 0x000fe20000100800 */
[----:B------:R-:W-:Y:S01]  /*d7a0*/  IMAD.MOV.U32 R16, RZ, RZ, R13 ;  /* 0x000000ffff107224 */ /* 0x000fe200078e000d */
[----:B------:R-:W-:Y:S01]  /*d7b0*/  ISETP.GT.U32.AND P0, PT, R233, R232, PT ;  /* 0x000000e8e900720c */ /* 0x000fe20003f04070 */
[----:B------:R-:W-:Y:S01]  /*d7c0*/  IMAD.MOV.U32 R17, RZ, RZ, R14 ;  /* 0x000000ffff117224 */ /* 0x000fe200078e000e */
[----:B------:R-:W-:Y:S01]  /*d7d0*/  MOV R14, R231 ;  /* 0x000000e7000e7202 */ /* 0x000fe20000000f00 */
[----:B------:R-:W-:Y:S01]  /*d7e0*/  IMAD.MOV.U32 R13, RZ, RZ, R229 ;  /* 0x000000ffff0d7224 */ /* 0x000fe200078e00e5 */
[----:B------:R-:W-:Y:S01]  /*d7f0*/  IABS R231, R21 ;  /* 0x0000001500e77213 */ /* 0x000fe20000000000 */
[----:B------:R-:W-:Y:S01]  /*d800*/  IMAD.HI.U32 R229, R246, R226, RZ ;  /* 0x000000e2f6e57227 */ /* 0x000fe200078e00ff */
[----:B------:R1:W-:Y:S03]  /*d810*/  STL [R1+0x1e9c], R21 ;  /* 0x001e9c1501007387 */ /* 0x0003e60000100800 */
[----:B------:R-:W-:-:S02]  /*d820*/  IMAD.MOV R227, RZ, RZ, -R227 ;  /* 0x000000ffffe37224 */ /* 0x000fc400078e0ae3 */
[----:B------:R-:W-:Y:S02]  /*d830*/  IMAD.MOV R229, RZ, RZ, -R229 ;  /* 0x000000ffffe57224 */ /* 0x000fe400078e0ae5 */
[C---:B------:R-:W-:Y:S01]  /*d840*/  IMAD R225, R247.reuse, R227, R225 ;  /* 0x000000e3f7e17224 */ /* 0x040fe200078e02e1 */
[----:B------:R-:W-:Y:S01]  /*d850*/  MOV R227, R228 ;  /* 0x000000e400e37202 */ /* 0x000fe20000000f00 */
[----:B------:R-:W-:Y:S02]  /*d860*/  IMAD.MOV.U32 R228, RZ, RZ, R231 ;  /* 0x000000ffffe47224 */ /* 0x000fe400078e00e7 */
[C---:B-1----:R-:W-:Y:S02]  /*d870*/  VIADD R21, R6.reuse, 0x1ee ;  /* 0x000001ee06157836 */ /* 0x042fe40000000000 */
[----:B------:R-:W-:Y:S02]  /*d880*/  IMAD R226, R247, R229, R226 ;  /* 0x000000e5f7e27224 */ /* 0x000fe400078e02e2 */
[----:B------:R-:W-:Y:S01]  /*d890*/  VIADD R23, R6, 0x1ef ;  /* 0x000001ef06177836 */ /* 0x000fe20000000000 */
[----:B------:R1:W-:Y:S01]  /*d8a0*/  STL [R1+0x1e8c], R21 ;  /* 0x001e8c1501007387 */ /* 0x0003e20000100800 */
[----:B------:R-:W-:Y:S01]  /*d8b0*/  IABS R229, R21 ;  /* 0x0000001500e57213 */ /* 0x000fe20000000000 */
[----:B------:R-:W-:-:S02]  /*d8c0*/  IMAD.HI.U32 R230, R246, R228, RZ ;  /* 0x000000e4f6e67227 */ /* 0x000fc400078e00ff */
[----:B------:R2:W-:Y:S02]  /*d8d0*/  STL [R1+0x1e88], R23 ;  /* 0x001e881701007387 */ /* 0x0005e40000100800 */
[----:B------:R-:W-:Y:S01]  /*d8e0*/  IMAD.HI.U32 R231, R246, R227, RZ ;  /* 0x000000e3f6e77227 */ /* 0x000fe200078e00ff */
[----:B-1----:R-:W-:-:S03]  /*d8f0*/  MOV R21, R12 ;  /* 0x0000000c00157202 */ /* 0x002fc60000000f00 */
[----:B------:R-:W-:Y:S01]  /*d900*/  IMAD.MOV.U32 R12, RZ, RZ, R11 ;  /* 0x000000ffff0c7224 */ /* 0x000fe200078e000b */
[----:B------:R-:W-:Y:S01]  /*d910*/  IADD3 R231, -R231, RZ, RZ ;  /* 0x000000ffe7e77210 */ /* 0x000fe20007ffe1ff */
[----:B------:R-:W-:Y:S02]  /*d920*/  IMAD.MOV.U32 R11, RZ, RZ, R3 ;  /* 0x000000ffff0b7224 */ /* 0x000fe400078e0003 */
[----:B------:R-:W-:Y:S01]  /*d930*/  IMAD.MOV.U32 R3, RZ, RZ, R235 ;  /* 0x000000ffff037224 */ /* 0x000fe200078e00eb */
[----:B------:R-:W-:Y:S01]  /*d940*/  IABS R235, R23 ;  /* 0x0000001700eb7213 */ /* 0x000fe20000000000 */
[----:B------:R-:W-:Y:S01]  /*d950*/  IMAD.MOV R230, RZ, RZ, -R230 ;  /* 0x000000ffffe67224 */ /* 0x000fe200078e0ae6 */
[----:B--2---:R-:W-:Y:S01]  /*d960*/  MOV R23, R11 ;  /* 0x0000000b00177202 */ /* 0x004fe20000000f00 */
[----:B------:R-:W-:Y:S02]  /*d970*/  @!P0 IMAD.IADD R232, R232, 0x1, -R233 ;  /* 0x00000001e8e88824 */ /* 0x000fe400078e0ae9 */
[----:B------:R-:W-:-:S02]  /*d980*/  VIADD R22, R6, 0x1f0 ;  /* 0x000001f006167836 */ /* 0x000fc40000000000 */
[----:B------:R-:W-:Y:S01]  /*d990*/  IMAD R228, R247, R230, R228 ;  /* 0x000000e6f7e47224 */ /* 0x000fe200078e02e4 */
[----:B------:R-:W-:Y:S01]  /*d9a0*/  ISETP.GT.U32.AND P1, PT, R233, R232, PT ;  /* 0x000000e8e900720c */ /* 0x000fe20003f24070 */
[----:B------:R-:W-:Y:S01]  /*d9b0*/  IMAD.MOV.U32 R230, RZ, RZ, R235 ;  /* 0x000000ffffe67224 */ /* 0x000fe200078e00eb */
[----:B------:R1:W-:Y:S01]  /*d9c0*/  STL [R1+0x1e84], R22 ;  /* 0x001e841601007387 */ /* 0x0003e20000100800 */
[----:B------:R-:W-:-:S04]  /*d9d0*/  IMAD.HI.U32 R235, R246, R229, RZ ;  /* 0x000000e5f6eb7227 */ /* 0x000fc800078e00ff */
[----:B------:R-:W-:Y:S01]  /*d9e0*/  VIADD R24, R6, 0x1f1 ;  /* 0x000001f106187836 */ /* 0x000fe20000000000 */
[----:B------:R-:W-:Y:S01]  /*d9f0*/  IADD3 R235, -R235, RZ, RZ ;  /* 0x000000ffebeb7210 */ /* 0x000fe20007ffe1ff */
[----:B------:R-:W-:Y:S01]  /*da00*/  IMAD R227, R247, R231, R227 ;  /* 0x000000e7f7e37224 */ /* 0x000fe200078e02e3 */
[----:B------:R-:W-:Y:S01]  /*da10*/  IABS R231, R22 ;  /* 0x0000001600e77213 */ /* 0x000fe20000000000 */
[----:B------:R-:W-:Y:S01]  /*da20*/  IMAD.MOV.U32 R11, RZ, RZ, R9 ;  /* 0x000000ffff0b7224 */ /* 0x000fe200078e0009 */
[----:B------:R2:W-:Y:S01]  /*da30*/  STL [R1+0x1e7c], R24 ;  /* 0x001e7c1801007387 */ /* 0x0005e20000100800 */
[----:B-1----:R-:W-:Y:S02]  /*da40*/  IMAD.MOV.U32 R22, RZ, RZ, R12 ;  /* 0x000000ffff167224 */ /* 0x002fe400078e000c */
[----:B------:R-:W-:Y:S01]  /*da50*/  IMAD.MOV.U32 R9, RZ, RZ, R4 ;  /* 0x000000ffff097224 */ /* 0x000fe200078e0004 */
[----:B------:R-:W-:Y:S01]  /*da60*/  MOV R4, R236 ;  /* 0x000000ec00047202 */ /* 0x000fe20000000f00 */
[----:B------:R-:W-:Y:S01]  /*da70*/  IMAD.MOV.U32 R12, RZ, RZ, R237 ;  /* 0x000000ffff0c7224 */ /* 0x000fe200078e00ed */
[----:B------:R-:W-:Y:S01]  /*da80*/  IABS R236, R24 ;  /* 0x0000001800ec7213 */ /* 0x000fe20000000000 */
[----:B------:R-:W-:-:S04]  /*da90*/  IMAD.HI.U32 R237, R246, R230, RZ ;  /* 0x000000e6f6ed7227 */ /* 0x000fc800078e00ff */
[----:B------:R-:W-:Y:S02]  /*daa0*/  VIADD R26, R6, 0x1f2 ;  /* 0x000001f2061a7836 */ /* 0x000fe40000000000 */
[----:B------:R-:W-:Y:S01]  /*dab0*/  IMAD.MOV.U32 R25, RZ, RZ, R23 ;  /* 0x000000ffff197224 */ /* 0x000fe200078e0017 */
[----:B------:R-:W-:Y:S01]  /*dac0*/  ISETP.NE.AND P0, PT, R234, RZ, PT ;  /* 0x000000ffea00720c */ /* 0x000fe20003f05270 */
[----:B--2---:R-:W-:Y:S01]  /*dad0*/  IMAD.MOV.U32 R24, RZ, RZ, R239 ;  /* 0x000000ffff187224 */ /* 0x004fe200078e00ef */
[----:B------:R1:W-:Y:S01]  /*dae0*/  STL [R1+0x1e78], R26 ;  /* 0x001e781a01007387 */ /* 0x0003e20000100800 */
[----:B------:R-:W-:Y:S01]  /*daf0*/  IMAD.MOV.U32 R23, RZ, RZ, R238 ;  /* 0x000000ffff177224 */ /* 0x000fe200078e00ee */
[----:B------:R-:W-:Y:S01]  /*db00*/  IADD3 R238, -R237, RZ, RZ ;  /* 0x000000ffedee7210 */ /* 0x000fe20007ffe1ff */
[C---:B------:R-:W-:Y:S02]  /*db10*/  IMAD R229, R247.reuse, R235, R229 ;  /* 0x000000ebf7e57224 */ /* 0x040fe400078e02e5 */
[----:B------:R-:W-:Y:S01]  /*db20*/  IMAD.MOV.U32 R235, RZ, RZ, R236 ;  /* 0x000000ffffeb7224 */ /* 0x000fe200078e00ec */
[----:B------:R-:W-:Y:S01]  /*db30*/  IABS R236, R26 ;  /* 0x0000001a00ec7213 */ /* 0x000fe20000000000 */
[----:B------:R-:W-:Y:S01]  /*db40*/  IMAD R230, R247, R238, R230 ;  /* 0x000000eef7e67224 */ /* 0x000fe200078e02e6 */
[----:B------:R-:W-:Y:S01]  /*db50*/  @!P1 IADD3 R232, R232, -R233, RZ ;  /* 0x800000e9e8e89210 */ /* 0x000fe20007ffe0ff */
[----:B------:R-:W-:Y:S01]  /*db60*/  IMAD.HI.U32 R239, R246, R231, RZ ;  /* 0x000000e7f6ef7227 */ /* 0x000fe200078e00ff */
[----:B-1----:R-:W-:-:S03]  /*db70*/  MOV R26, R25 ;  /* 0x00000019001a7202 */ /* 0x002fc60000000f00 */
[----:B------:R-:W-:Y:S02]  /*db80*/  IMAD.MOV.U32 R25, RZ, RZ, R24 ;  /* 0x000000ffff197224 */ /* 0x000fe400078e0018 */
[----:B------:R-:W-:Y:S02]  /*db90*/  IMAD.MOV.U32 R24, RZ, RZ, R23 ;  /* 0x000000ffff187224 */ /* 0x000fe400078e0017 */
[----:B------:R-:W-:Y:S01]  /*dba0*/  IMAD.MOV.U32 R23, RZ, RZ, R22 ;  /* 0x000000ffff177224 */ /* 0x000fe200078e0016 */
[----:B------:R-:W-:Y:S01]  /*dbb0*/  MOV R22, R21 ;  /* 0x0000001500167202 */ /* 0x000fe20000000f00 */
[----:B------:R-:W-:-:S04]  /*dbc0*/  IMAD.HI.U32 R238, R246, R235, RZ ;  /* 0x000000ebf6ee7227 */ /* 0x000fc800078e00ff */
[----:B------:R-:W-:Y:S02]  /*dbd0*/  IMAD.MOV.U32 R21, RZ, RZ, R20 ;  /* 0x000000ffff157224 */ /* 0x000fe400078e0014 */
[----:B------:R-:W-:Y:S02]  /*dbe0*/  IMAD.MOV.U32 R27, RZ, RZ, R232 ;  /* 0x000000ffff1b7224 */ /* 0x000fe400078e00e8 */
[----:B------:R-:W-:Y:S02]  /*dbf0*/  IMAD.MOV.U32 R20, RZ, RZ, R19 ;  /* 0x000000ffff147224 */ /* 0x000fe400078e0013 */
[----:B------:R-:W-:Y:S01]  /*dc00*/  IMAD.MOV.U32 R19, RZ, RZ, R18 ;  /* 0x000000ffff137224 */ /* 0x000fe200078e0012 */
[----:B------:R-:W-:Y:S01]  /*dc10*/  MOV R18, R17 ;  /* 0x0000001100127202 */ /* 0x000fe20000000f00 */
[----:B------:R-:W-:Y:S02]  /*dc20*/  IMAD.MOV.U32 R233, RZ, RZ, R236 ;  /* 0x000000ffffe97224 */ /* 0x000fe400078e00ec */
[----:B------:R-:W-:Y:S01]  /*dc30*/  IMAD.MOV R236, RZ, RZ, -R238 ;  /* 0x000000ffffec7224 */ /* 0x000fe200078e0aee */
[----:B------:R-:W-:Y:S01]  /*dc40*/  @!P3 IADD3 R27, -R27, RZ, RZ ;  /* 0x000000ff1b1bb210 */ /* 0x000fe20007ffe1ff */
[----:B------:R-:W-:Y:S01]  /*dc50*/  IMAD.MOV.U32 R17, RZ, RZ, R16 ;  /* 0x000000ffff117224 */ /* 0x000fe200078e0010 */
[----:B------:R-:W-:Y:S01]  /*dc60*/  @!P0 LOP3.LUT R27, RZ, R234, RZ, 0x33, !PT ;  /* 0x000000eaff1b8212 */ /* 0x000fe200078e33ff */
[----:B------:R-:W-:-:S02]  /*dc70*/  IMAD.MOV.U32 R16, RZ, RZ, R8 ;  /* 0x000000ffff107224 */ /* 0x000fc400078e0008 */
[----:B------:R-:W-:Y:S02]  /*dc80*/  IMAD.MOV.U32 R8, RZ, RZ, R251 ;  /* 0x000000ffff087224 */ /* 0x000fe400078e00fb */
[----:B------:R-:W2:Y:S01]  /*dc90*/  LDL.LU R251, [R1+0x2934] ;  /* 0x0029340001fb7983 */ /* 0x000ea20000300800 */
[----:B------:R-:W-:Y:S02]  /*dca0*/  IMAD R232, R247, R236, R235 ;  /* 0x000000ecf7e87224 */ /* 0x000fe400078e02eb */
[----:B------:R-:W-:Y:S01]  /*dcb0*/  IMAD.MOV.U32 R235, RZ, RZ, R19 ;  /* 0x000000ffffeb7224 */ /* 0x000fe200078e0013 */
[----:B------:R-:W3:Y:S01]  /*dcc0*/  LDL.LU R41, [R1+0x414] ;  /* 0x0004140001297983 */ /* 0x000ee20000300800 */
[----:B------:R-:W-:Y:S02]  /*dcd0*/  IMAD.MOV.U32 R19, RZ, RZ, R11 ;  /* 0x000000ffff137224 */ /* 0x000fe400078e000b */
[----:B------:R-:W-:Y:S01]  /*dce0*/  IMAD.MOV.U32 R11, RZ, RZ, R244 ;  /* 0x000000ffff0b7224 */ /* 0x000fe200078e00f4 */
[----:B------:R-:W4:Y:S01]  /*dcf0*/  LDL.LU R40, [R1+0x410] ;  /* 0x0004100001287983 */ /* 0x000f220000300800 */
[----:B------:R-:W-:-:S02]  /*dd00*/  IMAD.MOV.U32 R244, RZ, RZ, R7 ;  /* 0x000000fffff47224 */ /* 0x000fc400078e0007 */
[----:B------:R-:W-:Y:S01]  /*dd10*/  IMAD.MOV R237, RZ, RZ, -R239 ;  /* 0x000000ffffed7224 */ /* 0x000fe200078e0aef */
[----:B------:R-:W4:Y:S04]  /*dd20*/  LDL.LU R36, [R1+0x40c] ;  /* 0x00040c0001247983 */ /* 0x000f280000300800 */
[----:B------:R1:W-:Y:S04]  /*dd30*/  STL [R1+0x41c], R27 ;  /* 0x00041c1b01007387 */ /* 0x0003e80000100800 */
[----:B------:R-:W2:Y:S01]  /*dd40*/  LDL.LU R7, [R1+0x2930] ;  /* 0x0029300001077983 */ /* 0x000ea20000300800 */
[----:B------:R-:W-:Y:S01]  /*dd50*/  MOV R31, R18 ;  /* 0x00000012001f7202 */ /* 0x000fe20000000f00 */
[----:B------:R-:W-:Y:S01]  /*dd60*/  IMAD.MOV.U32 R18, RZ, RZ, R16 ;  /* 0x000000ffff127224 */ /* 0x000fe200078e0010 */
[----:B------:R-:W-:Y:S01]  /*dd70*/  MOV R16, R5 ;  /* 0x0000000500107202 */ /* 0x000fe20000000f00 */
[----:B------:R-:W-:-:S02]  /*dd80*/  IMAD.MOV.U32 R33, RZ, RZ, R21 ;  /* 0x000000ffff217224 */ /* 0x000fc400078e0015 */
[----:B-1----:R-:W-:Y:S02]  /*dd90*/  IMAD.MOV.U32 R27, RZ, RZ, R25 ;  /* 0x000000ffff1b7224 */ /* 0x002fe400078e0019 */
[----:B------:R-:W-:Y:S01]  /*dda0*/  IMAD.MOV.U32 R5, RZ, RZ, R170 ;  /* 0x000000ffff057224 */ /* 0x000fe200078e00aa */
[----:B------:R-:W4:Y:S01]  /*ddb0*/  LDL.LU R25, [R1+0x3c4] ;  /* 0x0003c40001197983 */ /* 0x000f220000300800 */
[----:B------:R-:W-:Y:S02]  /*ddc0*/  IMAD.MOV.U32 R29, RZ, RZ, R23 ;  /* 0x000000ffff1d7224 */ /* 0x000fe400078e0017 */
[----:B------:R-:W-:Y:S01]  /*ddd0*/  IMAD.MOV.U32 R34, RZ, RZ, R17 ;  /* 0x000000ffff227224 */ /* 0x000fe200078e0011 */
[----:B------:R-:W4:Y:S01]  /*dde0*/  LDL.LU R170, [R1+0x35c] ;  /* 0x00035c0001aa7983 */ /* 0x000f220000300800 */
[----:B------:R-:W-:Y:S01]  /*ddf0*/  IMAD.MOV.U32 R21, RZ, RZ, R15 ;  /* 0x000000ffff157224 */ /* 0x000fe200078e000f */
[----:B------:R-:W-:Y:S01]  /*de00*/  MOV R17, R14 ;  /* 0x0000000e00117202 */ /* 0x000fe20000000f00 */
[----:B------:R-:W-:Y:S01]  /*de10*/  IMAD.MOV.U32 R28, RZ, RZ, R24 ;  /* 0x000000ffff1c7224 */ /* 0x000fe200078e0018 */
[----:B------:R-:W4:Y:S01]  /*de20*/  LDL.LU R23, [R1+0x3bc] ;  /* 0x0003bc0001177983 */ /* 0x000f220000300800 */
[----:B------:R-:W-:Y:S01]  /*de30*/  IMAD.MOV.U32 R15, RZ, RZ, R12 ;  /* 0x000000ffff0f7224 */ /* 0x000fe200078e000c */
[----:B------:R-:W-:Y:S01]  /*de40*/  MOV R30, R22 ;  /* 0x00000016001e7202 */ /* 0x000fe20000000f00 */
[----:B------:R-:W-:Y:S01]  /*de50*/  IMAD.MOV.U32 R14, RZ, RZ, R3 ;  /* 0x000000ffff0e7224 */ /* 0x000fe200078e0003 */
[----:B------:R-:W4:Y:S01]  /*de60*/  LDL.LU R24, [R1+0x3c0] ;  /* 0x0003c00001187983 */ /* 0x000f220000300800 */
[----:B------:R-:W-:-:S02]  /*de70*/  IMAD.MOV.U32 R12, RZ, RZ, R243 ;  /* 0x000000ffff0c7224 */ /* 0x000fc400078e00f3 */
[----:B------:R-:W-:Y:S01]  /*de80*/  IMAD.MOV.U32 R22, RZ, RZ, R10 ;  /* 0x000000ffff167224 */ /* 0x000fe200078e000a */
[----:B------:R-:W4:Y:S01]  /*de90*/  LDL.LU R243, [R1+0xe8] ;  /* 0x0000e80001f37983 */ /* 0x000f220000300800 */
[----:B------:R-:W-:Y:S01]  /*dea0*/  IMAD.MOV.U32 R3, RZ, RZ, R241 ;  /* 0x000000ffff037224 */ /* 0x000fe200078e00f1 */
[----:B------:R-:W-:Y:S01]  /*deb0*/  MOV R10, R245 ;  /* 0x000000f5000a7202 */ /* 0x000fe20000000f00 */
[----:B------:R-:W-:Y:S01]  /*dec0*/  IMAD.MOV.U32 R42, RZ, RZ, R20 ;  /* 0x000000ffff2a7224 */ /* 0x000fe200078e0014 */
[----:B------:R-:W4:Y:S04]  /*ded0*/  LDL.LU R241, [R1+0xb8] ;  /* 0x0000b80001f17983 */ /* 0x000f280000300800 */
[----:B------:R-:W4:Y:S01]  /*dee0*/  LDL.LU R245, [R1+0xb4] ;  /* 0x0000b40001f57983 */ /* 0x000f220000300800 */
[----:B--2---:R-:W-:-:S03]  /*def0*/  MOV R20, R7 ;  /* 0x0000000700147202 */ /* 0x004fc60000000f00 */
[----:B------:R-:W2:Y:S04]  /*df00*/  LDL.LU R7, [R1+0x292c] ;  /* 0x00292c0001077983 */ /* 0x000ea80000300800 */
[----:B------:R-:W2:Y:S04]  /*df10*/  LDL.LU R239, [R1+0x418] ;  /* 0x0004180001ef7983 */ /* 0x000ea80000300800 */
[----:B------:R-:W2:Y:S04]  /*df20*/  LDL.LU R39, [R1+0x400] ;  /* 0x0004000001277983 */ /* 0x000ea80000300800 */
[----:B------:R-:W2:Y:S04]  /*df30*/  LDL.LU R38, [R1+0x3fc] ;  /* 0x0003fc0001267983 */ /* 0x000ea80000300800 */
[----:B------:R-:W2:Y:S04]  /*df40*/  LDL.LU R37, [R1+0x3f8] ;  /* 0x0003f80001257983 */ /* 0x000ea80000300800 */
[----:B------:R-:W2:Y:S01]  /*df50*/  LDL.LU R32, [R1+0x3f4] ;  /* 0x0003f40001207983 */ /* 0x000ea20000300800 */
[----:B------:R-:W-:-:S02]  /*df60*/  ISETP.GT.U32.AND P2, PT, R247, R252, PT ;  /* 0x000000fcf700720c */ /* 0x000fc40003f44070 */
[C---:B------:R-:W-:Y:S02]  /*df70*/  ISETP.GT.U32.AND P1, PT, R247.reuse, R251, PT ;  /* 0x000000fbf700720c */ /* 0x040fe40003f24070 */
[C---:B------:R-:W-:Y:S02]  /*df80*/  ISETP.GT.U32.AND P5, PT, R247.reuse, R250, PT ;  /* 0x000000faf700720c */ /* 0x040fe40003fa4070 */
[C---:B------:R-:W-:Y:S02]  /*df90*/  ISETP.GT.U32.AND P4, PT, R247.reuse, R248, PT ;  /* 0x000000f8f700720c */ /* 0x040fe40003f84070 */
[C---:B------:R-:W-:Y:S02]  /*dfa0*/  ISETP.GT.U32.AND P6, PT, R247.reuse, R249, PT ;  /* 0x000000f9f700720c */ /* 0x040fe40003fc4070 */
[----:B---3--:R-:W-:-:S03]  /*dfb0*/  ISETP.GT.U32.AND P0, PT, R247, R41, PT ;  /* 0x00000029f700720c */ /* 0x008fc60003f04070 */
[--C-:B------:R-:W-:Y:S02]  /*dfc0*/  @!P2 IMAD.IADD R252, R252, 0x1, -R247.reuse ;  /* 0x00000001fcfca824 */ /* 0x100fe400078e0af7 */
[--C-:B------:R-:W-:Y:S01]  /*dfd0*/  @!P1 IMAD.IADD R251, R251, 0x1, -R247.reuse ;  /* 0x00000001fbfb9824 */ /* 0x100fe200078e0af7 */
[C---:B----4-:R-:W-:Y:S02]  /*dfe0*/  ISETP.GT.U32.AND P1, PT, R247.reuse, R36, PT ;  /* 0x00000024f700720c */ /* 0x050fe40003f24070 */
[----:B------:R-:W-:Y:S01]  /*dff0*/  @!P5 IADD3 R250, R250, -R247, RZ ;  /* 0x800000f7fafad210 */ /* 0x000fe20007ffe0ff */
[--C-:B------:R-:W-:Y:S01]  /*e000*/  @!P4 IMAD.IADD R248, R248, 0x1, -R247.reuse ;  /* 0x00000001f8f8c824 */ /* 0x100fe200078e0af7 */
[C---:B------:R-:W-:Y:S02]  /*e010*/  ISETP.GT.U32.AND P4, PT, R247.reuse, R252, PT ;  /* 0x000000fcf700720c */ /* 0x040fe40003f84070 */
[----:B------:R-:W-:Y:S01]  /*e020*/  ISETP.GT.U32.AND P2, PT, R247, R40, PT ;  /* 0x00000028f700720c */ /* 0x000fe20003f44070 */
[----:B------:R-:W-:Y:S01]  /*e030*/  @!P6 IMAD.IADD R249, R249, 0x1, -R247 ;  /* 0x00000001f9f9e824 */ /* 0x000fe200078e0af7 */
[----:B------:R-:W-:-:S02]  /*e040*/  ISETP.GT.U32.AND P6, PT, R247, R26, PT ;  /* 0x0000001af700720c */ /* 0x000fc40003fc4070 */
[----:B------:R-:W-:-:S03]  /*e050*/  @!P0 IADD3 R41, R41, -R247, RZ ;  /* 0x800000f729298210 */ /* 0x000fc60007ffe0ff */
[--C-:B------:R-:W-:Y:S01]  /*e060*/  @!P1 IMAD.IADD R36, R36, 0x1, -R247.reuse ;  /* 0x0000000124249824 */ /* 0x100fe200078e0af7 */
[C---:B------:R-:W-:Y:S02]  /*e070*/  ISETP.GT.U32.AND P1, PT, R247.reuse, R248, PT ;  /* 0x000000f8f700720c */ /* 0x040fe40003f24070 */
[C---:B------:R-:W-:Y:S01]  /*e080*/  ISETP.GT.U32.AND P0, PT, R247.reuse, R250, PT ;  /* 0x000000faf700720c */ /* 0x040fe20003f04070 */
[--C-:B------:R-:W-:Y:S01]  /*e090*/  @!P4 IMAD.IADD R252, R252, 0x1, -R247.reuse ;  /* 0x00000001fcfcc824 */ /* 0x100fe200078e0af7 */
[C---:B------:R-:W-:Y:S01]  /*e0a0*/  ISETP.GT.U32.AND P4, PT, R247.reuse, R41, PT ;  /* 0x00000029f700720c */ /* 0x040fe20003f84070 */
[----:B------:R-:W-:Y:S02]  /*e0b0*/  @!P2 IMAD.IADD R40, R40, 0x1, -R247 ;  /* 0x000000012828a824 */ /* 0x000fe400078e0af7 */
[----:B------:R-:W-:Y:S02]  /*e0c0*/  @!P6 IADD3 R26, R26, -R247, RZ ;  /* 0x800000f71a1ae210 */ /* 0x000fe40007ffe0ff */
[----:B------:R-:W-:-:S02]  /*e0d0*/  ISETP.GT.U32.AND P6, PT, R247, R34, PT ;  /* 0x00000022f700720c */ /* 0x000fc40003fc4070 */
[C---:B------:R-:W-:Y:S02]  /*e0e0*/  ISETP.GT.U32.AND P2, PT, R247.reuse, R249, PT ;  /* 0x000000f9f700720c */ /* 0x040fe40003f44070 */
[--C-:B------:R-:W-:Y:S02]  /*e0f0*/  @!P1 IMAD.IADD R248, R248, 0x1, -R247.reuse ;  /* 0x00000001f8f89824 */ /* 0x100fe400078e0af7 */
[----:B------:R-:W-:Y:S01]  /*e100*/  @!P0 IMAD.IADD R250, R250, 0x1, -R247 ;  /* 0x00000001fafa8824 */ /* 0x000fe200078e0af7 */
[----:B------:R-:W-:Y:S02]  /*e110*/  ISETP.GT.U32.AND P0, PT, R247, R36, PT ;  /* 0x00000024f700720c */ /* 0x000fe40003f04070 */
[----:B------:R-:W-:-:S04]  /*e120*/  @!P4 IADD3 R41, R41, -R247, RZ ;  /* 0x800000f72929c210 */ /* 0x000fc80007ffe0ff */
[----:B------:R-:W-:Y:S02]  /*e130*/  @!P6 IADD3 R34, R34, -R247, RZ ;  /* 0x800000f72222e210 */ /* 0x000fe40007ffe0ff */
[----:B------:R-:W-:Y:S02]  /*e140*/  ISETP.GT.U32.AND P6, PT, R247, R235, PT ;  /* 0x000000ebf700720c */ /* 0x000fe40003fc4070 */
[----:B------:R-:W-:Y:S02]  /*e150*/  @!P2 IADD3 R249, R249, -R247, RZ ;  /* 0x800000f7f9f9a210 */ /* 0x000fe40007ffe0ff */
[C---:B------:R-:W-:Y:S01]  /*e160*/  ISETP.GT.U32.AND P2, PT, R247.reuse, R26, PT ;  /* 0x0000001af700720c */ /* 0x040fe20003f44070 */
[----:B------:R-:W-:Y:S02]  /*e170*/  @!P0 IMAD.IADD R36, R36, 0x1, -R247 ;  /* 0x0000000124248824 */ /* 0x000fe400078e0af7 */
[----:B------:R-:W-:Y:S02]  /*e180*/  IMAD R231, R247, R237, R231 ;  /* 0x000000edf7e77224 */ /* 0x000fe400078e02e7 */
[----:B------:R-:W-:-:S04]  /*e190*/  IMAD.HI.U32 R237, R246, R233, RZ ;  /* 0x000000e9f6ed7227 */ /* 0x000fc800078e00ff */
[----:B------:R-:W-:Y:S01]  /*e1a0*/  @!P6 IMAD.IADD R235, R235, 0x1, -R247 ;  /* 0x00000001ebebe824 */ /* 0x000fe200078e0af7 */
[C---:B------:R-:W-:Y:S01]  /*e1b0*/  ISETP.GT.U32.AND P6, PT, R247.reuse, R34, PT ;  /* 0x00000022f700720c */ /* 0x040fe20003fc4070 */
[----:B------:R-:W-:Y:S02]  /*e1c0*/  IMAD.MOV R234, RZ, RZ, -R237 ;  /* 0x000000ffffea7224 */ /* 0x000fe400078e0aed */
[----:B------:R-:W-:Y:S02]  /*e1d0*/  VIADD R35, R6, 0x1f3 ;  /* 0x000001f306237836 */ /* 0x000fe40000000000 */
[----:B------:R-:W-:Y:S01]  /*e1e0*/  @!P2 IMAD.IADD R26, R26, 0x1, -R247 ;  /* 0x000000011a1aa824 */ /* 0x000fe200078e0af7 */
[C---:B------:R-:W-:Y:S01]  /*e1f0*/  ISETP.GT.U32.AND P2, PT, R247.reuse, R31, PT ;  /* 0x0000001ff700720c */ /* 0x040fe20003f44070 */
[----:B------:R-:W-:Y:S01]  /*e200*/  IMAD R233, R247, R234, R233 ;  /* 0x000000eaf7e97224 */ /* 0x000fe200078e02e9 */
[----:B------:R-:W-:-:S05]  /*e210*/  IABS R234, R35 ;  /* 0x0000002300ea7213 */ /* 0x000fca0000000000 */
[----:B------:R-:W-:-:S06]  /*e220*/  @!P6 IADD3 R34, R34, -R247, RZ ;  /* 0x800000f72222e210 */ /* 0x000fcc0007ffe0ff */
[----:B------:R-:W-:Y:S01]  /*e230*/  @!P2 IMAD.IADD R31, R31, 0x1, -R247 ;  /* 0x000000011f1fa824 */ /* 0x000fe200078e0af7 */
[C---:B--2---:R-:W-:Y:S02]  /*e240*/  ISETP.GT.U32.AND P3, PT, R247.reuse, R239, PT ;  /* 0x000000eff700720c */ /* 0x044fe40003f64070 */
[----:B------:R-:W-:-:S11]  /*e250*/  ISETP.GT.U32.AND P5, PT, R247, R7, PT ;  /* 0x00000007f700720c */ /* 0x000fd60003fa4070 */
[--C-:B------:R-:W-:Y:S01]  /*e260*/  @!P3 IMAD.IADD R239, R239, 0x1, -R247.reuse ;  /* 0x00000001efefb824 */ /* 0x100fe200078e0af7 */
[----:B------:R-:W-:Y:S01]  /*e270*/  ISETP.GT.U32.AND P3, PT, R247, R251, PT ;  /* 0x000000fbf700720c */ /* 0x000fe20003f64070 */
[----:B------:R-:W-:-:S03]  /*e280*/  @!P5 IMAD.IADD R7, R7, 0x1, -R247 ;  /* 0x000000010707d824 */ /* 0x000fc600078e0af7 */
[C---:B------:R-:W-:Y:S02]  /*e290*/  ISETP.GT.U32.AND P5, PT, R247.reuse, R239, PT ;  /* 0x000000eff700720c */ /* 0x040fe40003fa4070 */
[----:B------:R-:W-:-:S07]  /*e2a0*/  ISETP.GT.U32.AND P1, PT, R247, R7, PT ;  /* 0x00000007f700720c */ /* 0x000fce0003f24070 */
[----:B------:R-:W-:Y:S01]  /*e2b0*/  @!P3 IMAD.IADD R251, R251, 0x1, -R247 ;  /* 0x00000001fbfbb824 */ /* 0x000fe200078e0af7 */
[----:B------:R-:W-:-:S03]  /*e2c0*/  ISETP.GT.U32.AND P3, PT, R247, R40, PT ;  /* 0x00000028f700720c */ /* 0x000fc60003f64070 */
[--C-:B------:R-:W-:Y:S01]  /*e2d0*/  @!P5 IMAD.IADD R239, R239, 0x1, -R247.reuse ;  /* 0x00000001efefd824 */ /* 0x100fe200078e0af7 */
[C---:B------:R-:W-:Y:S02]  /*e2e0*/  ISETP.GT.U32.AND P5, PT, R247.reuse, R39, PT ;  /* 0x00000027f700720c */ /* 0x040fe40003fa4070 */
[----:B------:R-:W-:Y:S01]  /*e2f0*/  ISETP.GT.U32.AND P4, PT, R247, R38, PT ;  /* 0x00000026f700720c */ /* 0x000fe20003f84070 */
[----:B------:R-:W-:-:S06]  /*e300*/  @!P1 IMAD.IADD R7, R7, 0x1, -R247 ;  /* 0x0000000107079824 */ /* 0x000fcc00078e0af7 */
[--C-:B------:R-:W-:Y:S01]  /*e310*/  @!P3 IMAD.IADD R40, R40, 0x1, -R247.reuse ;  /* 0x000000012828b824 */ /* 0x100fe200078e0af7 */
[C---:B------:R-:W-:Y:S02]  /*e320*/  ISETP.GT.U32.AND P3, PT, R247.reuse, R37, PT ;  /* 0x00000025f700720c */ /* 0x040fe40003f64070 */
[----:B------:R-:W-:Y:S01]  /*e330*/  ISETP.GT.U32.AND P1, PT, R247, R42, PT ;  /* 0x0000002af700720c */ /* 0x000fe20003f24070 */
[--C-:B------:R-:W-:Y:S01]  /*e340*/  @!P5 IMAD.IADD R39, R39, 0x1, -R247.reuse ;  /* 0x000000012727d824 */ /* 0x100fe200078e0af7 */
[C---:B------:R-:W-:Y:S01]  /*e350*/  ISETP.GT.U32.AND P5, PT, R247.reuse, R33, PT ;  /* 0x00000021f700720c */ /* 0x040fe20003fa4070 */
[----:B------:R-:W-:Y:S01]  /*e360*/  @!P4 IMAD.IADD R38, R38, 0x1, -R247 ;  /* 0x000000012626c824 */ /* 0x000fe200078e0af7 */
[C---:B------:R-:W-:Y:S02]  /*e370*/  ISETP.GT.U32.AND P0, PT, R247.reuse, R32, PT ;  /* 0x00000020f700720c */ /* 0x040fe40003f04070 */
[----:B------:R-:W-:-:S05]  /*e380*/  ISETP.GT.U32.AND P4, PT, R247, R30, PT ;  /* 0x0000001ef700720c */ /* 0x000fca0003f84070 */
[----:B------:R-:W-:Y:S02]  /*e390*/  @!P3 IADD3 R37, R37, -R247, RZ ;  /* 0x800000f72525b210 */ /* 0x000fe40007ffe0ff */
[----:B------:R-:W-:Y:S01]  /*e3a0*/  ISETP.GT.U32.AND P3, PT, R247, R29, PT ;  /* 0x0000001df700720c */ /* 0x000fe20003f64070 */
[----:B------:R-:W-:Y:S01]  /*e3b0*/  STL [R1+0x418], R239 ;  /* 0x000418ef01007387 */ /* 0x000fe20000100800 */
[----:B------:R-:W-:Y:S01]  /*e3c0*/  @!P1 IADD3 R42, R42, -R247, RZ ;  /* 0x800000f72a2a9210 */ /* 0x000fe20007ffe0ff */
[--C-:B------:R-:W-:Y:S01]  /*e3d0*/  @!P5 IMAD.IADD R33, R33, 0x1, -R247.reuse ;  /* 0x000000012121d824 */ /* 0x100fe200078e0af7 */
[C---:B------:R-:W-:Y:S01]  /*e3e0*/  ISETP.GT.U32.AND P1, PT, R247.reuse, R39, PT ;  /* 0x00000027f700720c */ /* 0x040fe20003f24070 */
[----:B------:R1:W-:Y:S01]  /*e3f0*/  STL [R1+0x1d50], R35 ;  /* 0x001d502301007387 */ /* 0x0003e20000100800 */
[--C-:B------:R-:W-:Y:S01]  /*e400*/  @!P0 IMAD.IADD R32, R32, 0x1, -R247.reuse ;  /* 0x0000000120208824 */ /* 0x100fe200078e0af7 */
[C---:B------:R-:W-:Y:S01]  /*e410*/  ISETP.GT.U32.AND P5, PT, R247.reuse, R38, PT ;  /* 0x00000026f700720c */ /* 0x040fe20003fa4070 */
[----:B------:R-:W-:Y:S01]  /*e420*/  @!P4 IMAD.IADD R30, R30, 0x1, -R247 ;  /* 0x000000011e1ec824 */ /* 0x000fe200078e0af7 */
[----:B------:R-:W-:-:S02]  /*e430*/  ISETP.GT.U32.AND P0, PT, R247, R28, PT ;  /* 0x0000001cf700720c */ /* 0x000fc40003f04070 */
[----:B------:R-:W-:Y:S01]  /*e440*/  ISETP.GT.U32.AND P4, PT, R247, R37, PT ;  /* 0x00000025f700720c */ /* 0x000fe20003f84070 */
[----:B------:R-:W-:Y:S01]  /*e450*/  STL [R1+0x414], R41 ;  /* 0x0004142901007387 */ /* 0x000fe20000100800 */
[----:B-1----:R-:W-:Y:S02]  /*e460*/  IMAD.MOV.U32 R35, RZ, RZ, R25 ;  /* 0x000000ffff237224 */ /* 0x002fe400078e0019 */
[----:B------:R-:W-:Y:S02]  /*e470*/  IMAD.MOV.U32 R25, RZ, RZ, R24 ;  /* 0x000000ffff197224 */ /* 0x000fe400078e0018 */
[----:B------:R-:W-:Y:S01]  /*e480*/  IMAD.MOV.U32 R24, RZ, RZ, R23 ;  /* 0x000000ffff187224 */ /* 0x000fe200078e0017 */
[----:B------:R-:W-:Y:S01]  /*e490*/  MOV R23, R16 ;  /* 0x0000001000177202 */ /* 0x000fe20000000f00 */
[----:B------:R-:W-:Y:S01]  /*e4a0*/  STL [R1+0x410], R40 ;  /* 0x0004102801007387 */ /* 0x000fe20000100800 */
[----:B------:R-:W-:Y:S02]  /*e4b0*/  IMAD.MOV.U32 R16, RZ, RZ, R14 ;  /* 0x000000ffff107224 */ /* 0x000fe400078e000e */
[----:B------:R-:W-:Y:S01]  /*e4c0*/  IMAD.MOV.U32 R14, RZ, RZ, R12 ;  /* 0x000000ffff0e7224 */ /* 0x000fe200078e000c */
[----:B------:R1:W-:Y:S01]  /*e4d0*/  STL [R1+0x40c], R36 ;  /* 0x00040c2401007387 */ /* 0x0003e20000100800 */
[----:B------:R-:W-:Y:S01]  /*e4e0*/  @!P3 IMAD.IADD R29, R29, 0x1, -R247 ;  /* 0x000000011d1db824 */ /* 0x000fe200078e0af7 */
[----:B------:R-:W-:Y:S01]  /*e4f0*/  ISETP.GT.U32.AND P3, PT, R247, R32, PT ;  /* 0x00000020f700720c */ /* 0x000fe20003f64070 */
[----:B------:R-:W-:Y:S01]  /*e500*/  IMAD.MOV.U32 R12, RZ, RZ, R11 ;  /* 0x000000ffff0c7224 */ /* 0x000fe200078e000b */
[----:B------:R2:W-:Y:S01]  /*e510*/  STL [R1+0x408], R26 ;  /* 0x0004081a01007387 */ /* 0x0005e20000100800 */
[----:B------:R-:W-:Y:S01]  /*e520*/  MOV R11, R10 ;  /* 0x0000000a000b7202 */ /* 0x000fe20000000f00 */
[----:B------:R-:W-:-:S02]  /*e530*/  IMAD.MOV.U32 R10, RZ, RZ, R5 ;  /* 0x000000ffff0a7224 */ /* 0x000fc400078e0005 */
[----:B------:R-:W-:Y:S02]  /*e540*/  @!P1 IMAD.IADD R39, R39, 0x1, -R247 ;  /* 0x0000000127279824 */ /* 0x000fe400078e0af7 */
[----:B-1----:R-:W-:Y:S01]  /*e550*/  IMAD.MOV.U32 R36, RZ, RZ, R35 ;  /* 0x000000ffff247224 */ /* 0x002fe200078e0023 */
[----:B--2---:R-:W2:Y:S04]  /*e560*/  LDL.LU R26, [R1+0x3d0] ;  /* 0x0003d000011a7983 */ /* 0x004ea80000300800 */
[----:B------:R-:W3:Y:S01]  /*e570*/  LDL.LU R41, [R1+0x3cc] ;  /* 0x0003cc0001297983 */ /* 0x000ee20000300800 */
[----:B------:R-:W-:-:S03]  /*e580*/  IMAD.MOV.U32 R35, RZ, RZ, R25 ;  /* 0x000000ffff237224 */ /* 0x000fc600078e0019 */
[----:B------:R-:W4:Y:S01]  /*e590*/  LDL.LU R5, [R1+0x188] ;  /* 0x0001880001057983 */ /* 0x000f220000300800 */
[----:B------:R-:W-:-:S03]  /*e5a0*/  @!P5 IMAD.IADD R38, R38, 0x1, -R247 ;  /* 0x000000012626d824 */ /* 0x000fc600078e0af7 */
[----:B------:R-:W4:Y:S01]  /*e5b0*/  LDL.LU R40, [R1+0x3c8] ;  /* 0x0003c80001287983 */ /* 0x000f220000300800 */
[----:B------:R-:W-:-:S03]  /*e5c0*/  @!P0 IADD3 R28, R28, -R247, RZ ;  /* 0x800000f71c1c8210 */ /* 0x000fc60007ffe0ff */
[----:B------:R1:W-:Y:S01]  /*e5d0*/  STL [R1+0x404], R34 ;  /* 0x0004042201007387 */ /* 0x0003e20000100800 */
[----:B------:R-:W-:Y:S01]  /*e5e0*/  MOV R25, R12 ;  /* 0x0000000c00197202 */ /* 0x000fe20000000f00 */
[----:B------:R-:W-:Y:S01]  /*e5f0*/  IMAD.MOV.U32 R12, RZ, RZ, R170 ;  /* 0x000000ffff0c7224 */ /* 0x000fe200078e00aa */
[----:B------:R-:W-:Y:S02]  /*e600*/  @!P4 IADD3 R37, R37, -R247, RZ ;  /* 0x800000f72525c210 */ /* 0x000fe40007ffe0ff */
[----:B------:R-:W-:Y:S01]  /*e610*/  ISETP.GT.U32.AND P0, PT, R247, R31, PT ;  /* 0x0000001ff700720c */ /* 0x000fe20003f04070 */
[----:B-1----:R-:W-:Y:S02]  /*e620*/  IMAD.MOV.U32 R34, RZ, RZ, R24 ;  /* 0x000000ffff227224 */ /* 0x002fe400078e0018 */
[----:B------:R-:W-:Y:S02]  /*e630*/  IMAD.MOV.U32 R24, RZ, RZ, R14 ;  /* 0x000000ffff187224 */ /* 0x000fe400078e000e */
[----:B------:R-:W4:Y:S04]  /*e640*/  LDL.LU R14, [R1+0x354] ;  /* 0x00035400010e7983 */ /* 0x000f280000300800 */
[----:B------:R-:W4:Y:S04]  /*e650*/  LDL.LU R170, [R1+0x118] ;  /* 0x0001180001aa7983 */ /* 0x000f280000300800 */
[----:B------:R1:W-:Y:S01]  /*e660*/  STL [R1+0x400], R39 ;  /* 0x0004002701007387 */ /* 0x0003e20000100800 */
[----:B------:R-:W-:-:S03]  /*e670*/  @!P3 IMAD.IADD R32, R32, 0x1, -R247 ;  /* 0x000000012020b824 */ /* 0x000fc600078e0af7 */
[----:B------:R1:W-:Y:S04]  /*e680*/  STL [R1+0x3fc], R38 ;  /* 0x0003fc2601007387 */ /* 0x0003e80000100800 */
[----:B------:R1:W-:Y:S04]  /*e690*/  STL [R1+0x3f8], R37 ;  /* 0x0003f82501007387 */ /* 0x0003e80000100800 */
[----:B------:R-:W4:Y:S01]  /*e6a0*/  LDL.LU R238, [R1+0x3b8] ;  /* 0x0003b80001ee7983 */ /* 0x000f220000300800 */
[----:B------:R-:W-:-:S03]  /*e6b0*/  @!P0 IMAD.IADD R31, R31, 0x1, -R247 ;  /* 0x000000011f1f8824 */ /* 0x000fc600078e0af7 */
[----:B------:R-:W4:Y:S04]  /*e6c0*/  LDL.LU R239, [R1+0x3b4] ;  /* 0x0003b40001ef7983 */ /* 0x000f280000300800 */
[----:B------:R1:W-:Y:S04]  /*e6d0*/  STL [R1+0x3f4], R32 ;  /* 0x0003f42001007387 */ /* 0x0003e80000100800 */
[----:B-1----:R-:W4:Y:S04]  /*e6e0*/  LDL.LU R39, [R1+0x3b0] ;  /* 0x0003b00001277983 */ /* 0x002f280000300800 */
[----:B------:R-:W4:Y:S04]  /*e6f0*/  LDL.LU R38, [R1+0x3ac] ;  /* 0x0003ac0001267983 */ /* 0x000f280000300800 */
[----:B------:R1:W-:Y:S04]  /*e700*/  STL [R1+0x3f0], R31 ;  /* 0x0003f01f01007387 */ /* 0x0003e80000100800 */
[----:B------:R-:W4:Y:S04]  /*e710*/  LDL.LU R37, [R1+0x3a8] ;  /* 0x0003a80001257983 */ /* 0x000f280000300800 */
[----:B------:R-:W4:Y:S04]  /*e720*/  LDL.LU R32, [R1+0x3a4] ;  /* 0x0003a40001207983 */ /* 0x000f280000300800 */
[----:B-1----:R-:W4:Y:S01]  /*e730*/  LDL.LU R31, [R1+0x3a0] ;  /* 0x0003a000011f7983 */ /* 0x002f220000300800 */
[----:B------:R-:W-:-:S02]  /*e740*/  ISETP.GT.U32.AND P2, PT, R247, R27, PT ;  /* 0x0000001bf700720c */ /* 0x000fc40003f44070 */
[C---:B------:R-:W-:Y:S02]  /*e750*/  ISETP.GT.U32.AND P1, PT, R247.reuse, R42, PT ;  /* 0x0000002af700720c */ /* 0x040fe40003f24070 */
[----:B------:R-:W-:-:S09]  /*e760*/  ISETP.GT.U32.AND P5, PT, R247, R33, PT ;  /* 0x00000021f700720c */ /* 0x000fd20003fa4070 */
[--C-:B------:R-:W-:Y:S01]  /*e770*/  @!P2 IMAD.IADD R27, R27, 0x1, -R247.reuse ;  /* 0x000000011b1ba824 */ /* 0x100fe200078e0af7 */
[C---:B------:R-:W-:Y:S02]  /*e780*/  ISETP.GT.U32.AND P2, PT, R247.reuse, R235, PT ;  /* 0x000000ebf700720c */ /* 0x040fe40003f44070 */
[C---:B------:R-:W-:Y:S02]  /*e790*/  ISETP.GT.U32.AND P4, PT, R247.reuse, R30, PT ;  /* 0x0000001ef700720c */ /* 0x040fe40003f84070 */
[----:B------:R-:W-:Y:S01]  /*e7a0*/  ISETP.GT.U32.AND P6, PT, R247, R27, PT ;  /* 0x0000001bf700720c */ /* 0x000fe20003fc4070 */
[----:B------:R-:W-:Y:S01]  /*e7b0*/  @!P5 IMAD.IADD R33, R33, 0x1, -R247 ;  /* 0x000000012121d824 */ /* 0x000fe200078e0af7 */
[----:B------:R-:W-:Y:S02]  /*e7c0*/  @!P1 IADD3 R42, R42, -R247, RZ ;  /* 0x800000f72a2a9210 */ /* 0x000fe40007ffe0ff */
[----:B------:R-:W-:-:S05]  /*e7d0*/  ISETP.GT.U32.AND P3, PT, R247, R29, PT ;  /* 0x0000001df700720c */ /* 0x000fca0003f64070 */
[--C-:B------:R-:W-:Y:S02]  /*e7e0*/  @!P2 IMAD.IADD R235, R235, 0x1, -R247.reuse ;  /* 0x00000001ebeba824 */ /* 0x100fe400078e0af7 */
[--C-:B------:R-:W-:Y:S01]  /*e7f0*/  @!P4 IMAD.IADD R30, R30, 0x1, -R247.reuse ;  /* 0x000000011e1ec824 */ /* 0x100fe200078e0af7 */
[----:B------:R-:W-:Y:S01]  /*e800*/  ISETP.GT.U32.AND P4, PT, R247, R36, PT ;  /* 0x00000024f700720c */ /* 0x000fe20003f84070 */
[----:B------:R-:W-:Y:S01]  /*e810*/  @!P6 IMAD.IADD R27, R27, 0x1, -R247 ;  /* 0x000000011b1be824 */ /* 0x000fe200078e0af7 */
[----:B------:R-:W-:-:S03]  /*e820*/  ISETP.GT.U32.AND P0, PT, R247, R28, PT ;  /* 0x0000001cf700720c */ /* 0x000fc60003f04070 */
[----:B------:R-:W-:Y:S01]  /*e830*/  @!P3 IMAD.IADD R29, R29, 0x1, -R247 ;  /* 0x000000011d1db824 */ /* 0x000fe200078e0af7 */
[----:B------:R-:W-:-:S07]  /*e840*/  ISETP.GT.U32.AND P3, PT, R247, R35, PT ;  /* 0x00000023f700720c */ /* 0x000fce0003f64070 */
[--C-:B------:R-:W-:Y:S02]  /*e850*/  @!P4 IMAD.IADD R36, R36, 0x1, -R247.reuse ;  /* 0x000000012424c824 */ /* 0x100fe400078e0af7 */
[----:B------:R-:W-:Y:S02]  /*e860*/  @!P0 IADD3 R28, R28, -R247, RZ ;  /* 0x800000f71c1c8210 */ /* 0x000fe40007ffe0ff */
[----:B------:R-:W-:Y:S01]  /*e870*/  ISETP.GT.U32.AND P0, PT, R247, R34, PT ;  /* 0x00000022f700720c */ /* 0x000fe20003f04070 */
[----:B------:R-:W-:Y:S01]  /*e880*/  STL [R1+0x3ec], R235 ;  /* 0x0003eceb01007387 */ /* 0x000fe20000100800 */
[----:B------:R-:W-:-:S03]  /*e890*/  @!P3 IMAD.IADD R35, R35, 0x1, -R247 ;  /* 0x000000012323b824 */ /* 0x000fc600078e0af7 */
[----:B------:R-:W-:Y:S04]  /*e8a0*/  STL [R1+0x3e8], R42 ;  /* 0x0003e82a01007387 */ /* 0x000fe80000100800 */
[----:B------:R-:W-:Y:S04]  /*e8b0*/  STL [R1+0x3e4], R33 ;  /* 0x0003e42101007387 */ /* 0x000fe80000100800 */
[----:B------:R-:W-:Y:S04]  /*e8c0*/  STL [R1+0x3e0], R30 ;  /* 0x0003e01e01007387 */ /* 0x000fe80000100800 */
[----:B------:R1:W-:Y:S04]  /*e8d0*/  STL [R1+0x3dc], R29 ;  /* 0x0003dc1d01007387 */ /* 0x0003e80000100800 */
[----:B------:R-:W-:Y:S01]  /*e8e0*/  STL [R1+0x3d8], R28 ;  /* 0x0003d81c01007387 */ /* 0x000fe20000100800 */
[----:B------:R-:W-:-:S03]  /*e8f0*/  @!P0 IMAD.IADD R34, R34, 0x1, -R247 ;  /* 0x0000000122228824 */ /* 0x000fc600078e0af7 */
[----:B------:R1:W-:Y:S02]  /*e900*/  STL [R1+0x3d4], R27 ;  /* 0x0003d41b01007387 */ /* 0x0003e40000100800 */
[----:B-1----:R-:W-:Y:S02]  /*e910*/  IMAD.MOV.U32 R29, RZ, RZ, R24 ;  /* 0x000000ffff1d7224 */ /* 0x002fe400078e0018 */
[----:B------:R-:W4:Y:S04]  /*e920*/  LDL.LU R27, [R1+0x39c] ;  /* 0x00039c00011b7983 */ /* 0x000f280000300800 */
[----:B------:R-:W4:Y:S04]  /*e930*/  LDL.LU R33, [R1+0x398] ;  /* 0x0003980001217983 */ /* 0x000f280000300800 */
[----:B------:R-:W4:Y:S04]  /*e940*/  LDL.LU R30, [R1+0x394] ;  /* 0x00039400011e7983 */ /* 0x000f280000300800 */
[----:B------:R-:W4:Y:S01]  /*e950*/  LDL.LU R28, [R1+0x390] ;  /* 0x00039000011c7983 */ /* 0x000f220000300800 */
[----:B--2---:R-:W-:-:S02]  /*e960*/  ISETP.GT.U32.AND P2, PT, R247, R26, PT ;  /* 0x0000001af700720c */ /* 0x004fc40003f44070 */
[C---:B---3--:R-:W-:Y:S02]  /*e970*/  ISETP.GT.U32.AND P1, PT, R247.reuse, R41, PT ;  /* 0x00000029f700720c */ /* 0x048fe40003f24070 */
[----:B----4-:R-:W-:-:S09]  /*e980*/  ISETP.GT.U32.AND P5, PT, R247, R40, PT ;  /* 0x00000028f700720c */ /* 0x010fd20003fa4070 */
[--C-:B------:R-:W-:Y:S02]  /*e990*/  @!P2 IMAD.IADD R26, R26, 0x1, -R247.reuse ;  /* 0x000000011a1aa824 */ /* 0x100fe400078e0af7 */
[----:B------:R-:W-:Y:S02]  /*e9a0*/  @!P1 IMAD.IADD R41, R41, 0x1, -R247 ;  /* 0x0000000129299824 */ /* 0x000fe400078e0af7 */
[----:B------:R-:W-:Y:S02]  /*e9b0*/  @!P5 IADD3 R40, R40, -R247, RZ ;  /* 0x800000f72828d210 */ /* 0x000fe40007ffe0ff */
[C---:B------:R-:W-:Y:S02]  /*e9c0*/  ISETP.GT.U32.AND P6, PT, R247.reuse, R238, PT ;  /* 0x000000eef700720c */ /* 0x040fe40003fc4070 */
[C---:B------:R-:W-:Y:S02]  /*e9d0*/  ISETP.GT.U32.AND P2, PT, R247.reuse, R239, PT ;  /* 0x000000eff700720c */ /* 0x040fe40003f44070 */
[----:B------:R-:W-:-:S02]  /*e9e0*/  ISETP.GT.U32.AND P1, PT, R247, R39, PT ;  /* 0x00000027f700720c */ /* 0x000fc40003f24070 */
[----:B------:R-:W-:-:S07]  /*e9f0*/  ISETP.GT.U32.AND P5, PT, R247, R38, PT ;  /* 0x00000026f700720c */ /* 0x000fce0003fa4070 */
[----:B------:R-:W-:Y:S02]  /*ea00*/  @!P6 IADD3 R238, R238, -R247, RZ ;  /* 0x800000f7eeeee210 */ /* 0x000fe40007ffe0ff */
[C---:B------:R-:W-:Y:S02]  /*ea10*/  ISETP.GT.U32.AND P6, PT, R247.reuse, R26, PT ;  /* 0x0000001af700720c */ /* 0x040fe40003fc4070 */
[----:B------:R-:W-:Y:S01]  /*ea20*/  ISETP.GT.U32.AND P4, PT, R247, R37, PT ;  /* 0x00000025f700720c */ /* 0x000fe20003f84070 */
[--C-:B------:R-:W-:Y:S01]  /*ea30*/  @!P2 IMAD.IADD R239, R239, 0x1, -R247.reuse ;  /* 0x00000001efefa824 */ /* 0x100fe200078e0af7 */
[----:B------:R-:W-:Y:S01]  /*ea40*/  ISETP.GT.U32.AND P2, PT, R247, R41, PT ;  /* 0x00000029f700720c */ /* 0x000fe20003f44070 */
[--C-:B------:R-:W-:Y:S01]  /*ea50*/  @!P1 IMAD.IADD R39, R39, 0x1, -R247.reuse ;  /* 0x0000000127279824 */ /* 0x100fe200078e0af7 */
[C---:B------:R-:W-:Y:S01]  /*ea60*/  ISETP.GT.U32.AND P3, PT, R247.reuse, R32, PT ;  /* 0x00000020f700720c */ /* 0x040fe20003f64070 */
[----:B------:R-:W-:Y:S01]  /*ea70*/  @!P5 IMAD.IADD R38, R38, 0x1, -R247 ;  /* 0x000000012626d824 */ /* 0x000fe200078e0af7 */
[----:B------:R-:W-:-:S02]  /*ea80*/  ISETP.GT.U32.AND P1, PT, R247, R40, PT ;  /* 0x00000028f700720c */ /* 0x000fc40003f24070 */
[----:B------:R-:W-:-:S03]  /*ea90*/  ISETP.GT.U32.AND P5, PT, R247, R36, PT ;  /* 0x00000024f700720c */ /* 0x000fc60003fa4070 */
[--C-:B------:R-:W-:Y:S02]  /*eaa0*/  @!P6 IMAD.IADD R26, R26, 0x1, -R247.reuse ;  /* 0x000000011a1ae824 */ /* 0x100fe400078e0af7 */
[----:B------:R-:W-:Y:S02]  /*eab0*/  @!P4 IADD3 R37, R37, -R247, RZ ;  /* 0x800000f72525c210 */ /* 0x000fe40007ffe0ff */
[C---:B------:R-:W-:Y:S01]  /*eac0*/  ISETP.GT.U32.AND P4, PT, R247.reuse, R35, PT ;  /* 0x00000023f700720c */ /* 0x040fe20003f84070 */
[----:B------:R1:W-:Y:S01]  /*ead0*/  STL [R1+0x3d0], R26 ;  /* 0x0003d01a01007387 */ /* 0x0003e20000100800 */
[----:B------:R-:W-:Y:S01]  /*eae0*/  ISETP.GT.U32.AND P0, PT, R247, R31, PT ;  /* 0x0000001ff700720c */ /* 0x000fe20003f04070 */
[--C-:B------:R-:W-:Y:S02]  /*eaf0*/  @!P2 IMAD.IADD R41, R41, 0x1, -R247.reuse ;  /* 0x000000012929a824 */ /* 0x100fe400078e0af7 */
[--C-:B------:R-:W-:Y:S01]  /*eb00*/  @!P3 IMAD.IADD R32, R32, 0x1, -R247.reuse ;  /* 0x000000012020b824 */ /* 0x100fe200078e0af7 */
[----:B------:R-:W-:Y:S01]  /*eb10*/  ISETP.GT.U32.AND P3, PT, R247, R34, PT ;  /* 0x00000022f700720c */ /* 0x000fe20003f64070 */
[----:B------:R-:W-:-:S02]  /*eb20*/  @!P1 IMAD.IADD R40, R40, 0x1, -R247 ;  /* 0x0000000128289824 */ /* 0x000fc400078e0af7 */
[----:B------:R-:W-:Y:S01]  /*eb30*/  @!P5 IMAD.IADD R36, R36, 0x1, -R247 ;  /* 0x000000012424d824 */ /* 0x000fe200078e0af7 */
[----:B-1----:R-:W-:Y:S01]  /*eb40*/  MOV R26, R25 ;  /* 0x00000019001a7202 */ /* 0x002fe20000000f00 */
[----:B------:R-:W-:Y:S01]  /*eb50*/  IMAD.MOV.U32 R25, RZ, RZ, R12 ;  /* 0x000000ffff197224 */ /* 0x000fe200078e000c */
[----:B------:R-:W-:Y:S01]  /*eb60*/  MOV R12, R11 ;  /* 0x0000000b000c7202 */ /* 0x000fe20000000f00 */
[----:B------:R-:W-:Y:S01]  /*eb70*/  IMAD.MOV.U32 R24, RZ, RZ, R14 ;  /* 0x000000ffff187224 */ /* 0x000fe200078e000e */
[----:B------:R-:W2:Y:S04]  /*eb80*/  LDL.LU R11, [R1+0x254] ;  /* 0x00025400010b7983 */ /* 0x000ea80000300800 */
[----:B------:R-:W3:Y:S01]  /*eb90*/  LDL.LU R14, [R1+0x2c0] ;  /* 0x0002c000010e7983 */ /* 0x000ee20000300800 */
[----:B------:R-:W-:-:S03]  /*eba0*/  @!P4 IADD3 R35, R35, -R247, RZ ;  /* 0x800000f72323c210 */ /* 0x000fc60007ffe0ff */
[----:B------:R1:W-:Y:S04]  /*ebb0*/  STL [R1+0x3cc], R41 ;  /* 0x0003cc2901007387 */ /* 0x0003e80000100800 */
[----:B------:R4:W-:Y:S04]  /*ebc0*/  STL [R1+0x3c8], R40 ;  /* 0x0003c82801007387 */ /* 0x0009e80000100800 */
[----:B------:R4:W-:Y:S04]  /*ebd0*/  STL [R1+0x3c4], R36 ;  /* 0x0003c42401007387 */ /* 0x0009e80000100800 */
[----:B------:R-:W2:Y:S01]  /*ebe0*/  LDL.LU R42, [R1+0x384] ;  /* 0x00038400012a7983 */ /* 0x000ea20000300800 */
[----:B------:R-:W-:Y:S01]  /*ebf0*/  @!P0 IMAD.IADD R31, R31, 0x1, -R247 ;  /* 0x000000011f1f8824 */ /* 0x000fe200078e0af7 */
[----:B------:R-:W-:-:S02]  /*ec00*/  ISETP.GT.U32.AND P0, PT, R247, R238, PT ;  /* 0x000000eef700720c */ /* 0x000fc40003f04070 */
[----:B-1----:R-:W3:Y:S01]  /*ec10*/  LDL.LU R41, [R1+0x380] ;  /* 0x0003800001297983 */ /* 0x002ee20000300800 */
[C---:B------:R-:W-:Y:S01]  /*ec20*/  ISETP.GT.U32.AND P2, PT, R247.reuse, R239, PT ;  /* 0x000000eff700720c */ /* 0x040fe20003f44070 */
[----:B------:R-:W-:Y:S02]  /*ec30*/  @!P3 IMAD.IADD R34, R34, 0x1, -R247 ;  /* 0x000000012222b824 */ /* 0x000fe400078e0af7 */
[----:B------:R1:W-:Y:S01]  /*ec40*/  STL [R1+0x3c0], R35 ;  /* 0x0003c02301007387 */ /* 0x0003e20000100800 */
[----:B------:R-:W-:-:S03]  /*ec50*/  ISETP.GT.U32.AND P1, PT, R247, R39, PT ;  /* 0x00000027f700720c */ /* 0x000fc60003f24070 */
[----:B----4-:R-:W4:Y:S01]  /*ec60*/  LDL.LU R40, [R1+0x37c] ;  /* 0x00037c0001287983 */ /* 0x010f220000300800 */
[C---:B------:R-:W-:Y:S02]  /*ec70*/  ISETP.GT.U32.AND P5, PT, R247.reuse, R38, PT ;  /* 0x00000026f700720c */ /* 0x040fe40003fa4070 */
[C---:B------:R-:W-:Y:S01]  /*ec80*/  ISETP.GT.U32.AND P4, PT, R247.reuse, R37, PT ;  /* 0x00000025f700720c */ /* 0x040fe20003f84070 */
[----:B------:R-:W4:Y:S01]  /*ec90*/  LDL.LU R237, [R1+0x378] ;  /* 0x0003780001ed7983 */ /* 0x000f220000300800 */
[C---:B------:R-:W-:Y:S02]  /*eca0*/  ISETP.GT.U32.AND P3, PT, R247.reuse, R32, PT ;  /* 0x00000020f700720c */ /* 0x040fe40003f64070 */
[----:B------:R-:W-:Y:S01]  /*ecb0*/  ISETP.GT.U32.AND P6, PT, R247, R31, PT ;  /* 0x0000001ff700720c */ /* 0x000fe20003fc4070 */
[----:B------:R1:W-:Y:S04]  /*ecc0*/  STL [R1+0x3bc], R34 ;  /* 0x0003bc2201007387 */ /* 0x0003e80000100800 */
[----:B------:R-:W4:Y:S01]  /*ecd0*/  LDL.LU R36, [R1+0x374] ;  /* 0x0003740001247983 */ /* 0x000f220000300800 */
[--C-:B------:R-:W-:Y:S01]  /*ece0*/  @!P0 IMAD.IADD R238, R238, 0x1, -R247.reuse ;  /* 0x00000001eeee8824 */ /* 0x100fe200078e0af7 */
[-C--:B------:R-:W-:Y:S01]  /*ecf0*/  @!P2 IADD3 R239, R239, -R247.reuse, RZ ;  /* 0x800000f7efefa210 */ /* 0x080fe20007ffe0ff */
[--C-:B------:R-:W-:Y:S01]  /*ed00*/  @!P1 IMAD.IADD R39, R39, 0x1, -R247.reuse ;  /* 0x0000000127279824 */ /* 0x100fe200078e0af7 */
[----:B-1----:R-:W4:Y:S01]  /*ed10*/  LDL.LU R35, [R1+0x370] ;  /* 0x0003700001237983 */ /* 0x002f220000300800 */
[--C-:B------:R-:W-:Y:S01]  /*ed20*/  @!P5 IMAD.IADD R38, R38, 0x1, -R247.reuse ;  /* 0x000000012626d824 */ /* 0x100fe200078e0af7 */
[----:B------:R-:W-:Y:S01]  /*ed30*/  @!P3 IADD3 R32, R32, -R247, RZ ;  /* 0x800000f72020b210 */ /* 0x000fe20007ffe0ff */
[--C-:B------:R-:W-:Y:S01]  /*ed40*/  @!P4 IMAD.IADD R37, R37, 0x1, -R247.reuse ;  /* 0x000000012525c824 */ /* 0x100fe200078e0af7 */
[----:B------:R-:W4:Y:S01]  /*ed50*/  LDL.LU R34, [R1+0x36c] ;  /* 0x00036c0001227983 */ /* 0x000f220000300800 */
[----:B------:R-:W-:-:S03]  /*ed60*/  @!P6 IMAD.IADD R31, R31, 0x1, -R247 ;  /* 0x000000011f1fe824 */ /* 0x000fc600078e0af7 */
[----:B------:R-:W-:Y:S04]  /*ed70*/  STL [R1+0x3b8], R238 ;  /* 0x0003b8ee01007387 */ /* 0x000fe80000100800 */
[----:B------:R-:W-:Y:S04]  /*ed80*/  STL [R1+0x3b4], R239 ;  /* 0x0003b4ef01007387 */ /* 0x000fe80000100800 */
[----:B------:R-:W-:Y:S04]  /*ed90*/  STL [R1+0x3b0], R39 ;  /* 0x0003b02701007387 */ /* 0x000fe80000100800 */
[----:B------:R-:W-:Y:S04]  /*eda0*/  STL [R1+0x3ac], R38 ;  /* 0x0003ac2601007387 */ /* 0x000fe80000100800 */
[----:B------:R-:W-:Y:S04]  /*edb0*/  STL [R1+0x3a8], R37 ;  /* 0x0003a82501007387 */ /* 0x000fe80000100800 */
[----:B------:R1:W-:Y:S04]  /*edc0*/  STL [R1+0x3a4], R32 ;  /* 0x0003a42001007387 */ /* 0x0003e80000100800 */
[----:B------:R-:W-:Y:S01]  /*edd0*/  STL [R1+0x3a0], R31 ;  /* 0x0003a01f01007387 */ /* 0x000fe20000100800 */
[----:B-1----:R-:W-:-:S03]  /*ede0*/  IMAD.MOV.U32 R32, RZ, RZ, R25 ;  /* 0x000000ffff207224 */ /* 0x002fc600078e0019 */
[----:B------:R-:W4:Y:S01]  /*edf0*/  LDL.LU R25, [R1+0x358] ;  /* 0x0003580001197983 */ /* 0x000f220000300800 */
[C---:B------:R-:W-:Y:S02]  /*ee00*/  ISETP.GT.U32.AND P0, PT, R247.reuse, R27, PT ;  /* 0x0000001bf700720c */ /* 0x040fe40003f04070 */
[C---:B------:R-:W-:Y:S01]  /*ee10*/  ISETP.GT.U32.AND P2, PT, R247.reuse, R33, PT ;  /* 0x00000021f700720c */ /* 0x040fe20003f44070 */
[----:B------:R-:W4:Y:S01]  /*ee20*/  LDL.LU R239, [R1+0x368] ;  /* 0x0003680001ef7983 */ /* 0x000f220000300800 */
[C---:B------:R-:W-:Y:S02]  /*ee30*/  ISETP.GT.U32.AND P1, PT, R247.reuse, R30, PT ;  /* 0x0000001ef700720c */ /* 0x040fe40003f24070 */
[C---:B------:R-:W-:Y:S01]  /*ee40*/  ISETP.GT.U32.AND P5, PT, R247.reuse, R28, PT ;  /* 0x0000001cf700720c */ /* 0x040fe20003fa4070 */
[----:B------:R-:W4:Y:S01]  /*ee50*/  LDL.LU R38, [R1+0x364] ;  /* 0x0003640001267983 */ /* 0x000f220000300800 */
[----:B------:R-:W-:-:S03]  /*ee60*/  ISETP.GT.U32.AND P4, PT, R247, R26, PT ;  /* 0x0000001af700720c */ /* 0x000fc60003f84070 */
[----:B------:R-:W4:Y:S02]  /*ee70*/  LDL.LU R37, [R1+0x360] ;  /* 0x0003600001257983 */ /* 0x000f240000300800 */
[--C-:B------:R-:W-:Y:S02]  /*ee80*/  @!P0 IMAD.IADD R27, R27, 0x1, -R247.reuse ;  /* 0x000000011b1b8824 */ /* 0x100fe400078e0af7 */
[----:B------:R-:W-:Y:S02]  /*ee90*/  @!P2 IADD3 R33, R33, -R247, RZ ;  /* 0x800000f72121a210 */ /* 0x000fe40007ffe0ff */
[--C-:B------:R-:W-:Y:S02]  /*eea0*/  @!P1 IMAD.IADD R30, R30, 0x1, -R247.reuse ;  /* 0x000000011e1e9824 */ /* 0x100fe400078e0af7 */
[--C-:B------:R-:W-:Y:S02]  /*eeb0*/  @!P5 IMAD.IADD R28, R28, 0x1, -R247.reuse ;  /* 0x000000011c1cd824 */ /* 0x100fe400078e0af7 */
[----:B------:R-:W-:Y:S01]  /*eec0*/  @!P4 IMAD.IADD R26, R26, 0x1, -R247 ;  /* 0x000000011a1ac824 */ /* 0x000fe200078e0af7 */
[----:B--2---:R-:W-:-:S02]  /*eed0*/  ISETP.GT.U32.AND P6, PT, R247, R42, PT ;  /* 0x0000002af700720c */ /* 0x004fc40003fc4070 */
[C---:B---3--:R-:W-:Y:S02]  /*eee0*/  ISETP.GT.U32.AND P0, PT, R247.reuse, R41, PT ;  /* 0x00000029f700720c */ /* 0x048fe40003f04070 */
[C---:B----4-:R-:W-:Y:S02]  /*eef0*/  ISETP.GT.U32.AND P2, PT, R247.reuse, R40, PT ;  /* 0x00000028f700720c */ /* 0x050fe40003f44070 */
[----:B------:R-:W-:-:S07]  /*ef00*/  ISETP.GT.U32.AND P1, PT, R247, R237, PT ;  /* 0x000000edf700720c */ /* 0x000fce0003f24070 */
[--C-:B------:R-:W-:Y:S01]  /*ef10*/  @!P6 IMAD.IADD R42, R42, 0x1, -R247.reuse ;  /* 0x000000012a2ae824 */ /* 0x100fe200078e0af7 */
[----:B------:R-:W-:Y:S01]  /*ef20*/  ISETP.GT.U32.AND P6, PT, R247, R27, PT ;  /* 0x0000001bf700720c */ /* 0x000fe20003fc4070 */
[--C-:B------:R-:W-:Y:S01]  /*ef30*/  @!P0 IMAD.IADD R41, R41, 0x1, -R247.reuse ;  /* 0x0000000129298824 */ /* 0x100fe200078e0af7 */
[C---:B------:R-:W-:Y:S01]  /*ef40*/  ISETP.GT.U32.AND P5, PT, R247.reuse, R36, PT ;  /* 0x00000024f700720c */ /* 0x040fe20003fa4070 */
[----:B------:R-:W-:Y:S01]  /*ef50*/  @!P2 IMAD.IADD R40, R40, 0x1, -R247 ;  /* 0x000000012828a824 */ /* 0x000fe200078e0af7 */
[C---:B------:R-:W-:Y:S02]  /*ef60*/  ISETP.GT.U32.AND P0, PT, R247.reuse, R33, PT ;  /* 0x00000021f700720c */ /* 0x040fe40003f04070 */
[----:B------:R-:W-:Y:S02]  /*ef70*/  ISETP.GT.U32.AND P2, PT, R247, R30, PT ;  /* 0x0000001ef700720c */ /* 0x000fe40003f44070 */
[----:B------:R-:W-:Y:S02]  /*ef80*/  @!P1 IADD3 R237, R237, -R247, RZ ;  /* 0x800000f7eded9210 */ /* 0x000fe40007ffe0ff */
[----:B------:R-:W-:-:S03]  /*ef90*/  ISETP.GT.U32.AND P1, PT, R247, R28, PT ;  /* 0x0000001cf700720c */ /* 0x000fc60003f24070 */
[-C--:B------:R-:W-:Y:S02]  /*efa0*/  @!P6 IADD3 R27, R27, -R247.reuse, RZ ;  /* 0x800000f71b1be210 */ /* 0x080fe40007ffe0ff */
[--C-:B------:R-:W-:Y:S01]  /*efb0*/  @!P5 IMAD.IADD R36, R36, 0x1, -R247.reuse ;  /* 0x000000012424d824 */ /* 0x100fe200078e0af7 */
[----:B------:R-:W-:Y:S02]  /*efc0*/  ISETP.GT.U32.AND P5, PT, R247, R26, PT ;  /* 0x0000001af700720c */ /* 0x000fe40003fa4070 */
[----:B------:R1:W-:Y:S01]  /*efd0*/  STL [R1+0x39c], R27 ;  /* 0x00039c1b01007387 */ /* 0x0003e20000100800 */
[----:B------:R-:W-:Y:S01]  /*efe0*/  @!P0 IADD3 R33, R33, -R247, RZ ;  /* 0x800000f721218210 */ /* 0x000fe20007ffe0ff */
[----:B------:R-:W-:-:S03]  /*eff0*/  @!P2 IMAD.IADD R30, R30, 0x1, -R247 ;  /* 0x000000011e1ea824 */ /* 0x000fc600078e0af7 */
[--C-:B------:R-:W-:Y:S02]  /*f000*/  @!P1 IMAD.IADD R28, R28, 0x1, -R247.reuse ;  /* 0x000000011c1c9824 */ /* 0x100fe400078e0af7 */
[----:B-1----:R-:W-:Y:S01]  /*f010*/  IMAD.MOV.U32 R27, RZ, RZ, R24 ;  /* 0x000000ffff1b7224 */ /* 0x002fe200078e0018 */
[----:B------:R-:W-:Y:S01]  /*f020*/  MOV R24, R16 ;  /* 0x0000001000187202 */ /* 0x000fe20000000f00 */
[----:B------:R-:W-:Y:S02]  /*f030*/  IMAD.MOV.U32 R16, RZ, RZ, R244 ;  /* 0x000000ffff107224 */ /* 0x000fe400078e00f4 */
[----:B------:R-:W-:Y:S02]  /*f040*/  @!P5 IMAD.IADD R26, R26, 0x1, -R247 ;  /* 0x000000011a1ad824 */ /* 0x000fe400078e0af7 */
[----:B------:R-:W-:Y:S02]  /*f050*/  IMAD.MOV.U32 R31, RZ, RZ, R25 ;  /* 0x000000ffff1f7224 */ /* 0x000fe400078e0019 */
[----:B------:R-:W-:-:S02]  /*f060*/  IMAD.MOV.U32 R25, RZ, RZ, R23 ;  /* 0x000000ffff197224 */ /* 0x000fc400078e0017 */
[----:B------:R-:W-:Y:S02]  /*f070*/  IMAD.MOV.U32 R23, RZ, RZ, R14 ;  /* 0x000000ffff177224 */ /* 0x000fe400078e000e */
[----:B------:R-:W-:Y:S02]  /*f080*/  IMAD.MOV.U32 R14, RZ, RZ, R10 ;  /* 0x000000ffff0e7224 */ /* 0x000fe400078e000a */
[----:B------:R-:W2:Y:S04]  /*f090*/  LDL.LU R10, [R1+0x1ec] ;  /* 0x0001ec00010a7983 */ /* 0x000ea80000300800 */
[----:B------:R-:W3:Y:S04]  /*f0a0*/  LDL.LU R244, [R1+0x11c] ;  /* 0x00011c0001f47983 */ /* 0x000ee80000300800 */
[----:B------:R1:W-:Y:S04]  /*f0b0*/  STL [R1+0x398], R33 ;  /* 0x0003982101007387 */ /* 0x0003e80000100800 */
[----:B------:R-:W-:Y:S04]  /*f0c0*/  STL [R1+0x394], R30 ;  /* 0x0003941e01007387 */ /* 0x000fe80000100800 */
[----:B------:R-:W4:Y:S04]  /*f0d0*/  LDL.LU R39, [R1+0x350] ;  /* 0x0003500001277983 */ /* 0x000f280000300800 */
[----:B------:R-:W2:Y:S04]  /*f0e0*/  LDL.LU R236, [R1+0x34c] ;  /* 0x00034c0001ec7983 */ /* 0x000ea80000300800 */
[----:B------:R-:W-:Y:S04]  /*f0f0*/  STL [R1+0x390], R28 ;  /* 0x0003901c01007387 */ /* 0x000fe80000100800 */
[----:B------:R-:W3:Y:S04]  /*f100*/  LDL.LU R238, [R1+0x348] ;  /* 0x0003480001ee7983 */ /* 0x000ee80000300800 */
[----:B-1----:R-:W3:Y:S04]  /*f110*/  LDL.LU R33, [R1+0x344] ;  /* 0x0003440001217983 */ /* 0x002ee80000300800 */
[----:B------:R1:W-:Y:S04]  /*f120*/  STL [R1+0x38c], R26 ;  /* 0x00038c1a01007387 */ /* 0x0003e80000100800 */
[----:B-1----:R-:W3:Y:S01]  /*f130*/  LDL.LU R26, [R1+0x340] ;  /* 0x00034000011a7983 */ /* 0x002ee20000300800 */
[----:B------:R-:W-:-:S02]  /*f140*/  ISETP.GT.U32.AND P3, PT, R247, R29, PT ;  /* 0x0000001df700720c */ /* 0x000fc40003f64070 */
[----:B------:R-:W-:-:S11]  /*f150*/  ISETP.GT.U32.AND P4, PT, R247, R35, PT ;  /* 0x00000023f700720c */ /* 0x000fd60003f84070 */
[----:B------:R-:W-:Y:S02]  /*f160*/  @!P3 IADD3 R29, R29, -R247, RZ ;  /* 0x800000f71d1db210 */ /* 0x000fe40007ffe0ff */
[----:B------:R-:W-:Y:S01]  /*f170*/  ISETP.GT.U32.AND P3, PT, R247, R34, PT ;  /* 0x00000022f700720c */ /* 0x000fe20003f64070 */
[----:B------:R-:W-:Y:S01]  /*f180*/  @!P4 IMAD.IADD R35, R35, 0x1, -R247 ;  /* 0x000000012323c824 */ /* 0x000fe200078e0af7 */
[C---:B------:R-:W-:Y:S02]  /*f190*/  ISETP.GT.U32.AND P0, PT, R247.reuse, R41, PT ;  /* 0x00000029f700720c */ /* 0x040fe40003f04070 */
[C---:B------:R-:W-:Y:S02]  /*f1a0*/  ISETP.GT.U32.AND P4, PT, R247.reuse, R29, PT ;  /* 0x0000001df700720c */ /* 0x040fe40003f84070 */
[----:B------:R-:W-:-:S07]  /*f1b0*/  ISETP.GT.U32.AND P2, PT, R247, R40, PT ;  /* 0x00000028f700720c */ /* 0x000fce0003f44070 */
[--C-:B------:R-:W-:Y:S01]  /*f1c0*/  @!P3 IMAD.IADD R34, R34, 0x1, -R247.reuse ;  /* 0x000000012222b824 */ /* 0x100fe200078e0af7 */
[C---:B------:R-:W-:Y:S02]  /*f1d0*/  ISETP.GT.U32.AND P3, PT, R247.reuse, R42, PT ;  /* 0x0000002af700720c */ /* 0x040fe40003f64070 */
[----:B------:R-:W-:Y:S01]  /*f1e0*/  ISETP.GT.U32.AND P1, PT, R247, R237, PT ;  /* 0x000000edf700720c */ /* 0x000fe20003f24070 */
[--C-:B------:R-:W-:Y:S01]  /*f1f0*/  @!P0 IMAD.IADD R41, R41, 0x1, -R247.reuse ;  /* 0x0000000129298824 */ /* 0x100fe200078e0af7 */
[----:B------:R-:W-:Y:S01]  /*f200*/  ISETP.GT.U32.AND P6, PT, R247, R34, PT ;  /* 0x00000022f700720c */ /* 0x000fe20003fc4070 */
[--C-:B------:R-:W-:Y:S01]  /*f210*/  @!P4 IMAD.IADD R29, R29, 0x1, -R247.reuse ;  /* 0x000000011d1dc824 */ /* 0x100fe200078e0af7 */
[C---:B------:R-:W-:Y:S01]  /*f220*/  ISETP.GT.U32.AND P0, PT, R247.reuse, R38, PT ;  /* 0x00000026f700720c */ /* 0x040fe20003f04070 */
[--C-:B------:R-:W-:Y:S01]  /*f230*/  @!P2 IMAD.IADD R40, R40, 0x1, -R247.reuse ;  /* 0x000000012828a824 */ /* 0x100fe200078e0af7 */
[----:B------:R-:W-:Y:S02]  /*f240*/  MOV R28, R25 ;  /* 0x00000019001c7202 */ /* 0x000fe40000000f00 */
[C---:B------:R-:W-:Y:S01]  /*f250*/  ISETP.GT.U32.AND P5, PT, R247.reuse, R36, PT ;  /* 0x00000024f700720c */ /* 0x040fe20003fa4070 */
[----:B------:R-:W3:Y:S02]  /*f260*/  LDL.LU R25, [R1+0x33c] ;  /* 0x00033c0001197983 */ /* 0x000ee40000300800 */
[----:B------:R-:W-:Y:S01]  /*f270*/  @!P3 IMAD.IADD R42, R42, 0x1, -R247 ;  /* 0x000000012a2ab824 */ /* 0x000fe200078e0af7 */
[----:B------:R-:W-:-:S02]  /*f280*/  ISETP.GT.U32.AND P3, PT, R247, R239, PT ;  /* 0x000000eff700720c */ /* 0x000fc40003f64070 */
[----:B------:R-:W-:Y:S02]  /*f290*/  ISETP.GT.U32.AND P2, PT, R247, R37, PT ;  /* 0x00000025f700720c */ /* 0x000fe40003f44070 */
[-C--:B------:R-:W-:Y:S01]  /*f2a0*/  @!P1 IADD3 R237, R237, -R247.reuse, RZ ;  /* 0x800000f7eded9210 */ /* 0x080fe20007ffe0ff */
[----:B------:R1:W-:Y:S01]  /*f2b0*/  STL [R1+0x388], R29 ;  /* 0x0003881d01007387 */ /* 0x0003e20000100800 */
[----:B------:R-:W-:Y:S01]  /*f2c0*/  ISETP.GT.U32.AND P1, PT, R247, R32, PT ;  /* 0x00000020f700720c */ /* 0x000fe20003f24070 */
[--C-:B------:R-:W-:Y:S02]  /*f2d0*/  @!P6 IMAD.IADD R34, R34, 0x1, -R247.reuse ;  /* 0x000000012222e824 */ /* 0x100fe400078e0af7 */
[----:B-1----:R-:W-:Y:S02]  /*f2e0*/  IMAD.MOV.U32 R29, RZ, RZ, R28 ;  /* 0x000000ffff1d7224 */ /* 0x002fe400078e001c */
[----:B------:R-:W-:Y:S02]  /*f2f0*/  IMAD.MOV.U32 R28, RZ, RZ, R24 ;  /* 0x000000ffff1c7224 */ /* 0x000fe400078e0018 */
[----:B------:R-:W3:Y:S01]  /*f300*/  LDL.LU R24, [R1+0x338] ;  /* 0x0003380001187983 */ /* 0x000ee20000300800 */
[----:B------:R-:W-:Y:S01]  /*f310*/  @!P3 IADD3 R239, R239, -R247, RZ ;  /* 0x800000f7efefb210 */ /* 0x000fe20007ffe0ff */
[----:B------:R-:W-:-:S02]  /*f320*/  @!P0 IMAD.IADD R38, R38, 0x1, -R247 ;  /* 0x0000000126268824 */ /* 0x000fc400078e0af7 */
[--C-:B------:R-:W-:Y:S01]  /*f330*/  @!P5 IMAD.IADD R36, R36, 0x1, -R247.reuse ;  /* 0x000000012424d824 */ /* 0x100fe200078e0af7 */
[----:B------:R-:W-:Y:S01]  /*f340*/  ISETP.GT.U32.AND P5, PT, R247, R31, PT ;  /* 0x0000001ff700720c */ /* 0x000fe20003fa4070 */
[--C-:B------:R-:W-:Y:S01]  /*f350*/  @!P2 IMAD.IADD R37, R37, 0x1, -R247.reuse ;  /* 0x000000012525a824 */ /* 0x100fe200078e0af7 */
[----:B------:R-:W-:Y:S01]  /*f360*/  ISETP.GT.U32.AND P4, PT, R247, R35, PT ;  /* 0x00000023f700720c */ /* 0x000fe20003f84070 */
[----:B------:R-:W-:Y:S01]  /*f370*/  @!P1 IMAD.IADD R32, R32, 0x1, -R247 ;  /* 0x0000000120209824 */ /* 0x000fe200078e0af7 */
[----:B------:R-:W-:Y:S01]  /*f380*/  IADD3 R30, R6, 0x1f4, RZ ;  /* 0x000001f4061e7810 */ /* 0x000fe20007ffe0ff */
[----:B------:R1:W-:Y:S01]  /*f390*/  STL [R1+0x384], R42 ;  /* 0x0003842a01007387 */ /* 0x0003e20000100800 */
[----:B------:R-:W-:-:S07]  /*f3a0*/  IMAD.HI.U32 R235, R246, R234, RZ ;  /* 0x000000eaf6eb7227 */ /* 0x000fce00078e00ff */
[----:B------:R-:W-:Y:S01]  /*f3b0*/  @!P5 IADD3 R31, R31, -R247, RZ ;  /* 0x800000f71f1fd210 */ /* 0x000fe20007ffe0ff */
[----:B-1----:R-:W3:Y:S01]  /*f3c0*/  LDL.LU R42, [R1+0x2928] ;  /* 0x00292800012a7983 */ /* 0x002ee20000300800 */
[----:B------:R-:W-:-:S03]  /*f3d0*/  @!P4 IMAD.IADD R35, R35, 0x1, -R247 ;  /* 0x000000012323c824 */ /* 0x000fc600078e0af7 */
[----:B------:R-:W-:Y:S04]  /*f3e0*/  STL [R1+0x1e64], R30 ;  /* 0x001e641e01007387 */ /* 0x000fe80000100800 */
[----:B------:R1:W-:Y:S01]  /*f3f0*/  STL [R1+0x380], R41 ;  /* 0x0003802901007387 */ /* 0x0003e20000100800 */
[----:B------:R-:W-:-:S03]  /*f400*/  IMAD.MOV R235, RZ, RZ, -R235 ;  /* 0x000000ffffeb7224 */ /* 0x000fc600078e0aeb */
[----:B-1----:R-:W3:Y:S04]  /*f410*/  LDL.LU R41, [R1+0x2924] ;  /* 0x0029240001297983 */ /* 0x002ee80000300800 */
[----:B------:R1:W-:Y:S04]  /*f420*/  STL [R1+0x37c], R40 ;  /* 0x00037c2801007387 */ /* 0x0003e80000100800 */
[----:B-1----:R-:W3:Y:S04]  /*f430*/  LDL.LU R40, [R1+0x2920] ;  /* 0x0029200001287983 */ /* 0x002ee80000300800 */
[----:B------:R-:W-:Y:S04]  /*f440*/  STL [R1+0x378], R237 ;  /* 0x000378ed01007387 */ /* 0x000fe80000100800 */
[----:B------:R1:W-:Y:S04]  /*f450*/  STL [R1+0x374], R36 ;  /* 0x0003742401007387 */ /* 0x0003e80000100800 */
[----:B------:R1:W-:Y:S04]  /*f460*/  STL [R1+0x370], R35 ;  /* 0x0003702301007387 */ /* 0x0003e80000100800 */
[----:B------:R1:W-:Y:S04]  /*f470*/  STL [R1+0x36c], R34 ;  /* 0x00036c2201007387 */ /* 0x0003e80000100800 */
[----:B-1----:R-:W3:Y:S04]  /*f480*/  LDL.LU R36, [R1+0x334] ;  /* 0x0003340001247983 */ /* 0x002ee80000300800 */
[----:B------:R-:W3:Y:S01]  /*f490*/  LDL.LU R35, [R1+0x330] ;  /* 0x0003300001237983 */ /* 0x000ee20000300800 */
[----:B------:R-:W-:-:S03]  /*f4a0*/  IMAD R234, R247, R235, R234 ;  /* 0x000000ebf7ea7224 */ /* 0x000fc600078e02ea */
[----:B------:R-:W3:Y:S01]  /*f4b0*/  LDL.LU R34, [R1+0x32c] ;  /* 0x00032c0001227983 */ /* 0x000ee20000300800 */
[----:B------:R-:W-:-:S03]  /*f4c0*/  IABS R235, R30 ;  /* 0x0000001e00eb7213 */ /* 0x000fc60000000000 */
[----:B------:R-:W3:Y:S01]  /*f4d0*/  LDL.LU R30, [R1+0x328] ;  /* 0x00032800011e7983 */ /* 0x000ee20000300800 */
[C---:B----4-:R-:W-:Y:S02]  /*f4e0*/  ISETP.GT.U32.AND P6, PT, R247.reuse, R39, PT ;  /* 0x00000027f700720c */ /* 0x050fe40003fc4070 */
[C---:B--2---:R-:W-:Y:S02]  /*f4f0*/  ISETP.GT.U32.AND P3, PT, R247.reuse, R236, PT ;  /* 0x000000ecf700720c */ /* 0x044fe40003f64070 */
[C---:B---3--:R-:W-:Y:S02]  /*f500*/  ISETP.GT.U32.AND P0, PT, R247.reuse, R238, PT ;  /* 0x000000eef700720c */ /* 0x048fe40003f04070 */
[----:B------:R-:W-:-:S07]  /*f510*/  ISETP.GT.U32.AND P2, PT, R247, R33, PT ;  /* 0x00000021f700720c */ /* 0x000fce0003f44070 */
[--C-:B------:R-:W-:Y:S01]  /*f520*/  @!P6 IMAD.IADD R39, R39, 0x1, -R247.reuse ;  /* 0x000000012727e824 */ /* 0x100fe200078e0af7 */
[C---:B------:R-:W-:Y:S01]  /*f530*/  ISETP.GT.U32.AND P6, PT, R247.reuse, R239, PT ;  /* 0x000000eff700720c */ /* 0x040fe20003fc4070 */
[--C-:B------:R-:W-:Y:S01]  /*f540*/  @!P3 IMAD.IADD R236, R236, 0x1, -R247.reuse ;  /* 0x00000001ececb824 */ /* 0x100fe200078e0af7 */
[C---:B------:R-:W-:Y:S02]  /*f550*/  ISETP.GT.U32.AND P3, PT, R247.reuse, R38, PT ;  /* 0x00000026f700720c */ /* 0x040fe40003f64070 */
[----:B------:R-:W-:Y:S01]  /*f560*/  ISETP.GT.U32.AND P1, PT, R247, R26, PT ;  /* 0x0000001af700720c */ /* 0x000fe20003f24070 */
[----:B------:R-:W-:Y:S01]  /*f570*/  @!P2 IMAD.IADD R33, R33, 0x1, -R247 ;  /* 0x000000012121a824 */ /* 0x000fe200078e0af7 */
[----:B------:R-:W-:Y:S02]  /*f580*/  @!P0 IADD3 R238, R238, -R247, RZ ;  /* 0x800000f7eeee8210 */ /* 0x000fe40007ffe0ff */
[C---:B------:R-:W-:Y:S02]  /*f590*/  ISETP.GT.U32.AND P0, PT, R247.reuse, R37, PT ;  /* 0x00000025f700720c */ /* 0x040fe40003f04070 */
[----:B------:R-:W-:-:S07]  /*f5a0*/  ISETP.GT.U32.AND P2, PT, R247, R32, PT ;  /* 0x00000020f700720c */ /* 0x000fce0003f44070 */
[--C-:B------:R-:W-:Y:S01]  /*f5b0*/  @!P1 IMAD.IADD R26, R26, 0x1, -R247.reuse ;  /* 0x000000011a1a9824 */ /* 0x100fe200078e0af7 */
[----:B------:R-:W-:Y:S01]  /*f5c0*/  ISETP.GT.U32.AND P1, PT, R247, R31, PT ;  /* 0x0000001ff700720c */ /* 0x000fe20003f24070 */
[--C-:B------:R-:W-:Y:S02]  /*f5d0*/  @!P6 IMAD.IADD R239, R239, 0x1, -R247.reuse ;  /* 0x00000001efefe824 */ /* 0x100fe400078e0af7 */
[--C-:B------:R-:W-:Y:S02]  /*f5e0*/  @!P3 IMAD.IADD R38, R38, 0x1, -R247.reuse ;  /* 0x000000012626b824 */ /* 0x100fe400078e0af7 */
[--C-:B------:R-:W-:Y:S01]  /*f5f0*/  @!P0 IMAD.IADD R37, R37, 0x1, -R247.reuse ;  /* 0x0000000125258824 */ /* 0x100fe200078e0af7 */
[----:B------:R-:W-:Y:S01]  /*f600*/  @!P2 IADD3 R32, R32, -R247, RZ ;  /* 0x800000f72020a210 */ /* 0x000fe20007ffe0ff */
[----:B------:R-:W-:Y:S04]  /*f610*/  STL [R1+0x368], R239 ;  /* 0x000368ef01007387 */ /* 0x000fe80000100800 */
[----:B------:R1:W-:Y:S02]  /*f620*/  STL [R1+0x364], R38 ;  /* 0x0003642601007387 */ /* 0x0003e40000100800 */
[----:B------:R-:W-:-:S02]  /*f630*/  @!P1 IMAD.IADD R31, R31, 0x1, -R247 ;  /* 0x000000011f1f9824 */ /* 0x000fc400078e0af7 */
[----:B------:R2:W-:Y:S04]  /*f640*/  STL [R1+0x360], R37 ;  /* 0x0003602501007387 */ /* 0x0005e80000100800 */
[----:B------:R3:W-:Y:S04]  /*f650*/  STL [R1+0x35c], R32 ;  /* 0x00035c2001007387 */ /* 0x0007e80000100800 */
[----:B-1----:R-:W4:Y:S04]  /*f660*/  LDL.LU R38, [R1+0x31c] ;  /* 0x00031c0001267983 */ /* 0x002f280000300800 */
[----:B--2---:R-:W2:Y:S04]  /*f670*/  LDL.LU R37, [R1+0x318] ;  /* 0x0003180001257983 */ /* 0x004ea80000300800 */
[----:B------:R1:W-:Y:S04]  /*f680*/  STL [R1+0x358], R31 ;  /* 0x0003581f01007387 */ /* 0x0003e80000100800 */
[----:B------:R-:W2:Y:S04]  /*f690*/  LDL.LU R237, [R1+0x314] ;  /* 0x0003140001ed7983 */ /* 0x000ea80000300800 */
[----:B------:R-:W2:Y:S01]  /*f6a0*/  LDL.LU R239, [R1+0x310] ;  /* 0x0003100001ef7983 */ /* 0x000ea20000300800 */
[----:B------:R-:W-:-:S02]  /*f6b0*/  ISETP.GT.U32.AND P4, PT, R247, R27, PT ;  /* 0x0000001bf700720c */ /* 0x000fc40003f84070 */
[----:B------:R-:W-:-:S11]  /*f6c0*/  ISETP.GT.U32.AND P5, PT, R247, R25, PT ;  /* 0x00000019f700720c */ /* 0x000fd60003fa4070 */
[--C-:B------:R-:W-:Y:S01]  /*f6d0*/  @!P4 IMAD.IADD R27, R27, 0x1, -R247.reuse ;  /* 0x000000011b1bc824 */ /* 0x100fe200078e0af7 */
[----:B------:R-:W-:Y:S01]  /*f6e0*/  ISETP.GT.U32.AND P4, PT, R247, R24, PT ;  /* 0x00000018f700720c */ /* 0x000fe20003f84070 */
[----:B------:R-:W-:Y:S01]  /*f6f0*/  @!P5 IMAD.IADD R25, R25, 0x1, -R247 ;  /* 0x000000011919d824 */ /* 0x000fe200078e0af7 */
[C---:B------:R-:W-:Y:S02]  /*f700*/  ISETP.GT.U32.AND P3, PT, R247.reuse, R236, PT ;  /* 0x000000ecf700720c */ /* 0x040fe40003f64070 */
[C---:B------:R-:W-:Y:S02]  /*f710*/  ISETP.GT.U32.AND P5, PT, R247.reuse, R27, PT ;  /* 0x0000001bf700720c */ /* 0x040fe40003fa4070 */
[----:B------:R-:W-:-:S07]  /*f720*/  ISETP.GT.U32.AND P0, PT, R247, R238, PT ;  /* 0x000000eef700720c */ /* 0x000fce0003f04070 */
[----:B------:R-:W-:Y:S02]  /*f730*/  @!P4 IADD3 R24, R24, -R247, RZ ;  /* 0x800000f71818c210 */ /* 0x000fe40007ffe0ff */
[C---:B------:R-:W-:Y:S02]  /*f740*/  ISETP.GT.U32.AND P4, PT, R247.reuse, R39, PT ;  /* 0x00000027f700720c */ /* 0x040fe40003f84070 */
[C---:B------:R-:W-:Y:S02]  /*f750*/  ISETP.GT.U32.AND P2, PT, R247.reuse, R33, PT ;  /* 0x00000021f700720c */ /* 0x040fe40003f44070 */
[----:B------:R-:W-:Y:S01]  /*f760*/  ISETP.GT.U32.AND P6, PT, R247, R24, PT ;  /* 0x00000018f700720c */ /* 0x000fe20003fc4070 */
[--C-:B------:R-:W-:Y:S01]  /*f770*/  @!P5 IMAD.IADD R27, R27, 0x1, -R247.reuse ;  /* 0x000000011b1bd824 */ /* 0x100fe200078e0af7 */
[----:B------:R-:W-:Y:S01]  /*f780*/  @!P3 IADD3 R236, R236, -R247, RZ ;  /* 0x800000f7ececb210 */ /* 0x000fe20007ffe0ff */
[----:B------:R-:W-:-:S06]  /*f790*/  @!P0 IMAD.IADD R238, R238, 0x1, -R247 ;  /* 0x00000001eeee8824 */ /* 0x000fcc00078e0af7 */
[--C-:B------:R-:W-:Y:S01]  /*f7a0*/  @!P4 IMAD.IADD R39, R39, 0x1, -R247.reuse ;  /* 0x000000012727c824 */ /* 0x100fe200078e0af7 */
[----:B------:R1:W-:Y:S04]  /*f7b0*/  STL [R1+0x354], R27 ;  /* 0x0003541b01007387 */ /* 0x0003e80000100800 */
[----:B---3--:R-:W3:Y:S04]  /*f7c0*/  LDL.LU R32, [R1+0x30c] ;  /* 0x00030c0001207983 */ /* 0x008ee80000300800 */
[----:B-1----:R-:W3:Y:S01]  /*f7d0*/  LDL.LU R31, [R1+0x308] ;  /* 0x00030800011f7983 */ /* 0x002ee20000300800 */
[----:B------:R-:W-:-:S03]  /*f7e0*/  @!P2 IMAD.IADD R33, R33, 0x1, -R247 ;  /* 0x000000012121a824 */ /* 0x000fc600078e0af7 */
[----:B------:R-:W3:Y:S01]  /*f7f0*/  LDL.LU R27, [R1+0x304] ;  /* 0x00030400011b7983 */ /* 0x000ee20000300800 */
[----:B------:R-:W-:Y:S01]  /*f800*/  @!P6 IMAD.IADD R24, R24, 0x1, -R247 ;  /* 0x000000011818e824 */ /* 0x000fe200078e0af7 */
[C---:B------:R-:W-:Y:S02]  /*f810*/  ISETP.GT.U32.AND P1, PT, R247.reuse, R26, PT ;  /* 0x0000001af700720c */ /* 0x040fe40003f24070 */
[C---:B------:R-:W-:Y:S02]  /*f820*/  ISETP.GT.U32.AND P5, PT, R247.reuse, R25, PT ;  /* 0x00000019f700720c */ /* 0x040fe40003fa4070 */
[C---:B------:R-:W-:Y:S02]  /*f830*/  ISETP.GT.U32.AND P4, PT, R247.reuse, R36, PT ;  /* 0x00000024f700720c */ /* 0x040fe40003f84070 */
[C---:B------:R-:W-:Y:S02]  /*f840*/  ISETP.GT.U32.AND P3, PT, R247.reuse, R35, PT ;  /* 0x00000023f700720c */ /* 0x040fe40003f64070 */
[----:B------:R-:W-:-:S02]  /*f850*/  ISETP.GT.U32.AND P0, PT, R247, R34, PT ;  /* 0x00000022f700720c */ /* 0x000fc40003f04070 */
[----:B------:R-:W-:-:S07]  /*f860*/  ISETP.GT.U32.AND P2, PT, R247, R30, PT ;  /* 0x0000001ef700720c */ /* 0x000fce0003f44070 */
[--C-:B------:R-:W-:Y:S02]  /*f870*/  @!P4 IMAD.IADD R36, R36, 0x1, -R247.reuse ;  /* 0x000000012424c824 */ /* 0x100fe400078e0af7 */
[--C-:B------:R-:W-:Y:S02]  /*f880*/  @!P3 IMAD.IADD R35, R35, 0x1, -R247.reuse ;  /* 0x000000012323b824 */ /* 0x100fe400078e0af7 */
[--C-:B------:R-:W-:Y:S01]  /*f890*/  @!P0 IMAD.IADD R34, R34, 0x1, -R247.reuse ;  /* 0x0000000122228824 */ /* 0x100fe200078e0af7 */
[----:B------:R1:W-:Y:S01]  /*f8a0*/  STL [R1+0x350], R39 ;  /* 0x0003502701007387 */ /* 0x0003e20000100800 */
[-C--:B------:R-:W-:Y:S01]  /*f8b0*/  @!P2 IADD3 R30, R30, -R247.reuse, RZ ;  /* 0x800000f71e1ea210 */ /* 0x080fe20007ffe0ff */
[----:B------:R-:W-:Y:S01]  /*f8c0*/  @!P1 IMAD.IADD R26, R26, 0x1, -R247 ;  /* 0x000000011a1a9824 */ /* 0x000fe200078e0af7 */
[----:B------:R-:W-:Y:S01]  /*f8d0*/  @!P5 IADD3 R25, R25, -R247, RZ ;  /* 0x800000f71919d210 */ /* 0x000fe20007ffe0ff */
[----:B-1----:R-:W3:Y:S04]  /*f8e0*/  LDL.LU R39, [R1+0x291c] ;  /* 0x00291c0001277983 */ /* 0x002ee80000300800 */
[----:B------:R-:W-:Y:S04]  /*f8f0*/  STL [R1+0x34c], R236 ;  /* 0x00034cec01007387 */ /* 0x000fe80000100800 */
[----:B------:R-:W-:Y:S04]  /*f900*/  STL [R1+0x348], R238 ;  /* 0x000348ee01007387 */ /* 0x000fe80000100800 */
[----:B------:R-:W-:Y:S04]  /*f910*/  STL [R1+0x344], R33 ;  /* 0x0003442101007387 */ /* 0x000fe80000100800 */
[----:B------:R1:W-:Y:S04]  /*f920*/  STL [R1+0x340], R26 ;  /* 0x0003401a01007387 */ /* 0x0003e80000100800 */
[----:B------:R1:W-:Y:S04]  /*f930*/  STL [R1+0x33c], R25 ;  /* 0x00033c1901007387 */ /* 0x0003e80000100800 */
[----:B------:R1:W-:Y:S02]  /*f940*/  STL [R1+0x338], R24 ;  /* 0x0003381801007387 */ /* 0x0003e40000100800 */
[----:B-1----:R-:W-:-:S02]  /*f950*/  IMAD.MOV.U32 R26, RZ, RZ, R23 ;  /* 0x000000ffff1a7224 */ /* 0x002fc400078e0017 */
[----:B------:R-:W3:Y:S01]  /*f960*/  LDL.LU R33, [R1+0x300] ;  /* 0x0003000001217983 */ /* 0x000ee20000300800 */
[----:B------:R-:W-:-:S03]  /*f970*/  IMAD.MOV.U32 R25, RZ, RZ, R22 ;  /* 0x000000ffff197224 */ /* 0x000fc600078e0016 */
[----:B------:R-:W3:Y:S01]  /*f980*/  LDL.LU R24, [R1+0x2fc] ;  /* 0x0002fc0001187983 */ /* 0x000ee20000300800 */
[----:B------:R-:W-:-:S03]  /*f990*/  MOV R22, R20 ;  /* 0x0000001400167202 */ /* 0x000fc60000000f00 */
[----:B------:R-:W3:Y:S04]  /*f9a0*/  LDL.LU R23, [R1+0x2f8] ;  /* 0x0002f80001177983 */ /* 0x000ee80000300800 */
[----:B------:R-:W3:Y:S01]  /*f9b0*/  LDL.LU R20, [R1+0x2f4] ;  /* 0x0002f40001147983 */ /* 0x000ee20000300800 */
[C---:B----4-:R-:W-:Y:S02]  /*f9c0*/  ISETP.GT.U32.AND P6, PT, R247.reuse, R38, PT ;  /* 0x00000026f700720c */ /* 0x050fe40003fc4070 */
[C---:B--2---:R-:W-:Y:S02]  /*f9d0*/  ISETP.GT.U32.AND P4, PT, R247.reuse, R37, PT ;  /* 0x00000025f700720c */ /* 0x044fe40003f84070 */
[C---:B------:R-:W-:Y:S02]  /*f9e0*/  ISETP.GT.U32.AND P3, PT, R247.reuse, R237, PT ;  /* 0x000000edf700720c */ /* 0x040fe40003f64070 */
[----:B------:R-:W-:-:S07]  /*f9f0*/  ISETP.GT.U32.AND P0, PT, R247, R239, PT ;  /* 0x000000eff700720c */ /* 0x000fce0003f04070 */
[--C-:B------:R-:W-:Y:S01]  /*fa00*/  @!P6 IMAD.IADD R38, R38, 0x1, -R247.reuse ;  /* 0x000000012626e824 */ /* 0x100fe200078e0af7 */
[----:B------:R-:W-:Y:S02]  /*fa10*/  ISETP.GT.U32.AND P6, PT, R247, R36, PT ;  /* 0x00000024f700720c */ /* 0x000fe40003fc4070 */
[----:B------:R-:W-:Y:S02]  /*fa20*/  @!P4 IADD3 R37, R37, -R247, RZ ;  /* 0x800000f72525c210 */ /* 0x000fe40007ffe0ff */
[----:B------:R-:W-:Y:S01]  /*fa30*/  ISETP.GT.U32.AND P4, PT, R247, R35, PT ;  /* 0x00000023f700720c */ /* 0x000fe20003f84070 */
[--C-:B------:R-:W-:Y:S01]  /*fa40*/  @!P3 IMAD.IADD R237, R237, 0x1, -R247.reuse ;  /* 0x00000001ededb824 */ /* 0x100fe200078e0af7 */
[----:B------:R-:W-:Y:S01]  /*fa50*/  ISETP.GT.U32.AND P3, PT, R247, R34, PT ;  /* 0x00000022f700720c */ /* 0x000fe20003f64070 */
[----:B------:R-:W-:Y:S01]  /*fa60*/  @!P0 IMAD.IADD R239, R239, 0x1, -R247 ;  /* 0x00000001efef8824 */ /* 0x000fe200078e0af7 */
[----:B------:R-:W-:-:S05]  /*fa70*/  ISETP.GT.U32.AND P0, PT, R247, R30, PT ;  /* 0x0000001ef700720c */ /* 0x000fca0003f04070 */
[----:B------:R-:W-:-:S04]  /*fa80*/  @!P6 IMAD.IADD R36, R36, 0x1, -R247 ;  /* 0x000000012424e824 */ /* 0x000fc800078e0af7 */
[----:B------:R-:W-:Y:S01]  /*fa90*/  @!P4 IMAD.IADD R35, R35, 0x1, -R247 ;  /* 0x000000012323c824 */ /* 0x000fe200078e0af7 */
[----:B------:R1:W-:Y:S01]  /*faa0*/  STL [R1+0x334], R36 ;  /* 0x0003342401007387 */ /* 0x0003e20000100800 */
[----:B------:R-:W-:-:S03]  /*fab0*/  @!P3 IADD3 R34, R34, -R247, RZ ;  /* 0x800000f72222b210 */ /* 0x000fc60007ffe0ff */
[----:B------:R2:W-:Y:S01]  /*fac0*/  STL [R1+0x330], R35 ;  /* 0x0003302301007387 */ /* 0x0005e20000100800 */
[----:B------:R-:W-:-:S03]  /*fad0*/  @!P0 IMAD.IADD R30, R30, 0x1, -R247 ;  /* 0x000000011e1e8824 */ /* 0x000fc600078e0af7 */
[----:B------:R4:W-:Y:S04]  /*fae0*/  STL [R1+0x32c], R34 ;  /* 0x00032c2201007387 */ /* 0x0009e80000100800 */
[----:B------:R3:W-:Y:S04]  /*faf0*/  STL [R1+0x328], R30 ;  /* 0x0003281e01007387 */ /* 0x0007e80000100800 */
[----:B-1----:R-:W3:Y:S04]  /*fb00*/  LDL.LU R36, [R1+0x2e8] ;  /* 0x0002e80001247983 */ /* 0x002ee80000300800 */
[----:B--2---:R-:W2:Y:S04]  /*fb10*/  LDL.LU R35, [R1+0x2e4] ;  /* 0x0002e40001237983 */ /* 0x004ea80000300800 */
[----:B----4-:R-:W4:Y:S04]  /*fb20*/  LDL.LU R34, [R1+0x2e0] ;  /* 0x0002e00001227983 */ /* 0x010f280000300800 */
[----:B------:R-:W4:Y:S01]  /*fb30*/  LDL.LU R238, [R1+0x2dc] ;  /* 0x0002dc0001ee7983 */ /* 0x000f220000300800 */
[----:B------:R-:W-:-:S02]  /*fb40*/  ISETP.GT.U32.AND P1, PT, R247, R29, PT ;  /* 0x0000001df700720c */ /* 0x000fc40003f24070 */
[C---:B------:R-:W-:Y:S02]  /*fb50*/  ISETP.GT.U32.AND P5, PT, R247.reuse, R28, PT ;  /* 0x0000001cf700720c */ /* 0x040fe40003fa4070 */
[----:B---3--:R-:W-:-:S09]  /*fb60*/  ISETP.GT.U32.AND P2, PT, R247, R32, PT ;  /* 0x00000020f700720c */ /* 0x008fd20003f44070 */
[--C-:B------:R-:W-:Y:S01]  /*fb70*/  @!P1 IMAD.IADD R29, R29, 0x1, -R247.reuse ;  /* 0x000000011d1d9824 */ /* 0x100fe200078e0af7 */
[C---:B------:R-:W-:Y:S01]  /*fb80*/  ISETP.GT.U32.AND P1, PT, R247.reuse, R31, PT ;  /* 0x0000001ff700720c */ /* 0x040fe20003f24070 */
[--C-:B------:R-:W-:Y:S01]  /*fb90*/  @!P5 IMAD.IADD R28, R28, 0x1, -R247.reuse ;  /* 0x000000011c1cd824 */ /* 0x100fe200078e0af7 */
[C---:B------:R-:W-:Y:S01]  /*fba0*/  ISETP.GT.U32.AND P5, PT, R247.reuse, R27, PT ;  /* 0x0000001bf700720c */ /* 0x040fe20003fa4070 */
[----:B------:R-:W-:Y:S01]  /*fbb0*/  @!P2 IMAD.IADD R32, R32, 0x1, -R247 ;  /* 0x000000012020a824 */ /* 0x000fe200078e0af7 */
[C---:B------:R-:W-:Y:S02]  /*fbc0*/  ISETP.GT.U32.AND P2, PT, R247.reuse, R29, PT ;  /* 0x0000001df700720c */ /* 0x040fe40003f44070 */
[C---:B------:R-:W-:Y:S02]  /*fbd0*/  ISETP.GT.U32.AND P4, PT, R247.reuse, R37, PT ;  /* 0x00000025f700720c */ /* 0x040fe40003f84070 */
[----:B------:R-:W-:-:S05]  /*fbe0*/  ISETP.GT.U32.AND P3, PT, R247, R237, PT ;  /* 0x000000edf700720c */ /* 0x000fca0003f64070 */
[----:B------:R-:W-:Y:S02]  /*fbf0*/  @!P1 IADD3 R31, R31, -R247, RZ ;  /* 0x800000f71f1f9210 */ /* 0x000fe40007ffe0ff */
[----:B------:R-:W-:Y:S01]  /*fc00*/  ISETP.GT.U32.AND P1, PT, R247, R28, PT ;  /* 0x0000001cf700720c */ /* 0x000fe20003f24070 */
[--C-:B------:R-:W-:Y:S01]  /*fc10*/  @!P5 IMAD.IADD R27, R27, 0x1, -R247.reuse ;  /* 0x000000011b1bd824 */ /* 0x100fe200078e0af7 */
[----:B------:R-:W-:Y:S01]  /*fc20*/  ISETP.GT.U32.AND P5, PT, R247, R38, PT ;  /* 0x00000026f700720c */ /* 0x000fe20003fa4070 */
[--C-:B------:R-:W-:Y:S01]  /*fc30*/  @!P2 IMAD.IADD R29, R29, 0x1, -R247.reuse ;  /* 0x000000011d1da824 */ /* 0x100fe200078e0af7 */
[C---:B------:R-:W-:Y:S02]  /*fc40*/  ISETP.GT.U32.AND P0, PT, R247.reuse, R239, PT ;  /* 0x000000eff700720c */ /* 0x040fe40003f04070 */
[----:B------:R-:W-:Y:S01]  /*fc50*/  ISETP.GT.U32.AND P6, PT, R247, R27, PT ;  /* 0x0000001bf700720c */ /* 0x000fe20003fc4070 */
[--C-:B------:R-:W-:Y:S01]  /*fc60*/  @!P4 IMAD.IADD R37, R37, 0x1, -R247.reuse ;  /* 0x000000012525c824 */ /* 0x100fe200078e0af7 */
[----:B------:R1:W-:Y:S01]  /*fc70*/  STL [R1+0x324], R29 ;  /* 0x0003241d01007387 */ /* 0x0003e20000100800 */
[----:B------:R-:W-:-:S04]  /*fc80*/  @!P3 IMAD.IADD R237, R237, 0x1, -R247 ;  /* 0x00000001ededb824 */ /* 0x000fc800078e0af7 */
[--C-:B------:R-:W-:Y:S02]  /*fc90*/  @!P1 IMAD.IADD R28, R28, 0x1, -R247.reuse ;  /* 0x000000011c1c9824 */ /* 0x100fe400078e0af7 */
[----:B------:R-:W-:-:S03]  /*fca0*/  @!P5 IMAD.IADD R38, R38, 0x1, -R247 ;  /* 0x000000012626d824 */ /* 0x000fc600078e0af7 */
[----:B------:R3:W-:Y:S04]  /*fcb0*/  STL [R1+0x320], R28 ;  /* 0x0003201c01007387 */ /* 0x0007e80000100800 */
[----:B------:R-:W4:Y:S04]  /*fcc0*/  LDL.LU R30, [R1+0x2d8] ;  /* 0x0002d800011e7983 */ /* 0x000f280000300800 */
[----:B-1----:R-:W4:Y:S04]  /*fcd0*/  LDL.LU R29, [R1+0x2d4] ;  /* 0x0002d400011d7983 */ /* 0x002f280000300800 */
[----:B---3--:R-:W3:Y:S01]  /*fce0*/  LDL.LU R28, [R1+0x2d0] ;  /* 0x0002d000011c7983 */ /* 0x008ee20000300800 */
[----:B------:R-:W-:Y:S01]  /*fcf0*/  @!P6 IMAD.IADD R27, R27, 0x1, -R247 ;  /* 0x000000011b1be824 */ /* 0x000fe200078e0af7 */
[----:B------:R-:W-:-:S02]  /*fd00*/  @!P0 IADD3 R239, R239, -R247, RZ ;  /* 0x800000f7efef8210 */ /* 0x000fc40007ffe0ff */
[C---:B------:R-:W-:Y:S02]  /*fd10*/  ISETP.GT.U32.AND P2, PT, R247.reuse, R32, PT ;  /* 0x00000020f700720c */ /* 0x040fe40003f44070 */
[C---:B------:R-:W-:Y:S01]  /*fd20*/  ISETP.GT.U32.AND P1, PT, R247.reuse, R31, PT ;  /* 0x0000001ff700720c */ /* 0x040fe20003f24070 */
[----:B------:R1:W-:Y:S04]  /*fd30*/  STL [R1+0x31c], R38 ;  /* 0x00031c2601007387 */ /* 0x0003e80000100800 */
[----:B-1----:R-:W3:Y:S01]  /*fd40*/  LDL.LU R38, [R1+0x2918] ;  /* 0x0029180001267983 */ /* 0x002ee20000300800 */
[C---:B------:R-:W-:Y:S02]  /*fd50*/  ISETP.GT.U32.AND P5, PT, R247.reuse, R33, PT ;  /* 0x00000021f700720c */ /* 0x040fe40003fa4070 */
[----:B------:R-:W-:-:S02]  /*fd60*/  ISETP.GT.U32.AND P4, PT, R247, R24, PT ;  /* 0x00000018f700720c */ /* 0x000fc40003f84070 */
[----:B------:R-:W-:-:S09]  /*fd70*/  ISETP.GT.U32.AND P3, PT, R247, R23, PT ;  /* 0x00000017f700720c */ /* 0x000fd20003f64070 */
[----:B------:R-:W-:Y:S02]  /*fd80*/  @!P5 IADD3 R33, R33, -R247, RZ ;  /* 0x800000f72121d210 */ /* 0x000fe40007ffe0ff */
[----:B------:R-:W-:Y:S01]  /*fd90*/  ISETP.GT.U32.AND P0, PT, R247, R20, PT ;  /* 0x00000014f700720c */ /* 0x000fe20003f04070 */
[--C-:B------:R-:W-:Y:S02]  /*fda0*/  @!P4 IMAD.IADD R24, R24, 0x1, -R247.reuse ;  /* 0x000000011818c824 */ /* 0x100fe400078e0af7 */
[--C-:B------:R-:W-:Y:S01]  /*fdb0*/  @!P3 IMAD.IADD R23, R23, 0x1, -R247.reuse ;  /* 0x000000011717b824 */ /* 0x100fe200078e0af7 */
[----:B------:R1:W-:Y:S01]  /*fdc0*/  STL [R1+0x318], R37 ;  /* 0x0003182501007387 */ /* 0x0003e20000100800 */
[--C-:B------:R-:W-:Y:S02]  /*fdd0*/  @!P2 IMAD.IADD R32, R32, 0x1, -R247.reuse ;  /* 0x000000012020a824 */ /* 0x100fe400078e0af7 */
[----:B------:R-:W-:-:S06]  /*fde0*/  @!P1 IMAD.IADD R31, R31, 0x1, -R247 ;  /* 0x000000011f1f9824 */ /* 0x000fcc00078e0af7 */
[----:B------:R-:W-:Y:S01]  /*fdf0*/  @!P0 IMAD.IADD R20, R20, 0x1, -R247 ;  /* 0x0000000114148824 */ /* 0x000fe200078e0af7 */
[----:B-1----:R-:W3:Y:S04]  /*fe00*/  LDL.LU R37, [R1+0x2914] ;  /* 0x0029140001257983 */ /* 0x002ee80000300800 */
[----:B------:R-:W-:Y:S04]  /*fe10*/  STL [R1+0x314], R237 ;  /* 0x000314ed01007387 */ /* 0x000fe80000100800 */
[----:B------:R-:W-:Y:S04]  /*fe20*/  STL [R1+0x310], R239 ;  /* 0x000310ef01007387 */ /* 0x000fe80000100800 */
[----:B------:R1:W-:Y:S04]  /*fe30*/  STL [R1+0x30c], R32 ;  /* 0x00030c2001007387 */ /* 0x0003e80000100800 */
[----:B------:R1:W-:Y:S04]  /*fe40*/  STL [R1+0x308], R31 ;  /* 0x0003081f01007387 */ /* 0x0003e80000100800 */
[----:B------:R1:W-:Y:S04]  /*fe50*/  STL [R1+0x304], R27 ;  /* 0x0003041b01007387 */ /* 0x0003e80000100800 */
[----:B-1----:R-:W3:Y:S04]  /*fe60*/  LDL.LU R32, [R1+0x2cc] ;  /* 0x0002cc0001207983 */ /* 0x002ee80000300800 */
[----:B------:R-:W3:Y:S04]  /*fe70*/  LDL.LU R31, [R1+0x2c8] ;  /* 0x0002c800011f7983 */ /* 0x000ee80000300800 */
[----:B------:R-:W3:Y:S01]  /*fe80*/  LDL.LU R27, [R1+0x2c4] ;  /* 0x0002c400011b7983 */ /* 0x000ee20000300800 */
[----:B------:R-:W-:-:S02]  /*fe90*/  ISETP.GT.U32.AND P6, PT, R247, R36, PT ;  /* 0x00000024f700720c */ /* 0x000fc40003fc4070 */
[C---:B--2---:R-:W-:Y:S02]  /*fea0*/  ISETP.GT.U32.AND P5, PT, R247.reuse, R35, PT ;  /* 0x00000023f700720c */ /* 0x044fe40003fa4070 */
[C---:B----4-:R-:W-:Y:S02]  /*feb0*/  ISETP.GT.U32.AND P4, PT, R247.reuse, R34, PT ;  /* 0x00000022f700720c */ /* 0x050fe40003f84070 */
[----:B------:R-:W-:-:S07]  /*fec0*/  ISETP.GT.U32.AND P3, PT, R247, R238, PT ;  /* 0x000000eef700720c */ /* 0x000fce0003f64070 */
[--C-:B------:R-:W-:Y:S01]  /*fed0*/  @!P6 IMAD.IADD R36, R36, 0x1, -R247.reuse ;  /* 0x000000012424e824 */ /* 0x100fe200078e0af7 */
[----:B------:R-:W-:Y:S01]  /*fee0*/  ISETP.GT.U32.AND P6, PT, R247, R33, PT ;  /* 0x00000021f700720c */ /* 0x000fe20003fc4070 */
[--C-:B------:R-:W-:Y:S01]  /*fef0*/  @!P5 IMAD.IADD R35, R35, 0x1, -R247.reuse ;  /* 0x000000012323d824 */ /* 0x100fe200078e0af7 */
[C---:B------:R-:W-:Y:S02]  /*ff00*/  ISETP.GT.U32.AND P5, PT, R247.reuse, R24, PT ;  /* 0x00000018f700720c */ /* 0x040fe40003fa4070 */
[----:B------:R-:W-:Y:S02]  /*ff10*/  @!P4 IADD3 R34, R34, -R247, RZ ;  /* 0x800000f72222c210 */ /* 0x000fe40007ffe0ff */
[C---:B------:R-:W-:Y:S01]  /*ff20*/  ISETP.GT.U32.AND P4, PT, R247.reuse, R23, PT ;  /* 0x00000017f700720c */ /* 0x040fe20003f84070 */
[----:B------:R-:W-:Y:S01]  /*ff30*/  @!P3 IMAD.IADD R238, R238, 0x1, -R247 ;  /* 0x00000001eeeeb824 */ /* 0x000fe200078e0af7 */
[----:B------:R-:W-:-:S05]  /*ff40*/  ISETP.GT.U32.AND P3, PT, R247, R20, PT ;  /* 0x00000014f700720c */ /* 0x000fca0003f64070 */
[--C-:B------:R-:W-:Y:S02]  /*ff50*/  @!P6 IMAD.IADD R33, R33, 0x1, -R247.reuse ;  /* 0x000000012121e824 */ /* 0x100fe400078e0af7 */
[----:B------:R-:W-:-:S03]  /*ff60*/  @!P5 IMAD.IADD R24, R24, 0x1, -R247 ;  /* 0x000000011818d824 */ /* 0x000fc600078e0af7 */
[----:B------:R1:W-:Y:S01]  /*ff70*/  STL [R1+0x300], R33 ;  /* 0x0003002101007387 */ /* 0x0003e20000100800 */
[----:B------:R-:W-:Y:S02]  /*ff80*/  @!P4 IMAD.IADD R23, R23, 0x1, -R247 ;  /* 0x000000011717c824 */ /* 0x000fe400078e0af7 */
[----:B------:R-:W-:Y:S01]  /*ff90*/  @!P3 IADD3 R20, R20, -R247, RZ ;  /* 0x800000f71414b210 */ /* 0x000fe20007ffe0ff */
[----:B-1----:R-:W2:Y:S04]  /*ffa0*/  LDL.LU R33, [R1+0x2b4] ;  /* 0x0002b40001217983 */ /* 0x002ea80000300800 */
[----:B------:R1:W-:Y:S04]  /*ffb0*/  STL [R1+0x2fc], R24 ;  /* 0x0002fc1801007387 */ /* 0x0003e80000100800 */
[----:B------:R-:W4:Y:S04]  /*ffc0*/  LDL.LU R237, [R1+0x2b0] ;  /* 0x0002b00001ed7983 */ /* 0x000f280000300800 */
[----:B------:R-:W-:Y:S04]  /*ffd0*/  STL [R1+0x2f8], R23 ;  /* 0x0002f81701007387 */ /* 0x000fe80000100800 */
[----:B------:R1:W-:Y:S04]  /*ffe0*/  STL [R1+0x2f4], R20 ;  /* 0x0002f41401007387 */ /* 0x0003e80000100800 */
[----:B------:R-:W4:Y:S04]  /*fff0*/  LDL.LU R239, [R1+0x2ac] ;  /* 0x0002ac0001ef7983 */ /* 0x000f280000300800 */
[----:B-1----:R-:W4:Y:S01]  /*10000*/  LDL.LU R24, [R1+0x2a8] ;  /* 0x0002a80001187983 */ /* 0x002f220000300800 */
[----:B------:R-:W-:-:S03]  /*10010*/  IMAD.MOV.U32 R20, RZ, RZ, R19 ;  /* 0x000000ffff147224 */ /* 0x000fc600078e0013 */
[----:B------:R-:W4:Y:S01]  /*10020*/  LDL.LU R19, [R1+0x2a4] ;  /* 0x0002a40001137983 */ /* 0x000f220000300800 */
[C---:B------:R-:W-:Y:S02]  /*10030*/  ISETP.GT.U32.AND P1, PT, R247.reuse, R22, PT ;  /* 0x00000016f700720c */ /* 0x040fe40003f24070 */
[C---:B------:R-:W-:Y:S02]  /*10040*/  ISETP.GT.U32.AND P2, PT, R247.reuse, R18, PT ;  /* 0x00000012f700720c */ /* 0x040fe40003f44070 */
[----:B------:R-:W-:-:S09]  /*10050*/  ISETP.GT.U32.AND P0, PT, R247, R30, PT ;  /* 0x0000001ef700720c */ /* 0x000fd20003f04070 */
[--C-:B------:R-:W-:Y:S01]  /*10060*/  @!P1 IMAD.IADD R22, R22, 0x1, -R247.reuse ;  /* 0x0000000116169824 */ /* 0x100fe200078e0af7 */
[C---:B---3--:R-:W-:Y:S02]  /*10070*/  ISETP.GT.U32.AND P1, PT, R247.reuse, R28, PT ;  /* 0x0000001cf700720c */ /* 0x048fe40003f24070 */
[----:B------:R-:W-:Y:S02]  /*10080*/  @!P2 IADD3 R18, R18, -R247, RZ ;  /* 0x800000f71212a210 */ /* 0x000fe40007ffe0ff */
[C---:B------:R-:W-:Y:S01]  /*10090*/  ISETP.GT.U32.AND P2, PT, R247.reuse, R29, PT ;  /* 0x0000001df700720c */ /* 0x040fe20003f44070 */
[----:B------:R-:W-:Y:S01]  /*100a0*/  @!P0 IMAD.IADD R30, R30, 0x1, -R247 ;  /* 0x000000011e1e8824 */ /* 0x000fe200078e0af7 */
[C---:B------:R-:W-:Y:S02]  /*100b0*/  ISETP.GT.U32.AND P0, PT, R247.reuse, R18, PT ;  /* 0x00000012f700720c */ /* 0x040fe40003f04070 */
[----:B------:R-:W-:-:S05]  /*100c0*/  ISETP.GT.U32.AND P5, PT, R247, R35, PT ;  /* 0x00000023f700720c */ /* 0x000fca0003fa4070 */
[----:B------:R-:W-:Y:S02]  /*100d0*/  @!P1 IADD3 R28, R28, -R247, RZ ;  /* 0x800000f71c1c9210 */ /* 0x000fe40007ffe0ff */
[----:B------:R-:W-:Y:S02]  /*100e0*/  ISETP.GT.U32.AND P1, PT, R247, R36, PT ;  /* 0x00000024f700720c */ /* 0x000fe40003f24070 */
[--C-:B------:R-:W-:Y:S01]  /*100f0*/  @!P2 IMAD.IADD R29, R29, 0x1, -R247.reuse ;  /* 0x000000011d1da824 */ /* 0x100fe200078e0af7 */
[C---:B------:R-:W-:Y:S02]  /*10100*/  ISETP.GT.U32.AND P2, PT, R247.reuse, R22, PT ;  /* 0x00000016f700720c */ /* 0x040fe40003f44070 */
[C---:B------:R-:W-:Y:S02]  /*10110*/  ISETP.GT.U32.AND P4, PT, R247.reuse, R34, PT ;  /* 0x00000022f700720c */ /* 0x040fe40003f84070 */
[C---:B------:R-:W-:Y:S01]  /*10120*/  ISETP.GT.U32.AND P3, PT, R247.reuse, R238, PT ;  /* 0x000000eef700720c */ /* 0x040fe20003f64070 */
[----:B------:R-:W-:Y:S01]  /*10130*/  @!P0 IMAD.IADD R18, R18, 0x1, -R247 ;  /* 0x0000000112128824 */ /* 0x000fe200078e0af7 */
[----:B------:R-:W-:-:S02]  /*10140*/  ISETP.GT.U32.AND P6, PT, R247, R28, PT ;  /* 0x0000001cf700720c */ /* 0x000fc40003fc4070 */
[----:B------:R-:W-:Y:S02]  /*10150*/  ISETP.GT.U32.AND P0, PT, R247, R30, PT ;  /* 0x0000001ef700720c */ /* 0x000fe40003f04070 */
[--C-:B------:R-:W-:Y:S01]  /*10160*/  @!P1 IMAD.IADD R36, R36, 0x1, -R247.reuse ;  /* 0x0000000124249824 */ /* 0x100fe200078e0af7 */
[----:B------:R-:W-:Y:S02]  /*10170*/  @!P5 IADD3 R35, R35, -R247, RZ ;  /* 0x800000f72323d210 */ /* 0x000fe40007ffe0ff */
[--C-:B------:R-:W-:Y:S01]  /*10180*/  @!P2 IMAD.IADD R22, R22, 0x1, -R247.reuse ;  /* 0x000000011616a824 */ /* 0x100fe200078e0af7 */
[----:B------:R1:W-:Y:S01]  /*10190*/  STL [R1+0x2f0], R18 ;  /* 0x0002f01201007387 */ /* 0x0003e20000100800 */
[--C-:B------:R-:W-:Y:S02]  /*101a0*/  @!P4 IMAD.IADD R34, R34, 0x1, -R247.reuse ;  /* 0x000000012222c824 */ /* 0x100fe400078e0af7 */
[--C-:B------:R-:W-:Y:S01]  /*101b0*/  @!P3 IMAD.IADD R238, R238, 0x1, -R247.reuse ;  /* 0x00000001eeeeb824 */ /* 0x100fe200078e0af7 */
[----:B------:R-:W-:Y:S01]  /*101c0*/  ISETP.GT.U32.AND P3, PT, R247, R26, PT ;  /* 0x0000001af700720c */ /* 0x000fe20003f64070 */
[----:B-1----:R-:W3:Y:S04]  /*101d0*/  LDL.LU R18, [R1+0x2a0] ;  /* 0x0002a00001127983 */ /* 0x002ee80000300800 */
[----:B------:R1:W-:Y:S01]  /*101e0*/  STL [R1+0x2ec], R22 ;  /* 0x0002ec1601007387 */ /* 0x0003e20000100800 */
[----:B------:R-:W-:-:S02]  /*101f0*/  @!P6 IMAD.IADD R28, R28, 0x1, -R247 ;  /* 0x000000011c1ce824 */ /* 0x000fc400078e0af7 */
[----:B------:R-:W-:Y:S01]  /*10200*/  @!P0 IMAD.IADD R30, R30, 0x1, -R247 ;  /* 0x000000011e1e8824 */ /* 0x000fe200078e0af7 */
[----:B-1----:R-:W-:Y:S01]  /*10210*/  MOV R22, R20 ;  /* 0x0000001400167202 */ /* 0x002fe20000000f00 */
[----:B------:R-:W-:Y:S02]  /*10220*/  IMAD.MOV.U32 R20, RZ, RZ, R17 ;  /* 0x000000ffff147224 */ /* 0x000fe400078e0011 */
[----:B------:R-:W3:Y:S01]  /*10230*/  LDL.LU R17, [R1+0x29c] ;  /* 0x00029c0001117983 */ /* 0x000ee20000300800 */
[C---:B------:R-:W-:Y:S01]  /*10240*/  ISETP.GT.U32.AND P0, PT, R247.reuse, R25, PT ;  /* 0x00000019f700720c */ /* 0x040fe20003f04070 */
[----:B------:R-:W-:Y:S01]  /*10250*/  @!P3 IMAD.IADD R26, R26, 0x1, -R247 ;  /* 0x000000011a1ab824 */ /* 0x000fe200078e0af7 */
[C---:B------:R-:W-:Y:S02]  /*10260*/  ISETP.GT.U32.AND P2, PT, R247.reuse, R29, PT ;  /* 0x0000001df700720c */ /* 0x040fe40003f44070 */
[C---:B------:R-:W-:Y:S02]  /*10270*/  ISETP.GT.U32.AND P1, PT, R247.reuse, R32, PT ;  /* 0x00000020f700720c */ /* 0x040fe40003f24070 */
[----:B------:R-:W-:-:S02]  /*10280*/  ISETP.GT.U32.AND P5, PT, R247, R31, PT ;  /* 0x0000001ff700720c */ /* 0x000fc40003fa4070 */
[----:B------:R-:W-:-:S09]  /*10290*/  ISETP.GT.U32.AND P4, PT, R247, R27, PT ;  /* 0x0000001bf700720c */ /* 0x000fd20003f84070 */
[--C-:B------:R-:W-:Y:S02]  /*102a0*/  @!P1 IMAD.IADD R32, R32, 0x1, -R247.reuse ;  /* 0x0000000120209824 */ /* 0x100fe400078e0af7 */
[--C-:B------:R-:W-:Y:S02]  /*102b0*/  @!P5 IMAD.IADD R31, R31, 0x1, -R247.reuse ;  /* 0x000000011f1fd824 */ /* 0x100fe400078e0af7 */
[-C--:B------:R-:W-:Y:S01]  /*102c0*/  @!P4 IADD3 R27, R27, -R247.reuse, RZ ;  /* 0x800000f71b1bc210 */ /* 0x080fe20007ffe0ff */
[----:B------:R-:W-:Y:S01]  /*102d0*/  VIADD R23, R6, 0x1f5 ;  /* 0x000001f506177836 */ /* 0x000fe20000000000 */
[----:B------:R1:W-:Y:S01]  /*102e0*/  STL [R1+0x2e8], R36 ;  /* 0x0002e82401007387 */ /* 0x0003e20000100800 */
[----:B------:R-:W-:Y:S01]  /*102f0*/  @!P0 IMAD.IADD R25, R25, 0x1, -R247 ;  /* 0x0000000119198824 */ /* 0x000fe200078e0af7 */
[----:B------:R-:W-:Y:S01]  /*10300*/  @!P2 IADD3 R29, R29, -R247, RZ ;  /* 0x800000f71d1da210 */ /* 0x000fe20007ffe0ff */
[----:B------:R-:W-:Y:S01]  /*10310*/  IMAD.HI.U32 R236, R246, R235, RZ ;  /* 0x000000ebf6ec7227 */ /* 0x000fe200078e00ff */
[----:B-1----:R-:W3:Y:S04]  /*10320*/  LDL.LU R36, [R1+0x2910] ;  /* 0x0029100001247983 */ /* 0x002ee80000300800 */
[----:B------:R-:W-:Y:S04]  /*10330*/  STL [R1+0x1e60], R23 ;  /* 0x001e601701007387 */ /* 0x000fe80000100800 */
[----:B------:R1:W-:Y:S01]  /*10340*/  STL [R1+0x2e4], R35 ;  /* 0x0002e42301007387 */ /* 0x0003e20000100800 */
[----:B------:R-:W-:-:S03]  /*10350*/  IADD3 R236, -R236, RZ, RZ ;  /* 0x000000ffecec7210 */ /* 0x000fc60007ffe1ff */
        /* <DEDUP_REMOVED lines=13> */
[C---:B--2---:R-:W-:Y:S02]  /*10430*/  ISETP.GT.U32.AND P6, PT, R247.reuse, R33, PT ;  /* 0x00000021f700720c */ /* 0x044fe40003fc4070 */
[C---:B----4-:R-:W-:Y:S02]  /*10440*/  ISETP.GT.U32.AND P1, PT, R247.reuse, R237, PT ;  /* 0x000000edf700720c */ /* 0x050fe40003f24070 */
[C---:B------:R-:W-:Y:S02]  /*10450*/  ISETP.GT.U32.AND P5, PT, R247.reuse, R239, PT ;  /* 0x000000eff700720c */ /* 0x040fe40003fa4070 */
[C---:B------:R-:W-:Y:S02]  /*10460*/  ISETP.GT.U32.AND P4, PT, R247.reuse, R24, PT ;  /* 0x00000018f700720c */ /* 0x040fe40003f84070 */
[----:B------:R-:W-:-:S07]  /*10470*/  ISETP.GT.U32.AND P3, PT, R247, R19, PT ;  /* 0x00000013f700720c */ /* 0x000fce0003f64070 */
[--C-:B------:R-:W-:Y:S01]  /*10480*/  @!P1 IMAD.IADD R237, R237, 0x1, -R247.reuse ;  /* 0x00000001eded9824 */ /* 0x100fe200078e0af7 */
[----:B------:R-:W-:Y:S02]  /*10490*/  @!P6 IADD3 R33, R33, -R247, RZ ;  /* 0x800000f72121e210 */ /* 0x000fe40007ffe0ff */
[----:B------:R-:W-:Y:S01]  /*104a0*/  ISETP.GT.U32.AND P6, PT, R247, R32, PT ;  /* 0x00000020f700720c */ /* 0x000fe20003fc4070 */
[--C-:B------:R-:W-:Y:S01]  /*104b0*/  @!P5 IMAD.IADD R239, R239, 0x1, -R247.reuse ;  /* 0x00000001efefd824 */ /* 0x100fe200078e0af7 */
[C---:B------:R-:W-:Y:S02]  /*104c0*/  ISETP.GT.U32.AND P1, PT, R247.reuse, R31, PT ;  /* 0x0000001ff700720c */ /* 0x040fe40003f24070 */
[C---:B------:R-:W-:Y:S01]  /*104d0*/  ISETP.GT.U32.AND P5, PT, R247.reuse, R27, PT ;  /* 0x0000001bf700720c */ /* 0x040fe20003fa4070 */
[----:B------:R-:W-:Y:S01]  /*104e0*/  @!P4 IMAD.IADD R24, R24, 0x1, -R247 ;  /* 0x000000011818c824 */ /* 0x000fe200078e0af7 */
[----:B------:R-:W-:Y:S02]  /*104f0*/  ISETP.GT.U32.AND P4, PT, R247, R26, PT ;  /* 0x0000001af700720c */ /* 0x000fe40003f84070 */
[----:B------:R-:W-:-:S02]  /*10500*/  @!P3 IADD3 R19, R19, -R247, RZ ;  /* 0x800000f71313b210 */ /* 0x000fc40007ffe0ff */
[----:B------:R-:W-:-:S03]  /*10510*/  ISETP.GT.U32.AND P3, PT, R247, R25, PT ;  /* 0x00000019f700720c */ /* 0x000fc60003f64070 */
[--C-:B------:R-:W-:Y:S02]  /*10520*/  @!P6 IMAD.IADD R32, R32, 0x1, -R247.reuse ;  /* 0x000000012020e824 */ /* 0x100fe400078e0af7 */
[----:B------:R-:W-:Y:S02]  /*10530*/  @!P1 IADD3 R31, R31, -R247, RZ ;  /* 0x800000f71f1f9210 */ /* 0x000fe40007ffe0ff */
[--C-:B------:R-:W-:Y:S01]  /*10540*/  @!P5 IMAD.IADD R27, R27, 0x1, -R247.reuse ;  /* 0x000000011b1bd824 */ /* 0x100fe200078e0af7 */
[----:B------:R1:W-:Y:S01]  /*10550*/  STL [R1+0x2cc], R32 ;  /* 0x0002cc2001007387 */ /* 0x0003e20000100800 */
[----:B------:R-:W-:-:S03]  /*10560*/  @!P4 IMAD.IADD R26, R26, 0x1, -R247 ;  /* 0x000000011a1ac824 */ /* 0x000fc600078e0af7 */
[----:B------:R2:W-:Y:S01]  /*10570*/  STL [R1+0x2c8], R31 ;  /* 0x0002c81f01007387 */ /* 0x0005e20000100800 */
[----:B------:R-:W-:-:S03]  /*10580*/  @!P3 IMAD.IADD R25, R25, 0x1, -R247 ;  /* 0x000000011919b824 */ /* 0x000fc600078e0af7 */
[----:B-1----:R-:W4:Y:S04]  /*10590*/  LDL.LU R32, [R1+0x280] ;  /* 0x0002800001207983 */ /* 0x002f280000300800 */
[----:B------:R1:W-:Y:S04]  /*105a0*/  STL [R1+0x2c4], R27 ;  /* 0x0002c41b01007387 */ /* 0x0003e80000100800 */
[----:B--2---:R-:W2:Y:S04]  /*105b0*/  LDL.LU R31, [R1+0x27c] ;  /* 0x00027c00011f7983 */ /* 0x004ea80000300800 */
[----:B------:R1:W-:Y:S04]  /*105c0*/  STL [R1+0x2c0], R26 ;  /* 0x0002c01a01007387 */ /* 0x0003e80000100800 */
[----:B------:R3:W-:Y:S04]  /*105d0*/  STL [R1+0x2bc], R25 ;  /* 0x0002bc1901007387 */ /* 0x0007e80000100800 */
[----:B------:R-:W2:Y:S04]  /*105e0*/  LDL.LU R238, [R1+0x278] ;  /* 0x0002780001ee7983 */ /* 0x000ea80000300800 */
[----:B-1----:R-:W2:Y:S04]  /*105f0*/  LDL.LU R27, [R1+0x274] ;  /* 0x00027400011b7983 */ /* 0x002ea80000300800 */
[----:B------:R-:W2:Y:S01]  /*10600*/  LDL.LU R26, [R1+0x270] ;  /* 0x00027000011a7983 */ /* 0x000ea20000300800 */
[----:B------:R-:W-:-:S02]  /*10610*/  ISETP.GT.U32.AND P2, PT, R247, R21, PT ;  /* 0x00000015f700720c */ /* 0x000fc40003f44070 */
[----:B---3--:R-:W-:Y:S01]  /*10620*/  ISETP.GT.U32.AND P0, PT, R247, R18, PT ;  /* 0x00000012f700720c */ /* 0x008fe20003f04070 */
[----:B------:R-:W3:Y:S10]  /*10630*/  LDL.LU R25, [R1+0x26c] ;  /* 0x00026c0001197983 */ /* 0x000ef40000300800 */
[----:B------:R-:W-:Y:S01]  /*10640*/  @!P2 IMAD.IADD R21, R21, 0x1, -R247 ;  /* 0x000000011515a824 */ /* 0x000fe200078e0af7 */
[----:B------:R-:W-:-:S02]  /*10650*/  ISETP.GT.U32.AND P2, PT, R247, R17, PT ;  /* 0x00000011f700720c */ /* 0x000fc40003f44070 */
[C---:B------:R-:W-:Y:S01]  /*10660*/  ISETP.GT.U32.AND P1, PT, R247.reuse, R237, PT ;  /* 0x000000edf700720c */ /* 0x040fe20003f24070 */
[----:B------:R-:W-:Y:S01]  /*10670*/  @!P0 IMAD.IADD R18, R18, 0x1, -R247 ;  /* 0x0000000112128824 */ /* 0x000fe200078e0af7 */
[C---:B------:R-:W-:Y:S02]  /*10680*/  ISETP.GT.U32.AND P5, PT, R247.reuse, R239, PT ;  /* 0x000000eff700720c */ /* 0x040fe40003fa4070 */
[----:B------:R-:W-:-:S07]  /*10690*/  ISETP.GT.U32.AND P0, PT, R247, R21, PT ;  /* 0x00000015f700720c */ /* 0x000fce0003f04070 */
[--C-:B------:R-:W-:Y:S01]  /*106a0*/  @!P2 IMAD.IADD R17, R17, 0x1, -R247.reuse ;  /* 0x000000011111a824 */ /* 0x100fe200078e0af7 */
[----:B------:R-:W-:Y:S01]  /*106b0*/  ISETP.GT.U32.AND P2, PT, R247, R33, PT ;  /* 0x00000021f700720c */ /* 0x000fe20003f44070 */
[--C-:B------:R-:W-:Y:S01]  /*106c0*/  @!P1 IMAD.IADD R237, R237, 0x1, -R247.reuse ;  /* 0x00000001eded9824 */ /* 0x100fe200078e0af7 */
[C---:B------:R-:W-:Y:S02]  /*106d0*/  ISETP.GT.U32.AND P4, PT, R247.reuse, R24, PT ;  /* 0x00000018f700720c */ /* 0x040fe40003f84070 */
[----:B------:R-:W-:Y:S01]  /*106e0*/  ISETP.GT.U32.AND P6, PT, R247, R17, PT ;  /* 0x00000011f700720c */ /* 0x000fe20003fc4070 */
[----:B------:R-:W-:Y:S01]  /*106f0*/  @!P5 IMAD.IADD R239, R239, 0x1, -R247 ;  /* 0x00000001efefd824 */ /* 0x000fe200078e0af7 */
[----:B------:R-:W-:-:S07]  /*10700*/  @!P0 IADD3 R21, R21, -R247, RZ ;  /* 0x800000f715158210 */ /* 0x000fce0007ffe0ff */
[--C-:B------:R-:W-:Y:S01]  /*10710*/  @!P2 IMAD.IADD R33, R33, 0x1, -R247.reuse ;  /* 0x000000012121a824 */ /* 0x100fe200078e0af7 */
[----:B------:R1:W-:Y:S01]  /*10720*/  STL [R1+0x2b8], R21 ;  /* 0x0002b81501007387 */ /* 0x0003e20000100800 */
[----:B------:R-:W-:Y:S02]  /*10730*/  @!P4 IADD3 R24, R24, -R247, RZ ;  /* 0x800000f71818c210 */ /* 0x000fe40007ffe0ff */
[--C-:B------:R-:W-:Y:S01]  /*10740*/  @!P6 IMAD.IADD R17, R17, 0x1, -R247.reuse ;  /* 0x000000011111e824 */ /* 0x100fe200078e0af7 */
[----:B-1----:R-:W3:Y:S01]  /*10750*/  LDL.LU R21, [R1+0x268] ;  /* 0x0002680001157983 */ /* 0x002ee20000300800 */
[C---:B------:R-:W-:Y:S02]  /*10760*/  ISETP.GT.U32.AND P3, PT, R247.reuse, R19, PT ;  /* 0x00000013f700720c */ /* 0x040fe40003f64070 */
[----:B------:R-:W-:Y:S01]  /*10770*/  ISETP.GT.U32.AND P0, PT, R247, R18, PT ;  /* 0x00000012f700720c */ /* 0x000fe20003f04070 */
[----:B------:R1:W-:Y:S10]  /*10780*/  STL [R1+0x2b4], R33 ;  /* 0x0002b42101007387 */ /* 0x0003f40000100800 */
[--C-:B------:R-:W-:Y:S01]  /*10790*/  @!P3 IMAD.IADD R19, R19, 0x1, -R247.reuse ;  /* 0x000000011313b824 */ /* 0x100fe200078e0af7 */
[----:B-1----:R-:W3:Y:S01]  /*107a0*/  LDL.LU R33, [R1+0x2904] ;  /* 0x0029040001217983 */ /* 0x002ee20000300800 */
[----:B------:R-:W-:-:S03]  /*107b0*/  @!P0 IMAD.IADD R18, R18, 0x1, -R247 ;  /* 0x0000000112128824 */ /* 0x000fc600078e0af7 */
[----:B------:R-:W-:Y:S04]  /*107c0*/  STL [R1+0x2b0], R237 ;  /* 0x0002b0ed01007387 */ /* 0x000fe80000100800 */
[----:B------:R-:W-:Y:S01]  /*107d0*/  STL [R1+0x2ac], R239 ;  /* 0x0002acef01007387 */ /* 0x000fe20000100800 */
[----:B------:R-:W-:-:S03]  /*107e0*/  ISETP.GT.U32.AND P3, PT, R247, R22, PT ;  /* 0x00000016f700720c */ /* 0x000fc60003f64070 */
[----:B------:R1:W-:Y:S04]  /*107f0*/  STL [R1+0x2a8], R24 ;  /* 0x0002a81801007387 */ /* 0x0003e80000100800 */
[----:B------:R1:W-:Y:S01]  /*10800*/  STL [R1+0x2a4], R19 ;  /* 0x0002a41301007387 */ /* 0x0003e20000100800 */
[C---:B------:R-:W-:Y:S02]  /*10810*/  ISETP.GT.U32.AND P2, PT, R247.reuse, R30, PT ;  /* 0x0000001ef700720c */ /* 0x040fe40003f44070 */
[C---:B------:R-:W-:Y:S02]  /*10820*/  ISETP.GT.U32.AND P1, PT, R247.reuse, R29, PT ;  /* 0x0000001df700720c */ /* 0x040fe40003f24070 */
[C---:B------:R-:W-:Y:S02]  /*10830*/  ISETP.GT.U32.AND P5, PT, R247.reuse, R28, PT ;  /* 0x0000001cf700720c */ /* 0x040fe40003fa4070 */
[----:B------:R-:W-:-:S07]  /*10840*/  ISETP.GT.U32.AND P4, PT, R247, R23, PT ;  /* 0x00000017f700720c */ /* 0x000fce0003f84070 */
[--C-:B------:R-:W-:Y:S02]  /*10850*/  @!P2 IMAD.IADD R30, R30, 0x1, -R247.reuse ;  /* 0x000000011e1ea824 */ /* 0x100fe400078e0af7 */
[--C-:B------:R-:W-:Y:S02]  /*10860*/  @!P1 IMAD.IADD R29, R29, 0x1, -R247.reuse ;  /* 0x000000011d1d9824 */ /* 0x100fe400078e0af7 */
[----:B------:R-:W-:Y:S02]  /*10870*/  @!P5 IMAD.IADD R28, R28, 0x1, -R247 ;  /* 0x000000011c1cd824 */ /* 0x000fe400078e0af7 */
[----:B------:R-:W-:Y:S01]  /*10880*/  @!P4 IADD3 R23, R23, -R247, RZ ;  /* 0x800000f71717c210 */ /* 0x000fe20007ffe0ff */
[----:B------:R-:W-:Y:S04]  /*10890*/  STL [R1+0x2a0], R18 ;  /* 0x0002a01201007387 */ /* 0x000fe80000100800 */
[----:B------:R1:W-:Y:S04]  /*108a0*/  STL [R1+0x29c], R17 ;  /* 0x00029c1101007387 */ /* 0x0003e80000100800 */
[----:B-1----:R-:W3:Y:S04]  /*108b0*/  LDL.LU R24, [R1+0x264] ;  /* 0x0002640001187983 */ /* 0x002ee80000300800 */
[----:B------:R-:W3:Y:S01]  /*108c0*/  LDL.LU R19, [R1+0x260] ;  /* 0x0002600001137983 */ /* 0x000ee20000300800 */
[----:B------:R-:W-:-:S03]  /*108d0*/  MOV R17, R12 ;  /* 0x0000000c00117202 */ /* 0x000fc60000000f00 */
[----:B------:R-:W3:Y:S04]  /*108e0*/  LDL.LU R18, [R1+0x25c] ;  /* 0x00025c0001127983 */ /* 0x000ee80000300800 */
[----:B------:R-:W3:Y:S01]  /*108f0*/  LDL.LU R12, [R1+0x258] ;  /* 0x00025800010c7983 */ /* 0x000ee20000300800 */
[----:B------:R-:W-:Y:S01]  /*10900*/  @!P3 IMAD.IADD R22, R22, 0x1, -R247 ;  /* 0x000000011616b824 */ /* 0x000fe200078e0af7 */
[C---:B----4-:R-:W-:Y:S02]  /*10910*/  ISETP.GT.U32.AND P6, PT, R247.reuse, R32, PT ;  /* 0x00000020f700720c */ /* 0x050fe40003fc4070 */
[C---:B--2---:R-:W-:Y:S02]  /*10920*/  ISETP.GT.U32.AND P2, PT, R247.reuse, R31, PT ;  /* 0x0000001ff700720c */ /* 0x044fe40003f44070 */
[----:B------:R-:W-:-:S02]  /*10930*/  ISETP.GT.U32.AND P1, PT, R247, R238, PT ;  /* 0x000000eef700720c */ /* 0x000fc40003f24070 */
[----:B------:R-:W-:-:S07]  /*10940*/  ISETP.GT.U32.AND P5, PT, R247, R27, PT ;  /* 0x0000001bf700720c */ /* 0x000fce0003fa4070 */
[--C-:B------:R-:W-:Y:S01]  /*10950*/  @!P6 IMAD.IADD R32, R32, 0x1, -R247.reuse ;  /* 0x000000012020e824 */ /* 0x100fe200078e0af7 */
[----:B------:R-:W-:Y:S02]  /*10960*/  ISETP.GT.U32.AND P6, PT, R247, R30, PT ;  /* 0x0000001ef700720c */ /* 0x000fe40003fc4070 */
[----:B------:R-:W-:Y:S02]  /*10970*/  @!P2 IADD3 R31, R31, -R247, RZ ;  /* 0x800000f71f1fa210 */ /* 0x000fe40007ffe0ff */
[C---:B------:R-:W-:Y:S01]  /*10980*/  ISETP.GT.U32.AND P2, PT, R247.reuse, R29, PT ;  /* 0x0000001df700720c */ /* 0x040fe20003f44070 */
[--C-:B------:R-:W-:Y:S01]  /*10990*/  @!P1 IMAD.IADD R238, R238, 0x1, -R247.reuse ;  /* 0x00000001eeee9824 */ /* 0x100fe200078e0af7 */
[----:B------:R-:W-:Y:S01]  /*109a0*/  ISETP.GT.U32.AND P1, PT, R247, R28, PT ;  /* 0x0000001cf700720c */ /* 0x000fe20003f24070 */
[----:B------:R-:W-:Y:S01]  /*109b0*/  @!P5 IMAD.IADD R27, R27, 0x1, -R247 ;  /* 0x000000011b1bd824 */ /* 0x000fe200078e0af7 */
[----:B------:R-:W-:-:S05]  /*109c0*/  ISETP.GT.U32.AND P5, PT, R247, R23, PT ;  /* 0x00000017f700720c */ /* 0x000fca0003fa4070 */
[----:B------:R-:W-:Y:S01]  /*109d0*/  @!P6 IMAD.IADD R30, R30, 0x1, -R247 ;  /* 0x000000011e1ee824 */ /* 0x000fe200078e0af7 */
[----:B------:R-:W-:-:S03]  /*109e0*/  ISETP.GT.U32.AND P4, PT, R247, R26, PT ;  /* 0x0000001af700720c */ /* 0x000fc60003f84070 */
[----:B------:R-:W-:Y:S01]  /*109f0*/  @!P2 IMAD.IADD R29, R29, 0x1, -R247 ;  /* 0x000000011d1da824 */ /* 0x000fe200078e0af7 */
[----:B------:R1:W-:Y:S01]  /*10a00*/  STL [R1+0x298], R30 ;  /* 0x0002981e01007387 */ /* 0x0003e20000100800 */
[----:B------:R-:W-:-:S03]  /*10a10*/  @!P1 IADD3 R28, R28, -R247, RZ ;  /* 0x800000f71c1c9210 */ /* 0x000fc60007ffe0ff */
[----:B------:R2:W-:Y:S01]  /*10a20*/  STL [R1+0x294], R29 ;  /* 0x0002941d01007387 */ /* 0x0005e20000100800 */
[----:B------:R-:W-:-:S03]  /*10a30*/  @!P5 IMAD.IADD R23, R23, 0x1, -R247 ;  /* 0x000000011717d824 */ /* 0x000fc600078e0af7 */
[----:B------:R4:W-:Y:S04]  /*10a40*/  STL [R1+0x290], R28 ;  /* 0x0002901c01007387 */ /* 0x0009e80000100800 */
[----:B------:R4:W-:Y:S04]  /*10a50*/  STL [R1+0x28c], R23 ;  /* 0x00028c1701007387 */ /* 0x0009e80000100800 */
[----:B-1----:R-:W3:Y:S01]  /*10a60*/  LDL.LU R30, [R1+0x24c] ;  /* 0x00024c00011e7983 */ /* 0x002ee20000300800 */
[----:B------:R-:W-:-:S03]  /*10a70*/  @!P4 IMAD.IADD R26, R26, 0x1, -R247 ;  /* 0x000000011a1ac824 */ /* 0x000fc600078e0af7 */
[----:B--2---:R-:W2:Y:S01]  /*10a80*/  LDL.LU R29, [R1+0x248] ;  /* 0x00024800011d7983 */ /* 0x004ea20000300800 */
[----:B------:R-:W-:-:S03]  /*10a90*/  ISETP.GT.U32.AND P4, PT, R247, R22, PT ;  /* 0x00000016f700720c */ /* 0x000fc60003f84070 */
[----:B----4-:R-:W4:Y:S04]  /*10aa0*/  LDL.LU R28, [R1+0x244] ;  /* 0x00024400011c7983 */ /* 0x010f280000300800 */
[----:B------:R-:W4:Y:S06]  /*10ab0*/  LDL.LU R239, [R1+0x240] ;  /* 0x0002400001ef7983 */ /* 0x000f2c0000300800 */
[----:B------:R-:W-:-:S05]  /*10ac0*/  @!P4 IMAD.IADD R22, R22, 0x1, -R247 ;  /* 0x000000011616c824 */ /* 0x000fca00078e0af7 */
[----:B------:R1:W-:Y:S04]  /*10ad0*/  STL [R1+0x288], R22 ;  /* 0x0002881601007387 */ /* 0x0003e80000100800 */
[----:B------:R-:W4:Y:S01]  /*10ae0*/  LDL.LU R23, [R1+0x23c] ;  /* 0x00023c0001177983 */ /* 0x000f220000300800 */
[C---:B------:R-:W-:Y:S02]  /*10af0*/  ISETP.GT.U32.AND P0, PT, R247.reuse, R20, PT ;  /* 0x00000014f700720c */ /* 0x040fe40003f04070 */
[C---:B---3--:R-:W-:Y:S02]  /*10b00*/  ISETP.GT.U32.AND P3, PT, R247.reuse, R25, PT ;  /* 0x00000019f700720c */ /* 0x048fe40003f64070 */
[C---:B------:R-:W-:Y:S01]  /*10b10*/  ISETP.GT.U32.AND P2, PT, R247.reuse, R31, PT ;  /* 0x0000001ff700720c */ /* 0x040fe20003f44070 */
[----:B-1----:R-:W3:Y:S08]  /*10b20*/  LDL.LU R22, [R1+0x238] ;  /* 0x0002380001167983 */ /* 0x002ef00000300800 */
[----:B------:R-:W-:Y:S01]  /*10b30*/  @!P0 IMAD.IADD R20, R20, 0x1, -R247 ;  /* 0x0000000114148824 */ /* 0x000fe200078e0af7 */
[----:B------:R-:W-:-:S02]  /*10b40*/  ISETP.GT.U32.AND P0, PT, R247, R21, PT ;  /* 0x00000015f700720c */ /* 0x000fc40003f04070 */
[----:B------:R-:W-:Y:S02]  /*10b50*/  @!P3 IADD3 R25, R25, -R247, RZ ;  /* 0x800000f71919b210 */ /* 0x000fe40007ffe0ff */
[----:B------:R-:W-:-:S09]  /*10b60*/  ISETP.GT.U32.AND P3, PT, R247, R20, PT ;  /* 0x00000014f700720c */ /* 0x000fd20003f64070 */
[--C-:B------:R-:W-:Y:S01]  /*10b70*/  @!P0 IMAD.IADD R21, R21, 0x1, -R247.reuse ;  /* 0x0000000115158824 */ /* 0x100fe200078e0af7 */
[C---:B------:R-:W-:Y:S02]  /*10b80*/  ISETP.GT.U32.AND P0, PT, R247.reuse, R32, PT ;  /* 0x00000020f700720c */ /* 0x040fe40003f04070 */
[C---:B------:R-:W-:Y:S01]  /*10b90*/  ISETP.GT.U32.AND P1, PT, R247.reuse, R238, PT ;  /* 0x000000eef700720c */ /* 0x040fe20003f24070 */
[--C-:B------:R-:W-:Y:S01]  /*10ba0*/  @!P3 IMAD.IADD R20, R20, 0x1, -R247.reuse ;  /* 0x000000011414b824 */ /* 0x100fe200078e0af7 */
[----:B------:R-:W-:Y:S01]  /*10bb0*/  ISETP.GT.U32.AND P6, PT, R247, R21, PT ;  /* 0x00000015f700720c */ /* 0x000fe20003fc4070 */
[----:B------:R-:W-:-:S03]  /*10bc0*/  @!P2 IMAD.IADD R31, R31, 0x1, -R247 ;  /* 0x000000011f1fa824 */ /* 0x000fc600078e0af7 */
[----:B------:R1:W-:Y:S05]  /*10bd0*/  STL [R1+0x284], R20 ;  /* 0x0002841401007387 */ /* 0x0003ea0000100800 */
[--C-:B------:R-:W-:Y:S01]  /*10be0*/  @!P0 IMAD.IADD R32, R32, 0x1, -R247.reuse ;  /* 0x0000000120208824 */ /* 0x100fe200078e0af7 */
[C---:B------:R-:W-:Y:S01]  /*10bf0*/  ISETP.GT.U32.AND P5, PT, R247.reuse, R27, PT ;  /* 0x0000001bf700720c */ /* 0x040fe20003fa4070 */
[----:B-1----:R-:W3:Y:S01]  /*10c00*/  LDL.LU R20, [R1+0x234] ;  /* 0x0002340001147983 */ /* 0x002ee20000300800 */
[--C-:B------:R-:W-:Y:S01]  /*10c10*/  @!P1 IMAD.IADD R238, R238, 0x1, -R247.reuse ;  /* 0x00000001eeee9824 */ /* 0x100fe200078e0af7 */
[----:B------:R-:W-:Y:S01]  /*10c20*/  ISETP.GT.U32.AND P4, PT, R247, R26, PT ;  /* 0x0000001af700720c */ /* 0x000fe20003f84070 */
[--C-:B------:R-:W-:Y:S01]  /*10c30*/  @!P6 IMAD.IADD R21, R21, 0x1, -R247.reuse ;  /* 0x000000011515e824 */ /* 0x100fe200078e0af7 */
[----:B------:R-:W-:Y:S01]  /*10c40*/  ISETP.GT.U32.AND P3, PT, R247, R25, PT ;  /* 0x00000019f700720c */ /* 0x000fe20003f64070 */
[----:B------:R1:W-:Y:S07]  /*10c50*/  STL [R1+0x280], R32 ;  /* 0x0002802001007387 */ /* 0x0003ee0000100800 */
[----:B------:R-:W-:Y:S01]  /*10c60*/  @!P5 IADD3 R27, R27, -R247, RZ ;  /* 0x800000f71b1bd210 */ /* 0x000fe20007ffe0ff */
[----:B-1----:R-:W3:Y:S02]  /*10c70*/  LDL.LU R32, [R1+0x2900] ;  /* 0x0029000001207983 */ /* 0x002ee40000300800 */
[----:B------:R-:W-:-:S02]  /*10c80*/  @!P4 IMAD.IADD R26, R26, 0x1, -R247 ;  /* 0x000000011a1ac824 */ /* 0x000fc400078e0af7 */
[----:B------:R-:W-:Y:S01]  /*10c90*/  @!P3 IMAD.IADD R25, R25, 0x1, -R247 ;  /* 0x000000011919b824 */ /* 0x000fe200078e0af7 */
[----:B------:R1:W-:Y:S01]  /*10ca0*/  STL [R1+0x27c], R31 ;  /* 0x00027c1f01007387 */ /* 0x0003e20000100800 */
[----:B------:R-:W-:-:S03]  /*10cb0*/  ISETP.GT.U32.AND P0, PT, R247, R24, PT ;  /* 0x00000018f700720c */ /* 0x000fc60003f04070 */
[----:B-1----:R-:W3:Y:S01]  /*10cc0*/  LDL.LU R31, [R1+0x28fc] ;  /* 0x0028fc00011f7983 */ /* 0x002ee20000300800 */
[C---:B------:R-:W-:Y:S02]  /*10cd0*/  ISETP.GT.U32.AND P2, PT, R247.reuse, R19, PT ;  /* 0x00000013f700720c */ /* 0x040fe40003f44070 */
[----:B------:R-:W-:-:S07]  /*10ce0*/  ISETP.GT.U32.AND P1, PT, R247, R18, PT ;  /* 0x00000012f700720c */ /* 0x000fce0003f24070 */
[----:B------:R-:W-:-:S04]  /*10cf0*/  @!P0 IADD3 R24, R24, -R247, RZ ;  /* 0x800000f718188210 */ /* 0x000fc80007ffe0ff */
[--C-:B------:R-:W-:Y:S01]  /*10d00*/  @!P2 IMAD.IADD R19, R19, 0x1, -R247.reuse ;  /* 0x000000011313a824 */ /* 0x100fe200078e0af7 */
[C---:B------:R-:W-:Y:S01]  /*10d10*/  ISETP.GT.U32.AND P5, PT, R247.reuse, R12, PT ;  /* 0x0000000cf700720c */ /* 0x040fe20003fa4070 */
[----:B------:R-:W-:Y:S01]  /*10d20*/  @!P1 IMAD.IADD R18, R18, 0x1, -R247 ;  /* 0x0000000112129824 */ /* 0x000fe200078e0af7 */
[----:B------:R-:W-:Y:S04]  /*10d30*/  STL [R1+0x278], R238 ;  /* 0x000278ee01007387 */ /* 0x000fe80000100800 */
[----:B------:R-:W-:Y:S01]  /*10d40*/  STL [R1+0x274], R27 ;  /* 0x0002741b01007387 */ /* 0x000fe20000100800 */
[----:B------:R-:W-:-:S03]  /*10d50*/  ISETP.GT.U32.AND P4, PT, R247, R11, PT ;  /* 0x0000000bf700720c */ /* 0x000fc60003f84070 */
[----:B------:R1:W-:Y:S04]  /*10d60*/  STL [R1+0x270], R26 ;  /* 0x0002701a01007387 */ /* 0x0003e80000100800 */
[----:B------:R1:W-:Y:S01]  /*10d70*/  STL [R1+0x26c], R25 ;  /* 0x00026c1901007387 */ /* 0x0003e20000100800 */
[----:B------:R-:W-:-:S03]  /*10d80*/  @!P5 IMAD.IADD R12, R12, 0x1, -R247 ;  /* 0x000000010c0cd824 */ /* 0x000fc600078e0af7 */
[----:B------:R1:W-:Y:S04]  /*10d90*/  STL [R1+0x268], R21 ;  /* 0x0002681501007387 */ /* 0x0003e80000100800 */
[----:B-1----:R-:W3:Y:S04]  /*10da0*/  LDL.LU R26, [R1+0x230] ;  /* 0x00023000011a7983 */ /* 0x002ee80000300800 */
[----:B------:R-:W3:Y:S04]  /*10db0*/  LDL.LU R25, [R1+0x22c] ;  /* 0x00022c0001197983 */ /* 0x000ee80000300800 */
[----:B------:R-:W3:Y:S01]  /*10dc0*/  LDL.LU R21, [R1+0x228] ;  /* 0x0002280001157983 */ /* 0x000ee20000300800 */
[----:B------:R-:W-:-:S02]  /*10dd0*/  @!P4 IADD3 R11, R11, -R247, RZ ;  /* 0x800000f70b0bc210 */ /* 0x000fc40007ffe0ff */
[C---:B------:R-:W-:Y:S02]  /*10de0*/  ISETP.GT.U32.AND P6, PT, R247.reuse, R30, PT ;  /* 0x0000001ef700720c */ /* 0x040fe40003fc4070 */
[C---:B--2---:R-:W-:Y:S02]  /*10df0*/  ISETP.GT.U32.AND P0, PT, R247.reuse, R29, PT ;  /* 0x0000001df700720c */ /* 0x044fe40003f04070 */
[----:B----4-:R-:W-:-:S09]  /*10e00*/  ISETP.GT.U32.AND P2, PT, R247, R28, PT ;  /* 0x0000001cf700720c */ /* 0x010fd20003f44070 */
[--C-:B------:R-:W-:Y:S01]  /*10e10*/  @!P6 IMAD.IADD R30, R30, 0x1, -R247.reuse ;  /* 0x000000011e1ee824 */ /* 0x100fe200078e0af7 */
[----:B------:R-:W-:Y:S01]  /*10e20*/  ISETP.GT.U32.AND P6, PT, R247, R24, PT ;  /* 0x00000018f700720c */ /* 0x000fe20003fc4070 */
[----:B------:R-:W-:Y:S01]  /*10e30*/  @!P0 IMAD.IADD R29, R29, 0x1, -R247 ;  /* 0x000000011d1d8824 */ /* 0x000fe200078e0af7 */
[C---:B------:R-:W-:Y:S02]  /*10e40*/  ISETP.GT.U32.AND P0, PT, R247.reuse, R19, PT ;  /* 0x00000013f700720c */ /* 0x040fe40003f04070 */
[----:B------:R-:W-:Y:S02]  /*10e50*/  @!P2 IADD3 R28, R28, -R247, RZ ;  /* 0x800000f71c1ca210 */ /* 0x000fe40007ffe0ff */
[C---:B------:R-:W-:Y:S02]  /*10e60*/  ISETP.GT.U32.AND P2, PT, R247.reuse, R18, PT ;  /* 0x00000012f700720c */ /* 0x040fe40003f44070 */
[C---:B------:R-:W-:Y:S02]  /*10e70*/  ISETP.GT.U32.AND P1, PT, R247.reuse, R239, PT ;  /* 0x000000eff700720c */ /* 0x040fe40003f24070 */
[----:B------:R-:W-:-:S03]  /*10e80*/  ISETP.GT.U32.AND P5, PT, R247, R23, PT ;  /* 0x00000017f700720c */ /* 0x000fc60003fa4070 */
[--C-:B------:R-:W-:Y:S02]  /*10e90*/  @!P6 IMAD.IADD R24, R24, 0x1, -R247.reuse ;  /* 0x000000011818e824 */ /* 0x100fe400078e0af7 */
[----:B------:R-:W-:-:S03]  /*10ea0*/  @!P0 IMAD.IADD R19, R19, 0x1, -R247 ;  /* 0x0000000113138824 */ /* 0x000fc600078e0af7 */
[----:B------:R1:W-:Y:S01]  /*10eb0*/  STL [R1+0x264], R24 ;  /* 0x0002641801007387 */ /* 0x0003e20000100800 */
[----:B------:R-:W-:-:S03]  /*10ec0*/  @!P2 IMAD.IADD R18, R18, 0x1, -R247 ;  /* 0x000000011212a824 */ /* 0x000fc600078e0af7 */
[----:B------:R-:W2:Y:S01]  /*10ed0*/  LDL.LU R27, [R1+0x218] ;  /* 0x00021800011b7983 */ /* 0x000ea20000300800 */
[--C-:B------:R-:W-:Y:S01]  /*10ee0*/  @!P1 IMAD.IADD R239, R239, 0x1, -R247.reuse ;  /* 0x00000001efef9824 */ /* 0x100fe200078e0af7 */
[----:B------:R-:W-:Y:S02]  /*10ef0*/  ISETP.GT.U32.AND P1, PT, R247, R12, PT ;  /* 0x0000000cf700720c */ /* 0x000fe40003f24070 */
[----:B------:R4:W-:Y:S01]  /*10f00*/  STL [R1+0x260], R19 ;  /* 0x0002601301007387 */ /* 0x0009e20000100800 */
[----:B------:R-:W-:-:S03]  /*10f10*/  @!P5 IMAD.IADD R23, R23, 0x1, -R247 ;  /* 0x000000011717d824 */ /* 0x000fc600078e0af7 */
[----:B------:R-:W2:Y:S01]  /*10f20*/  LDL.LU R238, [R1+0x214] ;  /* 0x0002140001ee7983 */ /* 0x000ea20000300800 */
[----:B------:R-:W-:-:S03]  /*10f30*/  ISETP.GT.U32.AND P5, PT, R247, R11, PT ;  /* 0x0000000bf700720c */ /* 0x000fc60003fa4070 */
[----:B------:R-:W-:Y:S04]  /*10f40*/  STL [R1+0x25c], R18 ;  /* 0x00025c1201007387 */ /* 0x000fe80000100800 */
[----:B-1----:R-:W2:Y:S04]  /*10f50*/  LDL.LU R24, [R1+0x210] ;  /* 0x0002100001187983 */ /* 0x002ea80000300800 */
[----:B----4-:R-:W4:Y:S01]  /*10f60*/  LDL.LU R19, [R1+0x20c] ;  /* 0x00020c0001137983 */ /* 0x010f220000300800 */
[----:B------:R-:W-:Y:S01]  /*10f70*/  @!P1 IADD3 R12, R12, -R247, RZ ;  /* 0x800000f70c0c9210 */ /* 0x000fe20007ffe0ff */
[----:B------:R-:W-:-:S04]  /*10f80*/  @!P5 IMAD.IADD R11, R11, 0x1, -R247 ;  /* 0x000000010b0bd824 */ /* 0x000fc800078e0af7 */
[----:B------:R1:W-:Y:S04]  /*10f90*/  STL [R1+0x258], R12 ;  /* 0x0002580c01007387 */ /* 0x0003e80000100800 */
[----:B-1----:R-:W4:Y:S04]  /*10fa0*/  LDL.LU R12, [R1+0x208] ;  /* 0x00020800010c7983 */ /* 0x002f280000300800 */
[----:B------:R1:W-:Y:S04]  /*10fb0*/  STL [R1+0x254], R11 ;  /* 0x0002540b01007387 */ /* 0x0003e80000100800 */
[----:B-1----:R-:W4:Y:S01]  /*10fc0*/  LDL.LU R11, [R1+0x204] ;  /* 0x00020400010b7983 */ /* 0x002f220000300800 */
[----:B------:R-:W-:-:S02]  /*10fd0*/  ISETP.GT.U32.AND P3, PT, R247, R17, PT ;  /* 0x00000011f700720c */ /* 0x000fc40003f64070 */
[----:B---3--:R-:W-:-:S11]  /*10fe0*/  ISETP.GT.U32.AND P4, PT, R247, R22, PT ;  /* 0x00000016f700720c */ /* 0x008fd60003f84070 */
[--C-:B------:R-:W-:Y:S01]  /*10ff0*/  @!P3 IMAD.IADD R17, R17, 0x1, -R247.reuse ;  /* 0x000000011111b824 */ /* 0x100fe200078e0af7 */
[C---:B------:R-:W-:Y:S01]  /*11000*/  ISETP.GT.U32.AND P3, PT, R247.reuse, R20, PT ;  /* 0x00000014f700720c */ /* 0x040fe20003f64070 */
[----:B------:R-:W-:Y:S01]  /*11010*/  @!P4 IMAD.IADD R22, R22, 0x1, -R247 ;  /* 0x000000011616c824 */ /* 0x000fe200078e0af7 */
[C---:B------:R-:W-:Y:S02]  /*11020*/  ISETP.GT.U32.AND P0, PT, R247.reuse, R29, PT ;  /* 0x0000001df700720c */ /* 0x040fe40003f04070 */
[C---:B------:R-:W-:Y:S02]  /*11030*/  ISETP.GT.U32.AND P4, PT, R247.reuse, R17, PT ;  /* 0x00000011f700720c */ /* 0x040fe40003f84070 */
[----:B------:R-:W-:-:S07]  /*11040*/  ISETP.GT.U32.AND P2, PT, R247, R28, PT ;  /* 0x0000001cf700720c */ /* 0x000fce0003f44070 */
[----:B------:R-:W-:Y:S02]  /*11050*/  @!P3 IADD3 R20, R20, -R247, RZ ;  /* 0x800000f71414b210 */ /* 0x000fe40007ffe0ff */
[C---:B------:R-:W-:Y:S02]  /*11060*/  ISETP.GT.U32.AND P3, PT, R247.reuse, R30, PT ;  /* 0x0000001ef700720c */ /* 0x040fe40003f64070 */
[----:B------:R-:W-:Y:S01]  /*11070*/  ISETP.GT.U32.AND P6, PT, R247, R20, PT ;  /* 0x00000014f700720c */ /* 0x000fe20003fc4070 */
[--C-:B------:R-:W-:Y:S01]  /*11080*/  @!P4 IMAD.IADD R17, R17, 0x1, -R247.reuse ;  /* 0x000000011111c824 */ /* 0x100fe200078e0af7 */
[----:B------:R-:W-:Y:S01]  /*11090*/  ISETP.GT.U32.AND P1, PT, R247, R239, PT ;  /* 0x000000eff700720c */ /* 0x000fe20003f24070 */
[--C-:B------:R-:W-:Y:S02]  /*110a0*/  @!P0 IMAD.IADD R29, R29, 0x1, -R247.reuse ;  /* 0x000000011d1d8824 */ /* 0x100fe400078e0af7 */
[----:B------:R-:W-:-:S06]  /*110b0*/  @!P2 IMAD.IADD R28, R28, 0x1, -R247 ;  /* 0x000000011c1ca824 */ /* 0x000fcc00078e0af7 */
[--C-:B------:R-:W-:Y:S01]  /*110c0*/  @!P3 IMAD.IADD R30, R30, 0x1, -R247.reuse ;  /* 0x000000011e1eb824 */ /* 0x100fe200078e0af7 */
[----:B------:R1:W-:Y:S01]  /*110d0*/  STL [R1+0x250], R17 ;  /* 0x0002501101007387 */ /* 0x0003e20000100800 */
[----:B------:R-:W-:Y:S01]  /*110e0*/  ISETP.GT.U32.AND P5, PT, R247, R23, PT ;  /* 0x00000017f700720c */ /* 0x000fe20003fa4070 */
[----:B------:R-:W-:Y:S01]  /*110f0*/  @!P6 IMAD.IADD R20, R20, 0x1, -R247 ;  /* 0x000000011414e824 */ /* 0x000fe200078e0af7 */
[----:B------:R-:W-:Y:S01]  /*11100*/  @!P1 IADD3 R239, R239, -R247, RZ ;  /* 0x800000f7efef9210 */ /* 0x000fe20007ffe0ff */
[----:B-1----:R-:W-:Y:S02]  /*11110*/  IMAD.MOV.U32 R17, RZ, RZ, R10 ;  /* 0x000000ffff117224 */ /* 0x002fe400078e000a */
[----:B------:R-:W3:Y:S01]  /*11120*/  LDL.LU R10, [R1+0x200] ;  /* 0x00020000010a7983 */ /* 0x000ee20000300800 */
[C---:B------:R-:W-:Y:S02]  /*11130*/  ISETP.GT.U32.AND P1, PT, R247.reuse, R15, PT ;  /* 0x0000000ff700720c */ /* 0x040fe40003f24070 */
[----:B------:R-:W-:-:S02]  /*11140*/  ISETP.GT.U32.AND P4, PT, R247, R22, PT ;  /* 0x00000016f700720c */ /* 0x000fc40003f84070 */
[C---:B------:R-:W-:Y:S02]  /*11150*/  ISETP.GT.U32.AND P3, PT, R247.reuse, R26, PT ;  /* 0x0000001af700720c */ /* 0x040fe40003f64070 */
[C---:B------:R-:W-:Y:S02]  /*11160*/  ISETP.GT.U32.AND P0, PT, R247.reuse, R25, PT ;  /* 0x00000019f700720c */ /* 0x040fe40003f04070 */
[----:B------:R-:W-:-:S09]  /*11170*/  ISETP.GT.U32.AND P2, PT, R247, R21, PT ;  /* 0x00000015f700720c */ /* 0x000fd20003f44070 */
[----:B------:R-:W-:Y:S02]  /*11180*/  @!P3 IADD3 R26, R26, -R247, RZ ;  /* 0x800000f71a1ab210 */ /* 0x000fe40007ffe0ff */
[--C-:B------:R-:W-:Y:S02]  /*11190*/  @!P0 IMAD.IADD R25, R25, 0x1, -R247.reuse ;  /* 0x0000000119198824 */ /* 0x100fe400078e0af7 */
[--C-:B------:R-:W-:Y:S01]  /*111a0*/  @!P2 IMAD.IADD R21, R21, 0x1, -R247.reuse ;  /* 0x000000011515a824 */ /* 0x100fe200078e0af7 */
[----:B------:R-:W-:Y:S01]  /*111b0*/  IADD3 R18, R6, 0x1f6, RZ ;  /* 0x000001f606127810 */ /* 0x000fe20007ffe0ff */
[--C-:B------:R-:W-:Y:S01]  /*111c0*/  @!P5 IMAD.IADD R23, R23, 0x1, -R247.reuse ;  /* 0x000000011717d824 */ /* 0x100fe200078e0af7 */
[----:B------:R-:W-:Y:S01]  /*111d0*/  ISETP.GT.U32.AND P5, PT, R247, R14, PT ;  /* 0x0000000ef700720c */ /* 0x000fe20003fa4070 */
[----:B------:R1:W-:Y:S01]  /*111e0*/  STL [R1+0x24c], R30 ;  /* 0x00024c1e01007387 */ /* 0x0003e20000100800 */
[--C-:B------:R-:W-:Y:S02]  /*111f0*/  @!P1 IMAD.IADD R15, R15, 0x1, -R247.reuse ;  /* 0x000000010f0f9824 */ /* 0x100fe400078e0af7 */
[----:B------:R-:W-:Y:S01]  /*11200*/  @!P4 IMAD.IADD R22, R22, 0x1, -R247 ;  /* 0x000000011616c824 */ /* 0x000fe200078e0af7 */
[----:B-1----:R-:W3:Y:S04]  /*11210*/  LDL.LU R30, [R1+0x28f8] ;  /* 0x0028f800011e7983 */ /* 0x002ee80000300800 */
[----:B------:R-:W-:Y:S04]  /*11220*/  STL [R1+0x1e5c], R18 ;  /* 0x001e5c1201007387 */ /* 0x000fe80000100800 */
[----:B------:R1:W-:Y:S01]  /*11230*/  STL [R1+0x248], R29 ;  /* 0x0002481d01007387 */ /* 0x0003e20000100800 */
[----:B------:R-:W-:Y:S01]  /*11240*/  IMAD.HI.U32 R237, R246, R236, RZ ;  /* 0x000000ecf6ed7227 */ /* 0x000fe200078e00ff */
[----:B------:R-:W-:-:S02]  /*11250*/  ISETP.GT.U32.AND P4, PT, R247, R13, PT ;  /* 0x0000000df700720c */ /* 0x000fc40003f84070 */
[----:B-1----:R-:W3:Y:S04]  /*11260*/  LDL.LU R29, [R1+0x28f4] ;  /* 0x0028f400011d7983 */ /* 0x002ee80000300800 */
[----:B------:R1:W-:Y:S01]  /*11270*/  STL [R1+0x244], R28 ;  /* 0x0002441c01007387 */ /* 0x0003e20000100800 */
[----:B------:R-:W-:Y:S02]  /*11280*/  @!P5 IADD3 R14, R14, -R247, RZ ;  /* 0x800000f70e0ed210 */ /* 0x000fe40007ffe0ff */
[----:B------:R-:W-:Y:S01]  /*11290*/  IADD3 R237, -R237, RZ, RZ ;  /* 0x000000ffeded7210 */ /* 0x000fe20007ffe1ff */
        /* <DEDUP_REMOVED lines=9> */
[----:B------:R-:W-:Y:S01]  /*11330*/  IABS R237, R18 ;  /* 0x0000001200ed7213 */ /* 0x000fe20000000000 */
[----:B------:R-:W-:Y:S02]  /*11340*/  @!P4 IMAD.IADD R13, R13, 0x1, -R247 ;  /* 0x000000010d0dc824 */ /* 0x000fe400078e0af7 */
[----:B------:R-:W3:Y:S01]  /*11350*/  LDL.LU R18, [R1+0x1f0] ;  /* 0x0001f00001127983 */ /* 0x000ee20000300800 */
[C---:B--2---:R-:W-:Y:S02]  /*11360*/  ISETP.GT.U32.AND P6, PT, R247.reuse, R27, PT ;  /* 0x0000001bf700720c */ /* 0x044fe40003fc4070 */
[C---:B------:R-:W-:Y:S02]  /*11370*/  ISETP.GT.U32.AND P3, PT, R247.reuse, R238, PT ;  /* 0x000000eef700720c */ /* 0x040fe40003f64070 */
[C---:B------:R-:W-:Y:S02]  /*11380*/  ISETP.GT.U32.AND P0, PT, R247.reuse, R24, PT ;  /* 0x00000018f700720c */ /* 0x040fe40003f04070 */
[----:B----4-:R-:W-:-:S07]  /*11390*/  ISETP.GT.U32.AND P2, PT, R247, R19, PT ;  /* 0x00000013f700720c */ /* 0x010fce0003f44070 */
[--C-:B------:R-:W-:Y:S01]  /*113a0*/  @!P6 IMAD.IADD R27, R27, 0x1, -R247.reuse ;  /* 0x000000011b1be824 */ /* 0x100fe200078e0af7 */
[C---:B------:R-:W-:Y:S01]  /*113b0*/  ISETP.GT.U32.AND P6, PT, R247.reuse, R26, PT ;  /* 0x0000001af700720c */ /* 0x040fe20003fc4070 */
[--C-:B------:R-:W-:Y:S01]  /*113c0*/  @!P3 IMAD.IADD R238, R238, 0x1, -R247.reuse ;  /* 0x00000001eeeeb824 */ /* 0x100fe200078e0af7 */
[C---:B------:R-:W-:Y:S02]  /*113d0*/  ISETP.GT.U32.AND P3, PT, R247.reuse, R25, PT ;  /* 0x00000019f700720c */ /* 0x040fe40003f64070 */
[----:B------:R-:W-:Y:S02]  /*113e0*/  @!P0 IADD3 R24, R24, -R247, RZ ;  /* 0x800000f718188210 */ /* 0x000fe40007ffe0ff */
[----:B------:R-:W-:Y:S01]  /*113f0*/  ISETP.GT.U32.AND P0, PT, R247, R21, PT ;  /* 0x00000015f700720c */ /* 0x000fe20003f04070 */
[----:B------:R-:W-:Y:S01]  /*11400*/  @!P2 IMAD.IADD R19, R19, 0x1, -R247 ;  /* 0x000000011313a824 */ /* 0x000fe200078e0af7 */
[C---:B------:R-:W-:Y:S02]  /*11410*/  ISETP.GT.U32.AND P2, PT, R247.reuse, R15, PT ;  /* 0x0000000ff700720c */ /* 0x040fe40003f44070 */
[----:B------:R-:W-:-:S03]  /*11420*/  ISETP.GT.U32.AND P1, PT, R247, R12, PT ;  /* 0x0000000cf700720c */ /* 0x000fc60003f24070 */
[--C-:B------:R-:W-:Y:S02]  /*11430*/  @!P6 IMAD.IADD R26, R26, 0x1, -R247.reuse ;  /* 0x000000011a1ae824 */ /* 0x100fe400078e0af7 */
[----:B------:R-:W-:Y:S01]  /*11440*/  @!P3 IMAD.IADD R25, R25, 0x1, -R247 ;  /* 0x000000011919b824 */ /* 0x000fe200078e0af7 */
[----:B------:R-:W-:-:S03]  /*11450*/  ISETP.GT.U32.AND P5, PT, R247, R11, PT ;  /* 0x0000000bf700720c */ /* 0x000fc60003fa4070 */
[--C-:B------:R-:W-:Y:S01]  /*11460*/  @!P0 IMAD.IADD R21, R21, 0x1, -R247.reuse ;  /* 0x0000000115158824 */ /* 0x100fe200078e0af7 */
[----:B------:R1:W-:Y:S01]  /*11470*/  STL [R1+0x230], R26 ;  /* 0x0002301a01007387 */ /* 0x0003e20000100800 */
[----:B------:R-:W-:Y:S02]  /*11480*/  @!P2 IADD3 R15, R15, -R247, RZ ;  /* 0x800000f70f0fa210 */ /* 0x000fe40007ffe0ff */
[----:B------:R-:W-:Y:S01]  /*11490*/  @!P1 IMAD.IADD R12, R12, 0x1, -R247 ;  /* 0x000000010c0c9824 */ /* 0x000fe200078e0af7 */
[----:B------:R2:W-:Y:S01]  /*114a0*/  STL [R1+0x22c], R25 ;  /* 0x00022c1901007387 */ /* 0x0005e20000100800 */
[----:B------:R-:W-:-:S03]  /*114b0*/  ISETP.GT.U32.AND P1, PT, R247, R14, PT ;  /* 0x0000000ef700720c */ /* 0x000fc60003f24070 */
[----:B-1----:R-:W4:Y:S01]  /*114c0*/  LDL.LU R26, [R1+0x1e4] ;  /* 0x0001e400011a7983 */ /* 0x002f220000300800 */
[--C-:B------:R-:W-:Y:S01]  /*114d0*/  @!P5 IMAD.IADD R11, R11, 0x1, -R247.reuse ;  /* 0x000000010b0bd824 */ /* 0x100fe200078e0af7 */
[----:B------:R-:W-:Y:S02]  /*114e0*/  ISETP.GT.U32.AND P5, PT, R247, R13, PT ;  /* 0x0000000df700720c */ /* 0x000fe40003fa4070 */
[----:B------:R1:W-:Y:S04]  /*114f0*/  STL [R1+0x228], R21 ;  /* 0x0002281501007387 */ /* 0x0003e80000100800 */
[----:B--2---:R-:W2:Y:S04]  /*11500*/  LDL.LU R25, [R1+0x1e0] ;  /* 0x0001e00001197983 */ /* 0x004ea80000300800 */
[----:B------:R1:W-:Y:S04]  /*11510*/  STL [R1+0x224], R15 ;  /* 0x0002240f01007387 */ /* 0x0003e80000100800 */
[----:B------:R-:W2:Y:S04]  /*11520*/  LDL.LU R239, [R1+0x1dc] ;  /* 0x0001dc0001ef7983 */ /* 0x000ea80000300800 */
[----:B-1----:R-:W2:Y:S01]  /*11530*/  LDL.LU R21, [R1+0x1d8] ;  /* 0x0001d80001157983 */ /* 0x002ea20000300800 */
[----:B------:R-:W-:-:S02]  /*11540*/  @!P1 IMAD.IADD R14, R14, 0x1, -R247 ;  /* 0x000000010e0e9824 */ /* 0x000fc400078e0af7 */
[----:B------:R-:W-:-:S03]  /*11550*/  @!P5 IMAD.IADD R13, R13, 0x1, -R247 ;  /* 0x000000010d0dd824 */ /* 0x000fc600078e0af7 */
[----:B------:R1:W-:Y:S04]  /*11560*/  STL [R1+0x220], R14 ;  /* 0x0002200e01007387 */ /* 0x0003e80000100800 */
[----:B------:R3:W-:Y:S04]  /*11570*/  STL [R1+0x21c], R13 ;  /* 0x00021c0d01007387 */ /* 0x0007e80000100800 */
[----:B------:R-:W2:Y:S04]  /*11580*/  LDL.LU R15, [R1+0x1d4] ;  /* 0x0001d400010f7983 */ /* 0x000ea80000300800 */
[----:B-1----:R-:W2:Y:S01]  /*11590*/  LDL.LU R14, [R1+0x1d0] ;  /* 0x0001d000010e7983 */ /* 0x002ea20000300800 */
[----:B---3--:R-:W-:-:S03]  /*115a0*/  ISETP.GT.U32.AND P4, PT, R247, R10, PT ;  /* 0x0000000af700720c */ /* 0x008fc60003f84070 */
[----:B------:R-:W3:Y:S01]  /*115b0*/  LDL.LU R13, [R1+0x1cc] ;  /* 0x0001cc00010d7983 */ /* 0x000ee20000300800 */
[C---:B------:R-:W-:Y:S02]  /*115c0*/  ISETP.GT.U32.AND P3, PT, R247.reuse, R238, PT ;  /* 0x000000eef700720c */ /* 0x040fe40003f64070 */
[----:B------:R-:W-:-:S07]  /*115d0*/  ISETP.GT.U32.AND P0, PT, R247, R24, PT ;  /* 0x00000018f700720c */ /* 0x000fce0003f04070 */
[----:B------:R-:W-:Y:S02]  /*115e0*/  @!P4 IADD3 R10, R10, -R247, RZ ;  /* 0x800000f70a0ac210 */ /* 0x000fe40007ffe0ff */
[C---:B------:R-:W-:Y:S02]  /*115f0*/  ISETP.GT.U32.AND P4, PT, R247.reuse, R27, PT ;  /* 0x0000001bf700720c */ /* 0x040fe40003f84070 */
[C---:B------:R-:W-:Y:S02]  /*11600*/  ISETP.GT.U32.AND P6, PT, R247.reuse, R10, PT ;  /* 0x0000000af700720c */ /* 0x040fe40003fc4070 */
[----:B------:R-:W-:Y:S02]  /*11610*/  ISETP.GT.U32.AND P2, PT, R247, R19, PT ;  /* 0x00000013f700720c */ /* 0x000fe40003f44070 */
[----:B------:R-:W-:Y:S01]  /*11620*/  @!P3 IADD3 R238, R238, -R247, RZ ;  /* 0x800000f7eeeeb210 */ /* 0x000fe20007ffe0ff */
[----:B------:R-:W-:-:S06]  /*11630*/  @!P0 IMAD.IADD R24, R24, 0x1, -R247 ;  /* 0x0000000118188824 */ /* 0x000fcc00078e0af7 */
[--C-:B------:R-:W-:Y:S01]  /*11640*/  @!P4 IMAD.IADD R27, R27, 0x1, -R247.reuse ;  /* 0x000000011b1bc824 */ /* 0x100fe200078e0af7 */
[C---:B------:R-:W-:Y:S01]  /*11650*/  ISETP.GT.U32.AND P1, PT, R247.reuse, R12, PT ;  /* 0x0000000cf700720c */ /* 0x040fe20003f24070 */
[--C-:B------:R-:W-:Y:S01]  /*11660*/  @!P6 IMAD.IADD R10, R10, 0x1, -R247.reuse ;  /* 0x000000010a0ae824 */ /* 0x100fe200078e0af7 */
[----:B------:R-:W-:Y:S01]  /*11670*/  ISETP.GT.U32.AND P5, PT, R247, R11, PT ;  /* 0x0000000bf700720c */ /* 0x000fe20003fa4070 */
[--C-:B------:R-:W-:Y:S01]  /*11680*/  @!P2 IMAD.IADD R19, R19, 0x1, -R247.reuse ;  /* 0x000000011313a824 */ /* 0x100fe200078e0af7 */
[----:B------:R1:W-:Y:S09]  /*11690*/  STL [R1+0x218], R27 ;  /* 0x0002181b01007387 */ /* 0x0003f20000100800 */
[----:B------:R-:W-:Y:S01]  /*116a0*/  @!P1 IMAD.IADD R12, R12, 0x1, -R247 ;  /* 0x000000010c0c9824 */ /* 0x000fe200078e0af7 */
[----:B------:R-:W-:Y:S01]  /*116b0*/  ISETP.GT.U32.AND P1, PT, R247, R17, PT ;  /* 0x00000011f700720c */ /* 0x000fe20003f24070 */
[----:B-1----:R-:W3:Y:S01]  /*116c0*/  LDL.LU R27, [R1+0x28ec] ;  /* 0x0028ec00011b7983 */ /* 0x002ee20000300800 */
[----:B------:R-:W-:-:S03]  /*116d0*/  @!P5 IADD3 R11, R11, -R247, RZ ;  /* 0x800000f70b0bd210 */ /* 0x000fc60007ffe0ff */
[----:B------:R-:W-:Y:S01]  /*116e0*/  STL [R1+0x214], R238 ;  /* 0x000214ee01007387 */ /* 0x000fe20000100800 */
[----:B------:R-:W-:-:S03]  /*116f0*/  ISETP.GT.U32.AND P5, PT, R247, R16, PT ;  /* 0x00000010f700720c */ /* 0x000fc60003fa4070 */
[----:B------:R-:W-:Y:S04]  /*11700*/  STL [R1+0x210], R24 ;  /* 0x0002101801007387 */ /* 0x000fe80000100800 */
[----:B------:R1:W-:Y:S01]  /*11710*/  STL [R1+0x20c], R19 ;  /* 0x00020c1301007387 */ /* 0x0003e20000100800 */
[----:B------:R-:W-:-:S03]  /*11720*/  @!P1 IMAD.IADD R17, R17, 0x1, -R247 ;  /* 0x0000000111119824 */ /* 0x000fc600078e0af7 */
[----:B------:R-:W-:Y:S04]  /*11730*/  STL [R1+0x208], R12 ;  /* 0x0002080c01007387 */ /* 0x000fe80000100800 */
[----:B------:R1:W-:Y:S04]  /*11740*/  STL [R1+0x204], R11 ;  /* 0x0002040b01007387 */ /* 0x0003e80000100800 */
[----:B------:R1:W-:Y:S04]  /*11750*/  STL [R1+0x200], R10 ;  /* 0x0002000a01007387 */ /* 0x0003e80000100800 */
[----:B-1----:R-:W3:Y:S01]  /*11760*/  LDL.LU R19, [R1+0x1c8] ;  /* 0x0001c80001137983 */ /* 0x002ee20000300800 */
[----:B------:R-:W-:-:S02]  /*11770*/  ISETP.GT.U32.AND P4, PT, R247, R23, PT ;  /* 0x00000017f700720c */ /* 0x000fc40003f84070 */
[C---:B------:R-:W-:Y:S02]  /*11780*/  ISETP.GT.U32.AND P3, PT, R247.reuse, R22, PT ;  /* 0x00000016f700720c */ /* 0x040fe40003f64070 */
[----:B------:R-:W-:-:S09]  /*11790*/  ISETP.GT.U32.AND P0, PT, R247, R20, PT ;  /* 0x00000014f700720c */ /* 0x000fd20003f04070 */
[--C-:B------:R-:W-:Y:S01]  /*117a0*/  @!P4 IMAD.IADD R23, R23, 0x1, -R247.reuse ;  /* 0x000000011717c824 */ /* 0x100fe200078e0af7 */
[----:B------:R-:W-:Y:S01]  /*117b0*/  ISETP.GT.U32.AND P2, PT, R247, R18, PT ;  /* 0x00000012f700720c */ /* 0x000fe20003f44070 */
[--C-:B------:R-:W-:Y:S02]  /*117c0*/  @!P3 IMAD.IADD R22, R22, 0x1, -R247.reuse ;  /* 0x000000011616b824 */ /* 0x100fe400078e0af7 */
[----:B------:R-:W-:-:S10]  /*117d0*/  @!P0 IMAD.IADD R20, R20, 0x1, -R247 ;  /* 0x0000000114148824 */ /* 0x000fd400078e0af7 */
[----:B------:R-:W-:Y:S01]  /*117e0*/  @!P2 IADD3 R18, R18, -R247, RZ ;  /* 0x800000f71212a210 */ /* 0x000fe20007ffe0ff */
[----:B------:R-:W-:Y:S02]  /*117f0*/  IMAD.MOV.U32 R11, RZ, RZ, R9 ;  /* 0x000000ffff0b7224 */ /* 0x000fe400078e0009 */
[----:B------:R-:W3:Y:S01]  /*11800*/  LDL.LU R9, [R1+0x1c4] ;  /* 0x0001c40001097983 */ /* 0x000ee20000300800 */
[----:B------:R-:W-:Y:S01]  /*11810*/  IMAD.MOV.U32 R10, RZ, RZ, R8 ;  /* 0x000000ffff0a7224 */ /* 0x000fe200078e0008 */
[----:B------:R-:W-:Y:S01]  /*11820*/  MOV R12, R5 ;  /* 0x00000005000c7202 */ /* 0x000fe20000000f00 */
[----:B------:R-:W-:Y:S01]  /*11830*/  @!P5 IMAD.IADD R16, R16, 0x1, -R247 ;  /* 0x000000011010d824 */ /* 0x000fe200078e0af7 */
[----:B------:R-:W3:Y:S04]  /*11840*/  LDL.LU R8, [R1+0x1c0] ;  /* 0x0001c00001087983 */ /* 0x000ee80000300800 */
[----:B------:R-:W3:Y:S01]  /*11850*/  LDL.LU R5, [R1+0x1bc] ;  /* 0x0001bc0001057983 */ /* 0x000ee20000300800 */
[----:B----4-:R-:W-:-:S02]  /*11860*/  ISETP.GT.U32.AND P6, PT, R247, R26, PT ;  /* 0x0000001af700720c */ /* 0x010fc40003fc4070 */
        /* <DEDUP_REMOVED lines=10> */
[C---:B------:R-:W-:Y:S02]  /*11910*/  ISETP.GT.U32.AND P0, PT, R247.reuse, R18, PT ;  /* 0x00000012f700720c */ /* 0x040fe40003f04070 */
[----:B------:R-:W-:-:S02]  /*11920*/  ISETP.GT.U32.AND P2, PT, R247, R15, PT ;  /* 0x0000000ff700720c */ /* 0x000fc40003f44070 */
[----:B------:R-:W-:Y:S01]  /*11930*/  ISETP.GT.U32.AND P1, PT, R247, R14, PT ;  /* 0x0000000ef700720c */ /* 0x000fe20003f24070 */
[----:B------:R-:W-:-:S04]  /*11940*/  @!P6 IMAD.IADD R23, R23, 0x1, -R247 ;  /* 0x000000011717e824 */ /* 0x000fc800078e0af7 */
[--C-:B------:R-:W-:Y:S02]  /*11950*/  @!P4 IMAD.IADD R22, R22, 0x1, -R247.reuse ;  /* 0x000000011616c824 */ /* 0x100fe400078e0af7 */
[----:B------:R-:W-:Y:S01]  /*11960*/  @!P3 IADD3 R20, R20, -R247, RZ ;  /* 0x800000f71414b210 */ /* 0x000fe20007ffe0ff */
[----:B------:R1:W-:Y:S01]  /*11970*/  STL [R1+0x1fc], R23 ;  /* 0x0001fc1701007387 */ /* 0x0003e20000100800 */
[----:B------:R-:W-:-:S03]  /*11980*/  @!P0 IMAD.IADD R18, R18, 0x1, -R247 ;  /* 0x0000000112128824 */ /* 0x000fc600078e0af7 */
[----:B------:R2:W-:Y:S01]  /*11990*/  STL [R1+0x1f8], R22 ;  /* 0x0001f81601007387 */ /* 0x0005e20000100800 */
[--C-:B------:R-:W-:Y:S01]  /*119a0*/  @!P2 IMAD.IADD R15, R15, 0x1, -R247.reuse ;  /* 0x000000010f0fa824 */ /* 0x100fe200078e0af7 */
[C---:B------:R-:W-:Y:S02]  /*119b0*/  ISETP.GT.U32.AND P2, PT, R247.reuse, R17, PT ;  /* 0x00000011f700720c */ /* 0x040fe40003f44070 */
[----:B------:R-:W4:Y:S01]  /*119c0*/  LDL.LU R24, [R1+0x1b0] ;  /* 0x0001b00001187983 */ /* 0x000f220000300800 */
[----:B------:R-:W-:Y:S02]  /*119d0*/  @!P1 IADD3 R14, R14, -R247, RZ ;  /* 0x800000f70e0e9210 */ /* 0x000fe40007ffe0ff */
[----:B------:R-:W-:Y:S01]  /*119e0*/  ISETP.GT.U32.AND P1, PT, R247, R16, PT ;  /* 0x00000010f700720c */ /* 0x000fe20003f24070 */
[----:B------:R2:W-:Y:S04]  /*119f0*/  STL [R1+0x1f4], R20 ;  /* 0x0001f41401007387 */ /* 0x0005e80000100800 */
[----:B-1----:R-:W4:Y:S04]  /*11a00*/  LDL.LU R23, [R1+0x1ac] ;  /* 0x0001ac0001177983 */ /* 0x002f280000300800 */
[----:B------:R1:W-:Y:S04]  /*11a10*/  STL [R1+0x1f0], R18 ;  /* 0x0001f01201007387 */ /* 0x0003e80000100800 */
[----:B--2---:R-:W2:Y:S01]  /*11a20*/  LDL.LU R22, [R1+0x1a8] ;  /* 0x0001a80001167983 */ /* 0x004ea20000300800 */
[----:B------:R-:W-:-:S02]  /*11a30*/  @!P2 IMAD.IADD R17, R17, 0x1, -R247 ;  /* 0x000000011111a824 */ /* 0x000fc400078e0af7 */
[----:B------:R-:W-:Y:S01]  /*11a40*/  @!P1 IMAD.IADD R16, R16, 0x1, -R247 ;  /* 0x0000000110109824 */ /* 0x000fe200078e0af7 */
[----:B------:R-:W2:Y:S04]  /*11a50*/  LDL.LU R20, [R1+0x1a4] ;  /* 0x0001a40001147983 */ /* 0x000ea80000300800 */
[----:B------:R3:W-:Y:S04]  /*11a60*/  STL [R1+0x1ec], R17 ;  /* 0x0001ec1101007387 */ /* 0x0007e80000100800 */
[----:B------:R3:W-:Y:S04]  /*11a70*/  STL [R1+0x1e8], R16 ;  /* 0x0001e81001007387 */ /* 0x0007e80000100800 */
[----:B-1----:R-:W2:Y:S01]  /*11a80*/  LDL.LU R18, [R1+0x1a0] ;  /* 0x0001a00001127983 */ /* 0x002ea20000300800 */
[----:B---3--:R-:W-:-:S02]  /*11a90*/  ISETP.GT.U32.AND P5, PT, R247, R13, PT ;  /* 0x0000000df700720c */ /* 0x008fc40003fa4070 */
[C---:B------:R-:W-:Y:S01]  /*11aa0*/  ISETP.GT.U32.AND P4, PT, R247.reuse, R25, PT ;  /* 0x00000019f700720c */ /* 0x040fe20003f84070 */
[----:B------:R-:W3:Y:S01]  /*11ab0*/  LDL.LU R17, [R1+0x19c] ;  /* 0x00019c0001117983 */ /* 0x000ee20000300800 */
[C---:B------:R-:W-:Y:S02]  /*11ac0*/  ISETP.GT.U32.AND P3, PT, R247.reuse, R239, PT ;  /* 0x000000eff700720c */ /* 0x040fe40003f64070 */
[----:B------:R-:W-:Y:S01]  /*11ad0*/  ISETP.GT.U32.AND P0, PT, R247, R21, PT ;  /* 0x00000015f700720c */ /* 0x000fe20003f04070 */
[----:B------:R-:W3:Y:S06]  /*11ae0*/  LDL.LU R16, [R1+0x198] ;  /* 0x0001980001107983 */ /* 0x000eec0000300800 */
[--C-:B------:R-:W-:Y:S01]  /*11af0*/  @!P5 IMAD.IADD R13, R13, 0x1, -R247.reuse ;  /* 0x000000010d0dd824 */ /* 0x100fe200078e0af7 */
[----:B------:R-:W-:Y:S01]  /*11b00*/  ISETP.GT.U32.AND P5, PT, R247, R26, PT ;  /* 0x0000001af700720c */ /* 0x000fe20003fa4070 */
[----:B------:R-:W-:-:S03]  /*11b10*/  @!P4 IMAD.IADD R25, R25, 0x1, -R247 ;  /* 0x000000011919c824 */ /* 0x000fc600078e0af7 */
[----:B------:R-:W-:-:S09]  /*11b20*/  ISETP.GT.U32.AND P6, PT, R247, R13, PT ;  /* 0x0000000df700720c */ /* 0x000fd20003fc4070 */
[--C-:B------:R-:W-:Y:S01]  /*11b30*/  @!P5 IMAD.IADD R26, R26, 0x1, -R247.reuse ;  /* 0x000000011a1ad824 */ /* 0x100fe200078e0af7 */
[----:B------:R-:W-:Y:S01]  /*11b40*/  ISETP.GT.U32.AND P5, PT, R247, R19, PT ;  /* 0x00000013f700720c */ /* 0x000fe20003fa4070 */
[--C-:B------:R-:W-:Y:S02]  /*11b50*/  @!P3 IMAD.IADD R239, R239, 0x1, -R247.reuse ;  /* 0x00000001efefb824 */ /* 0x100fe400078e0af7 */
[----:B------:R-:W-:Y:S01]  /*11b60*/  @!P6 IMAD.IADD R13, R13, 0x1, -R247 ;  /* 0x000000010d0de824 */ /* 0x000fe200078e0af7 */
[C---:B------:R-:W-:Y:S02]  /*11b70*/  ISETP.GT.U32.AND P2, PT, R247.reuse, R15, PT ;  /* 0x0000000ff700720c */ /* 0x040fe40003f44070 */
[----:B------:R-:W-:Y:S02]  /*11b80*/  ISETP.GT.U32.AND P1, PT, R247, R14, PT ;  /* 0x0000000ef700720c */ /* 0x000fe40003f24070 */
[----:B------:R-:W-:-:S05]  /*11b90*/  @!P0 IADD3 R21, R21, -R247, RZ ;  /* 0x800000f715158210 */ /* 0x000fca0007ffe0ff */
[----:B------:R-:W-:Y:S01]  /*11ba0*/  @!P5 IADD3 R19, R19, -R247, RZ ;  /* 0x800000f71313d210 */ /* 0x000fe20007ffe0ff */
[----:B------:R1:W-:Y:S03]  /*11bb0*/  STL [R1+0x1e4], R26 ;  /* 0x0001e41a01007387 */ /* 0x0003e60000100800 */
[--C-:B------:R-:W-:Y:S02]  /*11bc0*/  @!P2 IMAD.IADD R15, R15, 0x1, -R247.reuse ;  /* 0x000000010f0fa824 */ /* 0x100fe400078e0af7 */
[----:B------:R-:W-:Y:S01]  /*11bd0*/  @!P1 IMAD.IADD R14, R14, 0x1, -R247 ;  /* 0x000000010e0e9824 */ /* 0x000fe200078e0af7 */
[C---:B------:R-:W-:Y:S01]  /*11be0*/  ISETP.GT.U32.AND P2, PT, R247.reuse, R4, PT ;  /* 0x00000004f700720c */ /* 0x040fe20003f44070 */
[----:B-1----:R-:W3:Y:S04]  /*11bf0*/  LDL.LU R26, [R1+0x28e8] ;  /* 0x0028e800011a7983 */ /* 0x002ee80000300800 */
[----:B------:R1:W-:Y:S04]  /*11c00*/  STL [R1+0x1e0], R25 ;  /* 0x0001e01901007387 */ /* 0x0003e80000100800 */
[----:B-1----:R-:W3:Y:S01]  /*11c10*/  LDL.LU R25, [R1+0x28e4] ;  /* 0x0028e40001197983 */ /* 0x002ee20000300800 */
[----:B------:R-:W-:-:S02]  /*11c20*/  ISETP.GT.U32.AND P4, PT, R247, R9, PT ;  /* 0x00000009f700720c */ /* 0x000fc40003f84070 */
[C---:B------:R-:W-:Y:S02]  /*11c30*/  ISETP.GT.U32.AND P3, PT, R247.reuse, R8, PT ;  /* 0x00000008f700720c */ /* 0x040fe40003f64070 */
[----:B------:R-:W-:-:S09]  /*11c40*/  ISETP.GT.U32.AND P0, PT, R247, R5, PT ;  /* 0x00000005f700720c */ /* 0x000fd20003f04070 */
[--C-:B------:R-:W-:Y:S02]  /*11c50*/  @!P4 IMAD.IADD R9, R9, 0x1, -R247.reuse ;  /* 0x000000010909c824 */ /* 0x100fe400078e0af7 */
[--C-:B------:R-:W-:Y:S01]  /*11c60*/  @!P3 IMAD.IADD R8, R8, 0x1, -R247.reuse ;  /* 0x000000010808b824 */ /* 0x100fe200078e0af7 */
[----:B------:R-:W-:Y:S04]  /*11c70*/  STL [R1+0x1dc], R239 ;  /* 0x0001dcef01007387 */ /* 0x000fe80000100800 */
[----:B------:R-:W-:Y:S01]  /*11c80*/  STL [R1+0x1d8], R21 ;  /* 0x0001d81501007387 */ /* 0x000fe20000100800 */
[----:B------:R-:W-:-:S03]  /*11c90*/  @!P0 IMAD.IADD R5, R5, 0x1, -R247 ;  /* 0x0000000105058824 */ /* 0x000fc600078e0af7 */
[----:B------:R1:W-:Y:S04]  /*11ca0*/  STL [R1+0x1d4], R15 ;  /* 0x0001d40f01007387 */ /* 0x0003e80000100800 */
[----:B------:R1:W-:Y:S04]  /*11cb0*/  STL [R1+0x1d0], R14 ;  /* 0x0001d00e01007387 */ /* 0x0003e80000100800 */
[----:B------:R1:W-:Y:S04]  /*11cc0*/  STL [R1+0x1cc], R13 ;  /* 0x0001cc0d01007387 */ /* 0x0003e80000100800 */
[----:B-1----:R-:W3:Y:S04]  /*11cd0*/  LDL.LU R15, [R1+0x194] ;  /* 0x00019400010f7983 */ /* 0x002ee80000300800 */
[----:B------:R-:W3:Y:S04]  /*11ce0*/  LDL.LU R14, [R1+0x190] ;  /* 0x00019000010e7983 */ /* 0x000ee80000300800 */
[----:B------:R-:W3:Y:S01]  /*11cf0*/  LDL.LU R13, [R1+0x18c] ;  /* 0x00018c00010d7983 */ /* 0x000ee20000300800 */
[----:B------:R-:W-:-:S02]  /*11d00*/  @!P2 IADD3 R4, R4, -R247, RZ ;  /* 0x800000f70404a210 */ /* 0x000fc40007ffe0ff */
[C---:B----4-:R-:W-:Y:S02]  /*11d10*/  ISETP.GT.U32.AND P6, PT, R247.reuse, R24, PT ;  /* 0x00000018f700720c */ /* 0x050fe40003fc4070 */
[C---:B------:R-:W-:Y:S02]  /*11d20*/  ISETP.GT.U32.AND P5, PT, R247.reuse, R23, PT ;  /* 0x00000017f700720c */ /* 0x040fe40003fa4070 */
[----:B--2---:R-:W-:-:S09]  /*11d30*/  ISETP.GT.U32.AND P4, PT, R247, R22, PT ;  /* 0x00000016f700720c */ /* 0x004fd20003f84070 */
[--C-:B------:R-:W-:Y:S01]  /*11d40*/  @!P6 IMAD.IADD R24, R24, 0x1, -R247.reuse ;  /* 0x000000011818e824 */ /* 0x100fe200078e0af7 */
[----:B------:R-:W-:Y:S01]  /*11d50*/  ISETP.GT.U32.AND P6, PT, R247, R19, PT ;  /* 0x00000013f700720c */ /* 0x000fe20003fc4070 */
[----:B------:R-:W-:Y:S01]  /*11d60*/  @!P5 IMAD.IADD R23, R23, 0x1, -R247 ;  /* 0x000000011717d824 */ /* 0x000fe200078e0af7 */
[C---:B------:R-:W-:Y:S02]  /*11d70*/  ISETP.GT.U32.AND P5, PT, R247.reuse, R9, PT ;  /* 0x00000009f700720c */ /* 0x040fe40003fa4070 */
[C---:B------:R-:W-:Y:S02]  /*11d80*/  ISETP.GT.U32.AND P3, PT, R247.reuse, R20, PT ;  /* 0x00000014f700720c */ /* 0x040fe40003f64070 */
[----:B------:R-:W-:Y:S02]  /*11d90*/  @!P4 IADD3 R22, R22, -R247, RZ ;  /* 0x800000f71616c210 */ /* 0x000fe40007ffe0ff */
[C---:B------:R-:W-:Y:S02]  /*11da0*/  ISETP.GT.U32.AND P4, PT, R247.reuse, R8, PT ;  /* 0x00000008f700720c */ /* 0x040fe40003f84070 */
[----:B------:R-:W-:-:S03]  /*11db0*/  ISETP.GT.U32.AND P0, PT, R247, R18, PT ;  /* 0x00000012f700720c */ /* 0x000fc60003f04070 */
[--C-:B------:R-:W-:Y:S02]  /*11dc0*/  @!P6 IMAD.IADD R19, R19, 0x1, -R247.reuse ;  /* 0x000000011313e824 */ /* 0x100fe400078e0af7 */
[--C-:B------:R-:W-:Y:S02]  /*11dd0*/  @!P5 IMAD.IADD R9, R9, 0x1, -R247.reuse ;  /* 0x000000010909d824 */ /* 0x100fe400078e0af7 */
[----:B------:R-:W-:Y:S01]  /*11de0*/  @!P3 IMAD.IADD R20, R20, 0x1, -R247 ;  /* 0x000000011414b824 */ /* 0x000fe200078e0af7 */
[----:B------:R1:W-:Y:S01]  /*11df0*/  STL [R1+0x1c8], R19 ;  /* 0x0001c81301007387 */ /* 0x0003e20000100800 */
[----:B------:R-:W-:-:S03]  /*11e00*/  ISETP.GT.U32.AND P3, PT, R247, R5, PT ;  /* 0x00000005f700720c */ /* 0x000fc60003f64070 */
[----:B------:R-:W2:Y:S01]  /*11e10*/  LDL.LU R21, [R1+0x17c] ;  /* 0x00017c0001157983 */ /* 0x000ea20000300800 */
[--C-:B------:R-:W-:Y:S02]  /*11e20*/  @!P4 IMAD.IADD R8, R8, 0x1, -R247.reuse ;  /* 0x000000010808c824 */ /* 0x100fe400078e0af7 */
[----:B------:R-:W-:Y:S01]  /*11e30*/  @!P0 IMAD.IADD R18, R18, 0x1, -R247 ;  /* 0x0000000112128824 */ /* 0x000fe200078e0af7 */
[----:B------:R4:W-:Y:S01]  /*11e40*/  STL [R1+0x1c4], R9 ;  /* 0x0001c40901007387 */ /* 0x0009e20000100800 */
[----:B------:R-:W-:-:S03]  /*11e50*/  ISETP.GT.U32.AND P0, PT, R247, R4, PT ;  /* 0x00000004f700720c */ /* 0x000fc60003f04070 */
[----:B------:R-:W2:Y:S04]  /*11e60*/  LDL.LU R239, [R1+0x178] ;  /* 0x0001780001ef7983 */ /* 0x000ea80000300800 */
[----:B------:R-:W-:Y:S04]  /*11e70*/  STL [R1+0x1c0], R8 ;  /* 0x0001c00801007387 */ /* 0x000fe80000100800 */
[----:B-1----:R-:W2:Y:S04]  /*11e80*/  LDL.LU R19, [R1+0x174] ;  /* 0x0001740001137983 */ /* 0x002ea80000300800 */
[----:B----4-:R-:W4:Y:S01]  /*11e90*/  LDL.LU R9, [R1+0x170] ;  /* 0x0001700001097983 */ /* 0x010f220000300800 */
[----:B------:R-:W-:Y:S01]  /*11ea0*/  @!P3 IADD3 R5, R5, -R247, RZ ;  /* 0x800000f70505b210 */ /* 0x000fe20007ffe0ff */
[----:B------:R-:W-:-:S04]  /*11eb0*/  @!P0 IMAD.IADD R4, R4, 0x1, -R247 ;  /* 0x0000000104048824 */ /* 0x000fc800078e0af7 */
[----:B------:R1:W-:Y:S04]  /*11ec0*/  STL [R1+0x1bc], R5 ;  /* 0x0001bc0501007387 */ /* 0x0003e80000100800 */
[----:B------:R3:W-:Y:S04]  /*11ed0*/  STL [R1+0x1b8], R4 ;  /* 0x0001b80401007387 */ /* 0x0007e80000100800 */
[----:B-1----:R-:W4:Y:S01]  /*11ee0*/  LDL.LU R5, [R1+0x16c] ;  /* 0x00016c0001057983 */ /* 0x002f220000300800 */
[C---:B------:R-:W-:Y:S02]  /*11ef0*/  ISETP.GT.U32.AND P1, PT, R247.reuse, R2, PT ;  /* 0x00000002f700720c */ /* 0x040fe40003f24070 */
[----:B---3--:R-:W-:-:S11]  /*11f00*/  ISETP.GT.U32.AND P2, PT, R247, R17, PT ;  /* 0x00000011f700720c */ /* 0x008fd60003f44070 */
        /* <DEDUP_REMOVED lines=13> */
[----:B------:R-:W-:Y:S02]  /*11fe0*/  @!P1 IMAD.IADD R24, R24, 0x1, -R247 ;  /* 0x0000000118189824 */ /* 0x000fe400078e0af7 */
[----:B------:R-:W-:Y:S02]  /*11ff0*/  IMAD.MOV.U32 R4, RZ, RZ, R3 ;  /* 0x000000ffff047224 */ /* 0x000fe400078e0003 */
[----:B------:R-:W3:Y:S04]  /*12000*/  LDL.LU R3, [R1+0x168] ;  /* 0x0001680001037983 */ /* 0x000ee80000300800 */
[----:B------:R1:W-:Y:S01]  /*12010*/  STL [R1+0x1b4], R2 ;  /* 0x0001b40201007387 */ /* 0x0003e20000100800 */
[----:B------:R-:W-:Y:S01]  /*12020*/  @!P3 IADD3 R20, R20, -R247, RZ ;  /* 0x800000f71414b210 */ /* 0x000fe20007ffe0ff */
[----:B------:R-:W-:Y:S01]  /*12030*/  @!P6 IMAD.IADD R16, R16, 0x1, -R247 ;  /* 0x000000011010e824 */ /* 0x000fe200078e0af7 */
[C---:B------:R-:W-:Y:S01]  /*12040*/  ISETP.GT.U32.AND P3, PT, R247.reuse, R12, PT ;  /* 0x0000000cf700720c */ /* 0x040fe20003f64070 */
[----:B-1----:R-:W3:Y:S01]  /*12050*/  LDL.LU R2, [R1+0x164] ;  /* 0x0001640001027983 */ /* 0x002ee20000300800 */
[----:B------:R-:W-:-:S02]  /*12060*/  ISETP.GT.U32.AND P0, PT, R247, R18, PT ;  /* 0x00000012f700720c */ /* 0x000fc40003f04070 */
[C---:B------:R-:W-:Y:S02]  /*12070*/  ISETP.GT.U32.AND P2, PT, R247.reuse, R17, PT ;  /* 0x00000011f700720c */ /* 0x040fe40003f44070 */
[----:B------:R-:W-:Y:S02]  /*12080*/  IADD3 R8, R6, 0x1f7, RZ ;  /* 0x000001f706087810 */ /* 0x000fe40007ffe0ff */
[C---:B------:R-:W-:Y:S02]  /*12090*/  ISETP.GT.U32.AND P1, PT, R247.reuse, R15, PT ;  /* 0x0000000ff700720c */ /* 0x040fe40003f24070 */
[C---:B------:R-:W-:Y:S02]  /*120a0*/  ISETP.GT.U32.AND P5, PT, R247.reuse, R14, PT ;  /* 0x0000000ef700720c */ /* 0x040fe40003fa4070 */
[----:B------:R-:W-:-:S09]  /*120b0*/  ISETP.GT.U32.AND P4, PT, R247, R13, PT ;  /* 0x0000000df700720c */ /* 0x000fd20003f84070 */
[----:B------:R-:W-:Y:S02]  /*120c0*/  @!P1 IADD3 R15, R15, -R247, RZ ;  /* 0x800000f70f0f9210 */ /* 0x000fe40007ffe0ff */
[--C-:B------:R-:W-:Y:S02]  /*120d0*/  @!P5 IMAD.IADD R14, R14, 0x1, -R247.reuse ;  /* 0x000000010e0ed824 */ /* 0x100fe400078e0af7 */
[--C-:B------:R-:W-:Y:S01]  /*120e0*/  @!P4 IMAD.IADD R13, R13, 0x1, -R247.reuse ;  /* 0x000000010d0dc824 */ /* 0x100fe200078e0af7 */
[----:B------:R1:W-:Y:S01]  /*120f0*/  STL [R1+0x1b0], R24 ;  /* 0x0001b01801007387 */ /* 0x0003e20000100800 */
[--C-:B------:R-:W-:Y:S02]  /*12100*/  @!P3 IMAD.IADD R12, R12, 0x1, -R247.reuse ;  /* 0x000000010c0cb824 */ /* 0x100fe400078e0af7 */
[--C-:B------:R-:W-:Y:S01]  /*12110*/  @!P0 IMAD.IADD R18, R18, 0x1, -R247.reuse ;  /* 0x0000000112128824 */ /* 0x100fe200078e0af7 */
[----:B------:R-:W-:Y:S01]  /*12120*/  ISETP.GT.U32.AND P0, PT, R247, R11, PT ;  /* 0x0000000bf700720c */ /* 0x000fe20003f04070 */
[----:B------:R-:W-:Y:S01]  /*12130*/  @!P2 IMAD.IADD R17, R17, 0x1, -R247 ;  /* 0x000000011111a824 */ /* 0x000fe200078e0af7 */
[----:B-1----:R-:W3:Y:S04]  /*12140*/  LDL.LU R24, [R1+0x28e0] ;  /* 0x0028e00001187983 */ /* 0x002ee80000300800 */
[----:B------:R-:W-:Y:S04]  /*12150*/  STL [R1+0x1e58], R8 ;  /* 0x001e580801007387 */ /* 0x000fe80000100800 */
[----:B------:R1:W-:Y:S01]  /*12160*/  STL [R1+0x1ac], R23 ;  /* 0x0001ac1701007387 */ /* 0x0003e20000100800 */
[----:B------:R-:W-:-:S03]  /*12170*/  IMAD.HI.U32 R238, R246, R237, RZ ;  /* 0x000000edf6ee7227 */ /* 0x000fc600078e00ff */
[----:B-1----:R-:W3:Y:S04]  /*12180*/  LDL.LU R23, [R1+0x28dc] ;  /* 0x0028dc0001177983 */ /* 0x002ee80000300800 */
[----:B------:R1:W-:Y:S01]  /*12190*/  STL [R1+0x1a8], R22 ;  /* 0x0001a81601007387 */ /* 0x0003e20000100800 */
[----:B------:R-:W-:-:S03]  /*121a0*/  IADD3 R238, -R238, RZ, RZ ;  /* 0x000000ffeeee7210 */ /* 0x000fc60007ffe1ff */
[----:B-1----:R-:W3:Y:S04]  /*121b0*/  LDL.LU R22, [R1+0x28d8] ;  /* 0x0028d80001167983 */ /* 0x002ee80000300800 */
[----:B------:R-:W-:Y:S04]  /*121c0*/  STL [R1+0x1a4], R20 ;  /* 0x0001a41401007387 */ /* 0x000fe80000100800 */
[----:B------:R1:W-:Y:S04]  /*121d0*/  STL [R1+0x1a0], R18 ;  /* 0x0001a01201007387 */ /* 0x0003e80000100800 */
[----:B------:R1:W-:Y:S04]  /*121e0*/  STL [R1+0x19c], R17 ;  /* 0x00019c1101007387 */ /* 0x0003e80000100800 */
[----:B------:R1:W-:Y:S04]  /*121f0*/  STL [R1+0x198], R16 ;  /* 0x0001981001007387 */ /* 0x0003e80000100800 */
[----:B-1----:R-:W3:Y:S04]  /*12200*/  LDL.LU R18, [R1+0x160] ;  /* 0x0001600001127983 */ /* 0x002ee80000300800 */
[----:B------:R-:W3:Y:S04]  /*12210*/  LDL.LU R17, [R1+0x15c] ;  /* 0x00015c0001117983 */ /* 0x000ee80000300800 */
[----:B------:R-:W3:Y:S01]  /*12220*/  LDL.LU R16, [R1+0x158] ;  /* 0x0001580001107983 */ /* 0x000ee20000300800 */
[----:B------:R-:W-:Y:S01]  /*12230*/  IMAD R237, R247, R238, R237 ;  /* 0x000000eef7ed7224 */ /* 0x000fe200078e02ed */
[----:B------:R-:W-:-:S02]  /*12240*/  @!P0 IADD3 R11, R11, -R247, RZ ;  /* 0x800000f70b0b8210 */ /* 0x000fc40007ffe0ff */
[----:B------:R-:W-:Y:S02]  /*12250*/  IABS R238, R8 ;  /* 0x0000000800ee7213 */ /* 0x000fe40000000000 */
[----:B------:R-:W3:Y:S01]  /*12260*/  LDL.LU R8, [R1+0x154] ;  /* 0x0001540001087983 */ /* 0x000ee20000300800 */
[C---:B--2---:R-:W-:Y:S02]  /*12270*/  ISETP.GT.U32.AND P6, PT, R247.reuse, R21, PT ;  /* 0x00000015f700720c */ /* 0x044fe40003fc4070 */
[C---:B------:R-:W-:Y:S02]  /*12280*/  ISETP.GT.U32.AND P1, PT, R247.reuse, R239, PT ;  /* 0x000000eff700720c */ /* 0x040fe40003f24070 */
[C---:B------:R-:W-:Y:S02]  /*12290*/  ISETP.GT.U32.AND P5, PT, R247.reuse, R19, PT ;  /* 0x00000013f700720c */ /* 0x040fe40003fa4070 */
[----:B----4-:R-:W-:-:S07]  /*122a0*/  ISETP.GT.U32.AND P4, PT, R247, R9, PT ;  /* 0x00000009f700720c */ /* 0x010fce0003f84070 */
[--C-:B------:R-:W-:Y:S01]  /*122b0*/  @!P6 IMAD.IADD R21, R21, 0x1, -R247.reuse ;  /* 0x000000011515e824 */ /* 0x100fe200078e0af7 */
[----:B------:R-:W-:Y:S01]  /*122c0*/  ISETP.GT.U32.AND P6, PT, R247, R15, PT ;  /* 0x0000000ff700720c */ /* 0x000fe20003fc4070 */
[--C-:B------:R-:W-:Y:S01]  /*122d0*/  @!P1 IMAD.IADD R239, R239, 0x1, -R247.reuse ;  /* 0x00000001efef9824 */ /* 0x100fe200078e0af7 */
[----:B------:R-:W-:Y:S02]  /*122e0*/  ISETP.GT.U32.AND P1, PT, R247, R14, PT ;  /* 0x0000000ef700720c */ /* 0x000fe40003f24070 */
[----:B------:R-:W-:Y:S02]  /*122f0*/  @!P5 IADD3 R19, R19, -R247, RZ ;  /* 0x800000f71313d210 */ /* 0x000fe40007ffe0ff */
[----:B------:R-:W-:Y:S01]  /*12300*/  ISETP.GT.U32.AND P5, PT, R247, R13, PT ;  /* 0x0000000df700720c */ /* 0x000fe20003fa4070 */
[----:B------:R-:W-:Y:S01]  /*12310*/  @!P4 IMAD.IADD R9, R9, 0x1, -R247 ;  /* 0x000000010909c824 */ /* 0x000fe200078e0af7 */
[C---:B------:R-:W-:Y:S02]  /*12320*/  ISETP.GT.U32.AND P4, PT, R247.reuse, R12, PT ;  /* 0x0000000cf700720c */ /* 0x040fe40003f84070 */
[----:B------:R-:W-:-:S03]  /*12330*/  ISETP.GT.U32.AND P3, PT, R247, R5, PT ;  /* 0x00000005f700720c */ /* 0x000fc60003f64070 */
[--C-:B------:R-:W-:Y:S02]  /*12340*/  @!P6 IMAD.IADD R15, R15, 0x1, -R247.reuse ;  /* 0x000000010f0fe824 */ /* 0x100fe400078e0af7 */
[----:B------:R-:W-:-:S04]  /*12350*/  @!P1 IMAD.IADD R14, R14, 0x1, -R247 ;  /* 0x000000010e0e9824 */ /* 0x000fc800078e0af7 */
[--C-:B------:R-:W-:Y:S01]  /*12360*/  @!P5 IMAD.IADD R13, R13, 0x1, -R247.reuse ;  /* 0x000000010d0dd824 */ /* 0x100fe200078e0af7 */
[----:B------:R1:W-:Y:S01]  /*12370*/  STL [R1+0x194], R15 ;  /* 0x0001940f01007387 */ /* 0x0003e20000100800 */
[----:B------:R-:W-:Y:S02]  /*12380*/  @!P4 IADD3 R12, R12, -R247, RZ ;  /* 0x800000f70c0cc210 */ /* 0x000fe40007ffe0ff */
[--C-:B------:R-:W-:Y:S01]  /*12390*/  @!P3 IMAD.IADD R5, R5, 0x1, -R247.reuse ;  /* 0x000000010505b824 */ /* 0x100fe200078e0af7 */
[----:B------:R-:W-:Y:S01]  /*123a0*/  ISETP.GT.U32.AND P3, PT, R247, R11, PT ;  /* 0x0000000bf700720c */ /* 0x000fe20003f64070 */
[----:B------:R2:W-:Y:S04]  /*123b0*/  STL [R1+0x190], R14 ;  /* 0x0001900e01007387 */ /* 0x0005e80000100800 */
[----:B------:R4:W-:Y:S04]  /*123c0*/  STL [R1+0x18c], R13 ;  /* 0x00018c0d01007387 */ /* 0x0009e80000100800 */
[----:B------:R4:W-:Y:S04]  /*123d0*/  STL [R1+0x188], R12 ;  /* 0x0001880c01007387 */ /* 0x0009e80000100800 */
[----:B------:R-:W3:Y:S04]  /*123e0*/  LDL.LU R20, [R1+0x148] ;  /* 0x0001480001147983 */ /* 0x000ee80000300800 */
[----:B-1----:R-:W3:Y:S04]  /*123f0*/  LDL.LU R15, [R1+0x144] ;  /* 0x00014400010f7983 */ /* 0x002ee80000300800 */
[----:B--2---:R-:W2:Y:S04]  /*12400*/  LDL.LU R14, [R1+0x140] ;  /* 0x00014000010e7983 */ /* 0x004ea80000300800 */
[----:B----4-:R-:W4:Y:S01]  /*12410*/  LDL.LU R13, [R1+0x13c] ;  /* 0x00013c00010d7983 */ /* 0x010f220000300800 */
[----:B------:R-:W-:-:S05]  /*12420*/  @!P3 IMAD.IADD R11, R11, 0x1, -R247 ;  /* 0x000000010b0bb824 */ /* 0x000fca00078e0af7 */
[----:B------:R1:W-:Y:S04]  /*12430*/  STL [R1+0x184], R11 ;  /* 0x0001840b01007387 */ /* 0x0003e80000100800 */
[----:B------:R-:W4:Y:S01]  /*12440*/  LDL.LU R12, [R1+0x138] ;  /* 0x00013800010c7983 */ /* 0x000f220000300800 */
[C---:B------:R-:W-:Y:S02]  /*12450*/  ISETP.GT.U32.AND P2, PT, R247.reuse, R10, PT ;  /* 0x0000000af700720c */ /* 0x040fe40003f44070 */
[C---:B---3--:R-:W-:Y:S02]  /*12460*/  ISETP.GT.U32.AND P0, PT, R247.reuse, R3, PT ;  /* 0x00000003f700720c */ /* 0x048fe40003f04070 */
[C---:B------:R-:W-:Y:S01]  /*12470*/  ISETP.GT.U32.AND P1, PT, R247.reuse, R239, PT ;  /* 0x000000eff700720c */ /* 0x040fe20003f24070 */
[----:B-1----:R-:W3:Y:S08]  /*12480*/  LDL.LU R11, [R1+0x134] ;  /* 0x00013400010b7983 */ /* 0x002ef00000300800 */
[--C-:B------:R-:W-:Y:S01]  /*12490*/  @!P2 IMAD.IADD R10, R10, 0x1, -R247.reuse ;  /* 0x000000010a0aa824 */ /* 0x100fe200078e0af7 */
[----:B------:R-:W-:Y:S01]  /*124a0*/  ISETP.GT.U32.AND P2, PT, R247, R2, PT ;  /* 0x00000002f700720c */ /* 0x000fe20003f44070 */
[----:B------:R-:W-:Y:S01]  /*124b0*/  @!P0 IMAD.IADD R3, R3, 0x1, -R247 ;  /* 0x0000000103038824 */ /* 0x000fe200078e0af7 */
[----:B------:R-:W-:-:S02]  /*124c0*/  ISETP.GT.U32.AND P5, PT, R247, R19, PT ;  /* 0x00000013f700720c */ /* 0x000fc40003fa4070 */
[----:B------:R-:W-:-:S09]  /*124d0*/  ISETP.GT.U32.AND P0, PT, R247, R10, PT ;  /* 0x0000000af700720c */ /* 0x000fd20003f04070 */
        /* <DEDUP_REMOVED lines=8> */
[----:B------:R1:W-:Y:S01]  /*12560*/  STL [R1+0x180], R10 ;  /* 0x0001800a01007387 */ /* 0x0003e20000100800 */
[--C-:B------:R-:W-:Y:S01]  /*12570*/  @!P4 IMAD.IADD R9, R9, 0x1, -R247.reuse ;  /* 0x000000010909c824 */ /* 0x100fe200078e0af7 */
[C---:B------:R-:W-:Y:S01]  /*12580*/  ISETP.GT.U32.AND P3, PT, R247.reuse, R5, PT ;  /* 0x00000005f700720c */ /* 0x040fe20003f64070 */
[----:B------:R-:W-:Y:S01]  /*12590*/  @!P6 IMAD.IADD R2, R2, 0x1, -R247 ;  /* 0x000000010202e824 */ /* 0x000fe200078e0af7 */
[----:B-1----:R-:W3:Y:S01]  /*125a0*/  LDL.LU R10, [R1+0x130] ;  /* 0x00013000010a7983 */ /* 0x002ee20000300800 */
[----:B------:R-:W-:-:S10]  /*125b0*/  ISETP.GT.U32.AND P0, PT, R247, R3, PT ;  /* 0x00000003f700720c */ /* 0x000fd40003f04070 */
[----:B------:R-:W-:Y:S01]  /*125c0*/  @!P3 IMAD.IADD R5, R5, 0x1, -R247 ;  /* 0x000000010505b824 */ /* 0x000fe200078e0af7 */
[----:B------:R-:W-:Y:S01]  /*125d0*/  ISETP.GT.U32.AND P3, PT, R247, R240, PT ;  /* 0x000000f0f700720c */ /* 0x000fe20003f64070 */
[----:B------:R1:W-:Y:S01]  /*125e0*/  STL [R1+0x17c], R21 ;  /* 0x00017c1501007387 */ /* 0x0003e20000100800 */
[----:B------:R-:W-:-:S03]  /*125f0*/  @!P0 IADD3 R3, R3, -R247, RZ ;  /* 0x800000f703038210 */ /* 0x000fc60007ffe0ff */
[----:B-1----:R-:W3:Y:S04]  /*12600*/  LDL.LU R21, [R1+0x28d4] ;  /* 0x0028d40001157983 */ /* 0x002ee80000300800 */
[----:B------:R-:W-:Y:S04]  /*12610*/  STL [R1+0x178], R239 ;  /* 0x000178ef01007387 */ /* 0x000fe80000100800 */
[----:B------:R-:W-:Y:S04]  /*12620*/  STL [R1+0x174], R19 ;  /* 0x0001741301007387 */ /* 0x000fe80000100800 */
[----:B------:R1:W-:Y:S04]  /*12630*/  STL [R1+0x170], R9 ;  /* 0x0001700901007387 */ /* 0x0003e80000100800 */
[----:B------:R-:W-:Y:S01]  /*12640*/  STL [R1+0x16c], R5 ;  /* 0x00016c0501007387 */ /* 0x000fe20000100800 */
[----:B------:R-:W-:-:S02]  /*12650*/  ISETP.GT.U32.AND P2, PT, R247, R18, PT ;  /* 0x00000012f700720c */ /* 0x000fc40003f44070 */
[C---:B------:R-:W-:Y:S02]  /*12660*/  ISETP.GT.U32.AND P1, PT, R247.reuse, R17, PT ;  /* 0x00000011f700720c */ /* 0x040fe40003f24070 */
[----:B------:R-:W-:-:S09]  /*12670*/  ISETP.GT.U32.AND P5, PT, R247, R16, PT ;  /* 0x00000010f700720c */ /* 0x000fd20003fa4070 */
[----:B------:R-:W-:Y:S02]  /*12680*/  @!P2 IADD3 R18, R18, -R247, RZ ;  /* 0x800000f71212a210 */ /* 0x000fe40007ffe0ff */
[----:B------:R-:W-:Y:S01]  /*12690*/  ISETP.GT.U32.AND P4, PT, R247, R8, PT ;  /* 0x00000008f700720c */ /* 0x000fe20003f84070 */
[--C-:B------:R-:W-:Y:S02]  /*126a0*/  @!P1 IMAD.IADD R17, R17, 0x1, -R247.reuse ;  /* 0x0000000111119824 */ /* 0x100fe400078e0af7 */
[----:B------:R-:W-:-:S10]  /*126b0*/  @!P5 IMAD.IADD R16, R16, 0x1, -R247 ;  /* 0x000000011010d824 */ /* 0x000fd400078e0af7 */
[----:B------:R-:W-:Y:S01]  /*126c0*/  @!P4 IMAD.IADD R8, R8, 0x1, -R247 ;  /* 0x000000010808c824 */ /* 0x000fe200078e0af7 */
[----:B------:R-:W-:Y:S04]  /*126d0*/  STL [R1+0x164], R2 ;  /* 0x0001640201007387 */ /* 0x000fe80000100800 */
[----:B------:R1:W-:Y:S01]  /*126e0*/  STL [R1+0x168], R3 ;  /* 0x0001680301007387 */ /* 0x0003e20000100800 */
[----:B------:R-:W-:-:S03]  /*126f0*/  @!P3 IADD3 R240, R240, -R247, RZ ;  /* 0x800000f7f0f0b210 */ /* 0x000fc60007ffe0ff */
[----:B-1----:R-:W3:Y:S04]  /*12700*/  LDL.LU R9, [R1+0x12c] ;  /* 0x00012c0001097983 */ /* 0x002ee80000300800 */
[----:B------:R-:W3:Y:S01]  /*12710*/  LDL.LU R3, [R1+0x128] ;  /* 0x0001280001037983 */ /* 0x000ee20000300800 */
[----:B------:R-:W-:Y:S02]  /*12720*/  IMAD.MOV.U32 R2, RZ, RZ, R0 ;  /* 0x000000ffff027224 */ /* 0x000fe400078e0000 */
[----:B------:R-:W-:Y:S01]  /*12730*/  IMAD.MOV.U32 R5, RZ, RZ, R243 ;  /* 0x000000ffff057224 */ /* 0x000fe200078e00f3 */
[----:B------:R-:W3:Y:S04]  /*12740*/  LDL.LU R0, [R1+0x124] ;  /* 0x0001240001007983 */ /* 0x000ee80000300800 */
[----:B------:R-:W3:Y:S01]  /*12750*/  LDL.LU R243, [R1+0x120] ;  /* 0x0001200001f37983 */ /* 0x000ee20000300800 */
[----:B------:R-:W-:-:S02]  /*12760*/  ISETP.GT.U32.AND P6, PT, R247, R20, PT ;  /* 0x00000014f700720c */ /* 0x000fc40003fc4070 */
[C---:B------:R-:W-:Y:S02]  /*12770*/  ISETP.GT.U32.AND P2, PT, R247.reuse, R15, PT ;  /* 0x0000000ff700720c */ /* 0x040fe40003f44070 */
[C---:B--2---:R-:W-:Y:S02]  /*12780*/  ISETP.GT.U32.AND P1, PT, R247.reuse, R14, PT ;  /* 0x0000000ef700720c */ /* 0x044fe40003f24070 */
[----:B----4-:R-:W-:-:S07]  /*12790*/  ISETP.GT.U32.AND P5, PT, R247, R13, PT ;  /* 0x0000000df700720c */ /* 0x010fce0003fa4070 */
[--C-:B------:R-:W-:Y:S01]  /*127a0*/  @!P6 IMAD.IADD R20, R20, 0x1, -R247.reuse ;  /* 0x000000011414e824 */ /* 0x100fe200078e0af7 */
[----:B------:R-:W-:Y:S01]  /*127b0*/  ISETP.GT.U32.AND P6, PT, R247, R18, PT ;  /* 0x00000012f700720c */ /* 0x000fe20003fc4070 */
[--C-:B------:R-:W-:Y:S01]  /*127c0*/  @!P2 IMAD.IADD R15, R15, 0x1, -R247.reuse ;  /* 0x000000010f0fa824 */ /* 0x100fe200078e0af7 */
[C---:B------:R-:W-:Y:S02]  /*127d0*/  ISETP.GT.U32.AND P2, PT, R247.reuse, R17, PT ;  /* 0x00000011f700720c */ /* 0x040fe40003f44070 */
[----:B------:R-:W-:Y:S02]  /*127e0*/  @!P1 IADD3 R14, R14, -R247, RZ ;  /* 0x800000f70e0e9210 */ /* 0x000fe40007ffe0ff */
[C---:B------:R-:W-:Y:S02]  /*127f0*/  ISETP.GT.U32.AND P4, PT, R247.reuse, R12, PT ;  /* 0x0000000cf700720c */ /* 0x040fe40003f84070 */
[----:B------:R-:W-:Y:S01]  /*12800*/  ISETP.GT.U32.AND P1, PT, R247, R16, PT ;  /* 0x00000010f700720c */ /* 0x000fe20003f24070 */
[----:B------:R-:W-:Y:S01]  /*12810*/  @!P5 IMAD.IADD R13, R13, 0x1, -R247 ;  /* 0x000000010d0dd824 */ /* 0x000fe200078e0af7 */
[----:B------:R-:W-:-:S03]  /*12820*/  ISETP.GT.U32.AND P5, PT, R247, R8, PT ;  /* 0x00000008f700720c */ /* 0x000fc60003fa4070 */
[--C-:B------:R-:W-:Y:S02]  /*12830*/  @!P6 IMAD.IADD R18, R18, 0x1, -R247.reuse ;  /* 0x000000011212e824 */ /* 0x100fe400078e0af7 */
[----:B------:R-:W-:-:S03]  /*12840*/  @!P2 IMAD.IADD R17, R17, 0x1, -R247 ;  /* 0x000000011111a824 */ /* 0x000fc600078e0af7 */
[----:B------:R1:W-:Y:S01]  /*12850*/  STL [R1+0x160], R18 ;  /* 0x0001601201007387 */ /* 0x0003e20000100800 */
[--C-:B------:R-:W-:Y:S01]  /*12860*/  @!P4 IMAD.IADD R12, R12, 0x1, -R247.reuse ;  /* 0x000000010c0cc824 */ /* 0x100fe200078e0af7 */
[----:B------:R-:W-:Y:S01]  /*12870*/  ISETP.GT.U32.AND P4, PT, R247, R240, PT ;  /* 0x000000f0f700720c */ /* 0x000fe20003f84070 */
[--C-:B------:R-:W-:Y:S02]  /*12880*/  @!P1 IMAD.IADD R16, R16, 0x1, -R247.reuse ;  /* 0x0000000110109824 */ /* 0x100fe400078e0af7 */
[----:B------:R-:W-:Y:S01]  /*12890*/  @!P5 IADD3 R8, R8, -R247, RZ ;  /* 0x800000f70808d210 */ /* 0x000fe20007ffe0ff */
[----:B------:R2:W-:Y:S04]  /*128a0*/  STL [R1+0x15c], R17 ;  /* 0x00015c1101007387 */ /* 0x0005e80000100800 */
[----:B------:R-:W-:Y:S04]  /*128b0*/  STL [R1+0x158], R16 ;  /* 0x0001581001007387 */ /* 0x000fe80000100800 */
[----:B------:R-:W-:Y:S04]  /*128c0*/  STL [R1+0x154], R8 ;  /* 0x0001540801007387 */ /* 0x000fe80000100800 */
[----:B------:R-:W4:Y:S04]  /*128d0*/  LDL.LU R19, [R1+0x114] ;  /* 0x0001140001137983 */ /* 0x000f280000300800 */
[----:B-1----:R-:W4:Y:S04]  /*128e0*/  LDL.LU R18, [R1+0x110] ;  /* 0x0001100001127983 */ /* 0x002f280000300800 */
[----:B--2---:R-:W2:Y:S01]  /*128f0*/  LDL.LU R17, [R1+0x10c] ;  /* 0x00010c0001117983 */ /* 0x004ea20000300800 */
[----:B------:R-:W-:-:S05]  /*12900*/  @!P4 IMAD.IADD R240, R240, 0x1, -R247 ;  /* 0x00000001f0f0c824 */ /* 0x000fca00078e0af7 */
[----:B------:R1:W-:Y:S04]  /*12910*/  STL [R1+0x150], R240 ;  /* 0x000150f001007387 */ /* 0x0003e80000100800 */
[----:B-1----:R-:W2:Y:S01]  /*12920*/  LDL.LU R240, [R1+0x108] ;  /* 0x0001080001f07983 */ /* 0x002ea20000300800 */
[C---:B------:R-:W-:Y:S02]  /*12930*/  ISETP.GT.U32.AND P0, PT, R247.reuse, R4, PT ;  /* 0x00000004f700720c */ /* 0x040fe40003f04070 */
[C---:B---3--:R-:W-:Y:S01]  /*12940*/  ISETP.GT.U32.AND P3, PT, R247.reuse, R11, PT ;  /* 0x0000000bf700720c */ /* 0x048fe20003f64070 */
[----:B------:R-:W3:Y:S01]  /*12950*/  LDL.LU R16, [R1+0x104] ;  /* 0x0001040001107983 */ /* 0x000ee20000300800 */
[C---:B------:R-:W-:Y:S02]  /*12960*/  ISETP.GT.U32.AND P2, PT, R247.reuse, R15, PT ;  /* 0x0000000ff700720c */ /* 0x040fe40003f44070 */
[C---:B------:R-:W-:Y:S01]  /*12970*/  ISETP.GT.U32.AND P1, PT, R247.reuse, R14, PT ;  /* 0x0000000ef700720c */ /* 0x040fe20003f24070 */
[----:B------:R-:W3:Y:S06]  /*12980*/  LDL.LU R8, [R1+0x100] ;  /* 0x0001000001087983 */ /* 0x000eec0000300800 */
[--C-:B------:R-:W-:Y:S01]  /*12990*/  @!P0 IMAD.IADD R4, R4, 0x1, -R247.reuse ;  /* 0x0000000104048824 */ /* 0x100fe200078e0af7 */
[----:B------:R-:W-:Y:S01]  /*129a0*/  ISETP.GT.U32.AND P0, PT, R247, R10, PT ;  /* 0x0000000af700720c */ /* 0x000fe20003f04070 */
[----:B------:R-:W-:-:S03]  /*129b0*/  @!P3 IMAD.IADD R11, R11, 0x1, -R247 ;  /* 0x000000010b0bb824 */ /* 0x000fc600078e0af7 */
[----:B------:R-:W-:-:S09]  /*129c0*/  ISETP.GT.U32.AND P3, PT, R247, R4, PT ;  /* 0x00000004f700720c */ /* 0x000fd20003f64070 */
[----:B------:R-:W-:Y:S02]  /*129d0*/  @!P0 IADD3 R10, R10, -R247, RZ ;  /* 0x800000f70a0a8210 */ /* 0x000fe40007ffe0ff */
[----:B------:R-:W-:Y:S01]  /*129e0*/  ISETP.GT.U32.AND P0, PT, R247, R20, PT ;  /* 0x00000014f700720c */ /* 0x000fe20003f04070 */
[--C-:B------:R-:W-:Y:S01]  /*129f0*/  @!P2 IMAD.IADD R15, R15, 0x1, -R247.reuse ;  /* 0x000000010f0fa824 */ /* 0x100fe200078e0af7 */
[C---:B------:R-:W-:Y:S01]  /*12a00*/  ISETP.GT.U32.AND P6, PT, R247.reuse, R10, PT ;  /* 0x0000000af700720c */ /* 0x040fe20003fc4070 */
[----:B------:R-:W-:Y:S01]  /*12a10*/  @!P3 IMAD.IADD R4, R4, 0x1, -R247 ;  /* 0x000000010404b824 */ /* 0x000fe200078e0af7 */
[----:B------:R-:W-:-:S09]  /*12a20*/  ISETP.GT.U32.AND P5, PT, R247, R13, PT ;  /* 0x0000000df700720c */ /* 0x000fd20003fa4070 */
[----:B------:R-:W-:Y:S01]  /*12a30*/  @!P0 IADD3 R20, R20, -R247, RZ ;  /* 0x800000f714148210 */ /* 0x000fe20007ffe0ff */
[----:B------:R1:W-:Y:S01]  /*12a40*/  STL [R1+0x14c], R4 ;  /* 0x00014c0401007387 */ /* 0x0003e20000100800 */
[--C-:B------:R-:W-:Y:S02]  /*12a50*/  @!P1 IMAD.IADD R14, R14, 0x1, -R247.reuse ;  /* 0x000000010e0e9824 */ /* 0x100fe400078e0af7 */
[--C-:B------:R-:W-:Y:S01]  /*12a60*/  @!P6 IMAD.IADD R10, R10, 0x1, -R247.reuse ;  /* 0x000000010a0ae824 */ /* 0x100fe200078e0af7 */
[----:B-1----:R-:W3:Y:S01]  /*12a70*/  LDL.LU R4, [R1+0xfc] ;  /* 0x0000fc0001047983 */ /* 0x002ee20000300800 */
[C---:B------:R-:W-:Y:S02]  /*12a80*/  ISETP.GT.U32.AND P4, PT, R247.reuse, R12, PT ;  /* 0x0000000cf700720c */ /* 0x040fe40003f84070 */
[----:B------:R-:W-:Y:S01]  /*12a90*/  ISETP.GT.U32.AND P3, PT, R247, R11, PT ;  /* 0x0000000bf700720c */ /* 0x000fe20003f64070 */
[--C-:B------:R-:W-:Y:S01]  /*12aa0*/  @!P5 IMAD.IADD R13, R13, 0x1, -R247.reuse ;  /* 0x000000010d0dd824 */ /* 0x100fe200078e0af7 */
[----:B------:R1:W-:Y:S09]  /*12ab0*/  STL [R1+0x148], R20 ;  /* 0x0001481401007387 */ /* 0x0003f20000100800 */
[----:B------:R-:W-:Y:S01]  /*12ac0*/  @!P4 IADD3 R12, R12, -R247, RZ ;  /* 0x800000f70c0cc210 */ /* 0x000fe20007ffe0ff */
[----:B-1----:R-:W3:Y:S01]  /*12ad0*/  LDL.LU R20, [R1+0x28d0] ;  /* 0x0028d00001147983 */ /* 0x002ee20000300800 */
[----:B------:R-:W-:-:S03]  /*12ae0*/  @!P3 IMAD.IADD R11, R11, 0x1, -R247 ;  /* 0x000000010b0bb824 */ /* 0x000fc600078e0af7 */
[----:B------:R1:W-:Y:S01]  /*12af0*/  STL [R1+0x144], R15 ;  /* 0x0001440f01007387 */ /* 0x0003e20000100800 */
[C---:B------:R-:W-:Y:S02]  /*12b00*/  ISETP.GT.U32.AND P0, PT, R247.reuse, R9, PT ;  /* 0x00000009f700720c */ /* 0x040fe40003f04070 */
[C---:B------:R-:W-:Y:S02]  /*12b10*/  ISETP.GT.U32.AND P2, PT, R247.reuse, R3, PT ;  /* 0x00000003f700720c */ /* 0x040fe40003f44070 */
[----:B------:R-:W-:-:S09]  /*12b20*/  ISETP.GT.U32.AND P1, PT, R247, R0, PT ;  /* 0x00000000f700720c */ /* 0x000fd20003f24070 */
[--C-:B------:R-:W-:Y:S02]  /*12b30*/  @!P0 IMAD.IADD R9, R9, 0x1, -R247.reuse ;  /* 0x0000000109098824 */ /* 0x100fe400078e0af7 */
[----:B------:R-:W-:Y:S02]  /*12b40*/  @!P2 IADD3 R3, R3, -R247, RZ ;  /* 0x800000f70303a210 */ /* 0x000fe40007ffe0ff */
[----:B------:R-:W-:Y:S01]  /*12b50*/  ISETP.GT.U32.AND P5, PT, R247, R243, PT ;  /* 0x000000f3f700720c */ /* 0x000fe20003fa4070 */
[--C-:B------:R-:W-:Y:S01]  /*12b60*/  @!P1 IMAD.IADD R0, R0, 0x1, -R247.reuse ;  /* 0x0000000100009824 */ /* 0x100fe200078e0af7 */
[----:B------:R1:W-:Y:S04]  /*12b70*/  STL [R1+0x140], R14 ;  /* 0x0001400e01007387 */ /* 0x0003e80000100800 */
[----:B------:R1:W-:Y:S04]  /*12b80*/  STL [R1+0x13c], R13 ;  /* 0x00013c0d01007387 */ /* 0x0003e80000100800 */
[----:B------:R1:W-:Y:S03]  /*12b90*/  STL [R1+0x138], R12 ;  /* 0x0001380c01007387 */ /* 0x0003e60000100800 */
[----:B------:R-:W-:Y:S01]  /*12ba0*/  @!P5 IMAD.IADD R243, R243, 0x1, -R247 ;  /* 0x00000001f3f3d824 */ /* 0x000fe200078e0af7 */
[----:B------:R-:W-:Y:S04]  /*12bb0*/  STL [R1+0x134], R11 ;  /* 0x0001340b01007387 */ /* 0x000fe80000100800 */
[----:B------:R2:W-:Y:S04]  /*12bc0*/  STL [R1+0x130], R10 ;  /* 0x0001300a01007387 */ /* 0x0005e80000100800 */
[----:B-1----:R-:W3:Y:S04]  /*12bd0*/  LDL.LU R15, [R1+0xf8] ;  /* 0x0000f800010f7983 */ /* 0x002ee80000300800 */
[----:B------:R-:W3:Y:S04]  /*12be0*/  LDL.LU R14, [R1+0xf4] ;  /* 0x0000f400010e7983 */ /* 0x000ee80000300800 */
[----:B------:R-:W3:Y:S04]  /*12bf0*/  LDL.LU R13, [R1+0xf0] ;  /* 0x0000f000010d7983 */ /* 0x000ee80000300800 */
[----:B------:R-:W3:Y:S01]  /*12c00*/  LDL.LU R12, [R1+0xec] ;  /* 0x0000ec00010c7983 */ /* 0x000ee20000300800 */
[----:B----4-:R-:W-:-:S02]  /*12c10*/  ISETP.GT.U32.AND P6, PT, R247, R19, PT ;  /* 0x00000013f700720c */ /* 0x010fc40003fc4070 */
[C---:B------:R-:W-:Y:S02]  /*12c20*/  ISETP.GT.U32.AND P0, PT, R247.reuse, R18, PT ;  /* 0x00000012f700720c */ /* 0x040fe40003f04070 */
[----:B--2---:R-:W-:-:S09]  /*12c30*/  ISETP.GT.U32.AND P2, PT, R247, R17, PT ;  /* 0x00000011f700720c */ /* 0x004fd20003f44070 */
[--C-:B------:R-:W-:Y:S01]  /*12c40*/  @!P6 IMAD.IADD R19, R19, 0x1, -R247.reuse ;  /* 0x000000011313e824 */ /* 0x100fe200078e0af7 */
[C---:B------:R-:W-:Y:S01]  /*12c50*/  ISETP.GT.U32.AND P6, PT, R247.reuse, R9, PT ;  /* 0x00000009f700720c */ /* 0x040fe20003fc4070 */
[--C-:B------:R-:W-:Y:S01]  /*12c60*/  @!P0 IMAD.IADD R18, R18, 0x1, -R247.reuse ;  /* 0x0000000112128824 */ /* 0x100fe200078e0af7 */
[----:B------:R-:W-:Y:S01]  /*12c70*/  ISETP.GT.U32.AND P0, PT, R247, R3, PT ;  /* 0x00000003f700720c */ /* 0x000fe20003f04070 */
[----:B------:R-:W-:Y:S01]  /*12c80*/  @!P2 IMAD.IADD R17, R17, 0x1, -R247 ;  /* 0x000000011111a824 */ /* 0x000fe200078e0af7 */
[C---:B------:R-:W-:Y:S02]  /*12c90*/  ISETP.GT.U32.AND P1, PT, R247.reuse, R240, PT ;  /* 0x000000f0f700720c */ /* 0x040fe40003f24070 */
[----:B------:R-:W-:-:S07]  /*12ca0*/  ISETP.GT.U32.AND P2, PT, R247, R0, PT ;  /* 0x00000000f700720c */ /* 0x000fce0003f44070 */
[-C--:B------:R-:W-:Y:S02]  /*12cb0*/  @!P6 IADD3 R9, R9, -R247.reuse, RZ ;  /* 0x800000f70909e210 */ /* 0x080fe40007ffe0ff */
[--C-:B------:R-:W-:Y:S02]  /*12cc0*/  @!P0 IMAD.IADD R3, R3, 0x1, -R247.reuse ;  /* 0x0000000103038824 */ /* 0x100fe400078e0af7 */
[----:B------:R-:W-:Y:S02]  /*12cd0*/  @!P1 IADD3 R240, R240, -R247, RZ ;  /* 0x800000f7f0f09210 */ /* 0x000fe40007ffe0ff */
[----:B------:R-:W-:Y:S01]  /*12ce0*/  ISETP.GT.U32.AND P1, PT, R247, R243, PT ;  /* 0x000000f3f700720c */ /* 0x000fe20003f24070 */
[--C-:B------:R-:W-:Y:S01]  /*12cf0*/  @!P2 IMAD.IADD R0, R0, 0x1, -R247.reuse ;  /* 0x000000010000a824 */ /* 0x100fe200078e0af7 */
[----:B------:R1:W-:Y:S04]  /*12d00*/  STL [R1+0x12c], R9 ;  /* 0x00012c0901007387 */ /* 0x0003e80000100800 */
[----:B------:R2:W-:Y:S04]  /*12d10*/  STL [R1+0x128], R3 ;  /* 0x0001280301007387 */ /* 0x0005e80000100800 */
[----:B------:R4:W-:Y:S04]  /*12d20*/  STL [R1+0x124], R0 ;  /* 0x0001240001007387 */ /* 0x0009e80000100800 */
[----:B------:R-:W3:Y:S04]  /*12d30*/  LDL.LU R10, [R1+0xe0] ;  /* 0x0000e000010a7983 */ /* 0x000ee80000300800 */
[----:B-1----:R-:W3:Y:S01]  /*12d40*/  LDL.LU R9, [R1+0xdc] ;  /* 0x0000dc0001097983 */ /* 0x002ee20000300800 */
[----:B--2---:R-:W-:Y:S01]  /*12d50*/  MOV R3, R242 ;  /* 0x000000f200037202 */ /* 0x004fe20000000f00 */
[----:B------:R-:W-:-:S02]  /*12d60*/  @!P1 IMAD.IADD R243, R243, 0x1, -R247 ;  /* 0x00000001f3f39824 */ /* 0x000fc400078e0af7 */
[----:B----4-:R-:W2:Y:S04]  /*12d70*/  LDL.LU R0, [R1+0xd8] ;  /* 0x0000d80001007983 */ /* 0x010ea80000300800 */
[----:B------:R-:W4:Y:S04]  /*12d80*/  LDL.LU R242, [R1+0xd4] ;  /* 0x0000d40001f27983 */ /* 0x000f280000300800 */
[----:B------:R1:W-:Y:S04]  /*12d90*/  STL [R1+0x120], R243 ;  /* 0x000120f301007387 */ /* 0x0003e80000100800 */
[----:B-1----:R-:W4:Y:S01]  /*12da0*/  LDL.LU R243, [R1+0xd0] ;  /* 0x0000d00001f37983 */ /* 0x002f220000300800 */
[----:B------:R-:W-:-:S02]  /*12db0*/  ISETP.GT.U32.AND P3, PT, R247, R170, PT ;  /* 0x000000aaf700720c */ /* 0x000fc40003f64070 */
[C---:B------:R-:W-:Y:S02]  /*12dc0*/  ISETP.GT.U32.AND P4, PT, R247.reuse, R244, PT ;  /* 0x000000f4f700720c */ /* 0x040fe40003f84070 */
[----:B---3--:R-:W-:-:S09]  /*12dd0*/  ISETP.GT.U32.AND P5, PT, R247, R16, PT ;  /* 0x00000010f700720c */ /* 0x008fd20003fa4070 */
[----:B------:R-:W-:Y:S02]  /*12de0*/  @!P3 IADD3 R170, R170, -R247, RZ ;  /* 0x800000f7aaaab210 */ /* 0x000fe40007ffe0ff */
[C---:B------:R-:W-:Y:S01]  /*12df0*/  ISETP.GT.U32.AND P3, PT, R247.reuse, R4, PT ;  /* 0x00000004f700720c */ /* 0x040fe20003f64070 */
[--C-:B------:R-:W-:Y:S01]  /*12e00*/  @!P4 IMAD.IADD R244, R244, 0x1, -R247.reuse ;  /* 0x00000001f4f4c824 */ /* 0x100fe200078e0af7 */
[C---:B------:R-:W-:Y:S01]  /*12e10*/  ISETP.GT.U32.AND P4, PT, R247.reuse, R8, PT ;  /* 0x00000008f700720c */ /* 0x040fe20003f84070 */
[----:B------:R-:W-:Y:S01]  /*12e20*/  @!P5 IMAD.IADD R16, R16, 0x1, -R247 ;  /* 0x000000011010d824 */ /* 0x000fe200078e0af7 */
[C---:B------:R-:W-:Y:S02]  /*12e30*/  ISETP.GT.U32.AND P0, PT, R247.reuse, R18, PT ;  /* 0x00000012f700720c */ /* 0x040fe40003f04070 */
[C---:B------:R-:W-:Y:S02]  /*12e40*/  ISETP.GT.U32.AND P5, PT, R247.reuse, R244, PT ;  /* 0x000000f4f700720c */ /* 0x040fe40003fa4070 */
[----:B------:R-:W-:-:S05]  /*12e50*/  ISETP.GT.U32.AND P2, PT, R247, R17, PT ;  /* 0x00000011f700720c */ /* 0x000fca0003f44070 */
[--C-:B------:R-:W-:Y:S01]  /*12e60*/  @!P3 IMAD.IADD R4, R4, 0x1, -R247.reuse ;  /* 0x000000010404b824 */ /* 0x100fe200078e0af7 */
[C---:B------:R-:W-:Y:S01]  /*12e70*/  ISETP.GT.U32.AND P3, PT, R247.reuse, R19, PT ;  /* 0x00000013f700720c */ /* 0x040fe20003f64070 */
[--C-:B------:R-:W-:Y:S01]  /*12e80*/  @!P4 IMAD.IADD R8, R8, 0x1, -R247.reuse ;  /* 0x000000010808c824 */ /* 0x100fe200078e0af7 */
[C---:B------:R-:W-:Y:S02]  /*12e90*/  ISETP.GT.U32.AND P4, PT, R247.reuse, R170, PT ;  /* 0x000000aaf700720c */ /* 0x040fe40003f84070 */
[C---:B------:R-:W-:Y:S02]  /*12ea0*/  ISETP.GT.U32.AND P1, PT, R247.reuse, R240, PT ;  /* 0x000000f0f700720c */ /* 0x040fe40003f24070 */
[----:B------:R-:W-:Y:S01]  /*12eb0*/  ISETP.GT.U32.AND P6, PT, R247, R4, PT ;  /* 0x00000004f700720c */ /* 0x000fe20003fc4070 */
[--C-:B------:R-:W-:Y:S02]  /*12ec0*/  @!P5 IMAD.IADD R244, R244, 0x1, -R247.reuse ;  /* 0x00000001f4f4d824 */ /* 0x100fe400078e0af7 */
[----:B------:R-:W-:-:S04]  /*12ed0*/  @!P0 IMAD.IADD R18, R18, 0x1, -R247 ;  /* 0x0000000112128824 */ /* 0x000fc800078e0af7 */
[--C-:B------:R-:W-:Y:S02]  /*12ee0*/  @!P3 IMAD.IADD R19, R19, 0x1, -R247.reuse ;  /* 0x000000011313b824 */ /* 0x100fe400078e0af7 */
[--C-:B------:R-:W-:Y:S02]  /*12ef0*/  @!P4 IMAD.IADD R170, R170, 0x1, -R247.reuse ;  /* 0x00000001aaaac824 */ /* 0x100fe400078e0af7 */
[--C-:B------:R-:W-:Y:S01]  /*12f00*/  @!P2 IMAD.IADD R17, R17, 0x1, -R247.reuse ;  /* 0x000000011111a824 */ /* 0x100fe200078e0af7 */
[----:B------:R1:W-:Y:S01]  /*12f10*/  STL [R1+0x11c], R244 ;  /* 0x00011cf401007387 */ /* 0x0003e20000100800 */
[C---:B------:R-:W-:Y:S02]  /*12f20*/  ISETP.GT.U32.AND P5, PT, R247.reuse, R16, PT ;  /* 0x00000010f700720c */ /* 0x040fe40003fa4070 */
[----:B------:R-:W-:Y:S01]  /*12f30*/  @!P1 IADD3 R240, R240, -R247, RZ ;  /* 0x800000f7f0f09210 */ /* 0x000fe20007ffe0ff */
[----:B------:R-:W-:Y:S01]  /*12f40*/  @!P6 IMAD.IADD R4, R4, 0x1, -R247 ;  /* 0x000000010404e824 */ /* 0x000fe200078e0af7 */
[----:B-1----:R-:W3:Y:S04]  /*12f50*/  LDL.LU R244, [R1+0xcc] ;  /* 0x0000cc0001f47983 */ /* 0x002ee80000300800 */
[----:B------:R1:W-:Y:S01]  /*12f60*/  STL [R1+0x118], R170 ;  /* 0x000118aa01007387 */ /* 0x0003e20000100800 */
[----:B------:R-:W-:Y:S01]  /*12f70*/  IMAD.MOV.U32 R11, RZ, RZ, R5 ;  /* 0x000000ffff0b7224 */ /* 0x000fe200078e0005 */
[----:B------:R-:W-:-:S02]  /*12f80*/  ISETP.GT.U32.AND P4, PT, R247, R8, PT ;  /* 0x00000008f700720c */ /* 0x000fc40003f84070 */
[----:B-1----:R-:W3:Y:S01]  /*12f90*/  LDL.LU R170, [R1+0xc8] ;  /* 0x0000c80001aa7983 */ /* 0x002ee20000300800 */
[----:B------:R-:W-:Y:S01]  /*12fa0*/  @!P5 IMAD.IADD R16, R16, 0x1, -R247 ;  /* 0x000000011010d824 */ /* 0x000fe200078e0af7 */
[----:B------:R-:W-:Y:S02]  /*12fb0*/  IADD3 R5, R6, 0x1f8, RZ ;  /* 0x000001f806057810 */ /* 0x000fe40007ffe0ff */
[C---:B------:R-:W-:Y:S02]  /*12fc0*/  ISETP.GT.U32.AND P3, PT, R247.reuse, R15, PT ;  /* 0x0000000ff700720c */ /* 0x040fe40003f64070 */
[C---:B------:R-:W-:Y:S02]  /*12fd0*/  ISETP.GT.U32.AND P0, PT, R247.reuse, R14, PT ;  /* 0x0000000ef700720c */ /* 0x040fe40003f04070 */
[C---:B------:R-:W-:Y:S02]  /*12fe0*/  ISETP.GT.U32.AND P2, PT, R247.reuse, R13, PT ;  /* 0x0000000df700720c */ /* 0x040fe40003f44070 */
[----:B------:R-:W-:-:S07]  /*12ff0*/  ISETP.GT.U32.AND P1, PT, R247, R12, PT ;  /* 0x0000000cf700720c */ /* 0x000fce0003f24070 */
[--C-:B------:R-:W-:Y:S02]  /*13000*/  @!P3 IMAD.IADD R15, R15, 0x1, -R247.reuse ;  /* 0x000000010f0fb824 */ /* 0x100fe400078e0af7 */
[--C-:B------:R-:W-:Y:S01]  /*13010*/  @!P0 IMAD.IADD R14, R14, 0x1, -R247.reuse ;  /* 0x000000010e0e8824 */ /* 0x100fe200078e0af7 */
[----:B------:R-:W-:Y:S01]  /*13020*/  ISETP.GT.U32.AND P5, PT, R247, R11, PT ;  /* 0x0000000bf700720c */ /* 0x000fe20003fa4070 */
[--C-:B------:R-:W-:Y:S01]  /*13030*/  @!P2 IMAD.IADD R13, R13, 0x1, -R247.reuse ;  /* 0x000000010d0da824 */ /* 0x100fe200078e0af7 */
[----:B------:R1:W-:Y:S01]  /*13040*/  STL [R1+0x114], R19 ;  /* 0x0001141301007387 */ /* 0x0003e20000100800 */
[----:B------:R-:W-:Y:S01]  /*13050*/  @!P1 IADD3 R12, R12, -R247, RZ ;  /* 0x800000f70c0c9210 */ /* 0x000fe20007ffe0ff */
[----:B------:R-:W-:Y:S02]  /*13060*/  IMAD.HI.U32 R239, R246, R238, RZ ;  /* 0x000000eef6ef7227 */ /* 0x000fe400078e00ff */
[----:B-1----:R-:W3:Y:S02]  /*13070*/  LDL.LU R19, [R1+0x28cc] ;  /* 0x0028cc0001137983 */ /* 0x002ee40000300800 */
[----:B------:R-:W-:-:S02]  /*13080*/  @!P4 IMAD.IADD R8, R8, 0x1, -R247 ;  /* 0x000000010808c824 */ /* 0x000fc400078e0af7 */
[----:B------:R-:W-:Y:S04]  /*13090*/  STL [R1+0x1e50], R5 ;  /* 0x001e500501007387 */ /* 0x000fe80000100800 */
[----:B------:R1:W-:Y:S01]  /*130a0*/  STL [R1+0x110], R18 ;  /* 0x0001101201007387 */ /* 0x0003e20000100800 */
[----:B------:R-:W-:Y:S02]  /*130b0*/  IMAD.MOV R239, RZ, RZ, -R239 ;  /* 0x000000ffffef7224 */ /* 0x000fe400078e0aef */
[----:B------:R-:W-:Y:S01]  /*130c0*/  @!P5 IMAD.IADD R11, R11, 0x1, -R247 ;  /* 0x000000010b0bd824 */ /* 0x000fe200078e0af7 */
[----:B-1----:R-:W3:Y:S04]  /*130d0*/  LDL.LU R18, [R1+0x28c8] ;  /* 0x0028c80001127983 */ /* 0x002ee80000300800 */
[----:B------:R1:W-:Y:S01]  /*130e0*/  STL [R1+0x10c], R17 ;  /* 0x00010c1101007387 */ /* 0x0003e20000100800 */
[----:B------:R-:W-:Y:S01]  /*130f0*/  IMAD R238, R247, R239, R238 ;  /* 0x000000eff7ee7224 */ /* 0x000fe200078e02ee */
[----:B------:R-:W-:-:S02]  /*13100*/  IABS R239, R5 ;  /* 0x0000000500ef7213 */ /* 0x000fc40000000000 */
[----:B-1----:R-:W3:Y:S04]  /*13110*/  LDL.LU R17, [R1+0x28c4] ;  /* 0x0028c40001117983 */ /* 0x002ee80000300800 */
[----:B------:R1:W-:Y:S04]  /*13120*/  STL [R1+0x108], R240 ;  /* 0x000108f001007387 */ /* 0x0003e80000100800 */
[----:B-1----:R-:W3:Y:S04]  /*13130*/  LDL.LU R240, [R1+0x28c0] ;  /* 0x0028c00001f07983 */ /* 0x002ee80000300800 */
[----:B------:R-:W-:Y:S04]  /*13140*/  STL [R1+0x104], R16 ;  /* 0x0001041001007387 */ /* 0x000fe80000100800 */
[----:B------:R-:W-:Y:S04]  /*13150*/  STL [R1+0x100], R8 ;  /* 0x0001000801007387 */ /* 0x000fe80000100800 */
[----:B------:R1:W-:Y:S02]  /*13160*/  STL [R1+0xfc], R4 ;  /* 0x0000fc0401007387 */ /* 0x0003e40000100800 */
[----:B-1----:R-:W-:-:S02]  /*13170*/  MOV R4, R245 ;  /* 0x000000f500047202 */ /* 0x002fc40000000f00 */
[----:B------:R-:W3:Y:S04]  /*13180*/  LDL.LU R245, [R1+0xc4] ;  /* 0x0000c40001f57983 */ /* 0x000ee80000300800 */
[----:B------:R-:W3:Y:S04]  /*13190*/  LDL.LU R8, [R1+0xc0] ;  /* 0x0000c00001087983 */ /* 0x000ee80000300800 */
[----:B------:R-:W3:Y:S01]  /*131a0*/  LDL.LU R5, [R1+0xbc] ;  /* 0x0000bc0001057983 */ /* 0x000ee20000300800 */
[C---:B------:R-:W-:Y:S02]  /*131b0*/  ISETP.GT.U32.AND P6, PT, R247.reuse, R10, PT ;  /* 0x0000000af700720c */ /* 0x040fe40003fc4070 */
[----:B------:R-:W-:-:S02]  /*131c0*/  ISETP.GT.U32.AND P3, PT, R247, R9, PT ;  /* 0x00000009f700720c */ /* 0x000fc40003f64070 */
[C---:B--2---:R-:W-:Y:S02]  /*131d0*/  ISETP.GT.U32.AND P0, PT, R247.reuse, R0, PT ;  /* 0x00000000f700720c */ /* 0x044fe40003f04070 */
[----:B----4-:R-:W-:-:S07]  /*131e0*/  ISETP.GT.U32.AND P2, PT, R247, R242, PT ;  /* 0x000000f2f700720c */ /* 0x010fce0003f44070 */
[--C-:B------:R-:W-:Y:S01]  /*131f0*/  @!P6 IMAD.IADD R10, R10, 0x1, -R247.reuse ;  /* 0x000000010a0ae824 */ /* 0x100fe200078e0af7 */
[----:B------:R-:W-:Y:S02]  /*13200*/  ISETP.GT.U32.AND P6, PT, R247, R15, PT ;  /* 0x0000000ff700720c */ /* 0x000fe40003fc4070 */
[----:B------:R-:W-:Y:S02]  /*13210*/  @!P3 IADD3 R9, R9, -R247, RZ ;  /* 0x800000f70909b210 */ /* 0x000fe40007ffe0ff */
[C---:B------:R-:W-:Y:S01]  /*13220*/  ISETP.GT.U32.AND P3, PT, R247.reuse, R14, PT ;  /* 0x0000000ef700720c */ /* 0x040fe20003f64070 */
[--C-:B------:R-:W-:Y:S01]  /*13230*/  @!P0 IMAD.IADD R0, R0, 0x1, -R247.reuse ;  /* 0x0000000100008824 */ /* 0x100fe200078e0af7 */
[C---:B------:R-:W-:Y:S01]  /*13240*/  ISETP.GT.U32.AND P1, PT, R247.reuse, R243, PT ;  /* 0x000000f3f700720c */ /* 0x040fe20003f24070 */
[----:B------:R-:W-:Y:S01]  /*13250*/  @!P2 IMAD.IADD R242, R242, 0x1, -R247 ;  /* 0x00000001f2f2a824 */ /* 0x000fe200078e0af7 */
[C---:B------:R-:W-:Y:S02]  /*13260*/  ISETP.GT.U32.AND P0, PT, R247.reuse, R13, PT ;  /* 0x0000000df700720c */ /* 0x040fe40003f04070 */
[----:B------:R-:W-:-:S03]  /*13270*/  ISETP.GT.U32.AND P2, PT, R247, R12, PT ;  /* 0x0000000cf700720c */ /* 0x000fc60003f44070 */
[----:B------:R-:W-:-:S04]  /*13280*/  @!P6 IMAD.IADD R15, R15, 0x1, -R247 ;  /* 0x000000010f0fe824 */ /* 0x000fc800078e0af7 */
[--C-:B------:R-:W-:Y:S02]  /*13290*/  @!P3 IMAD.IADD R14, R14, 0x1, -R247.reuse ;  /* 0x000000010e0eb824 */ /* 0x100fe400078e0af7 */
[--C-:B------:R-:W-:Y:S01]  /*132a0*/  @!P1 IMAD.IADD R243, R243, 0x1, -R247.reuse ;  /* 0x00000001f3f39824 */ /* 0x100fe200078e0af7 */
[----:B------:R-:W-:Y:S02]  /*132b0*/  ISETP.GT.U32.AND P1, PT, R247, R11, PT ;  /* 0x0000000bf700720c */ /* 0x000fe40003f24070 */
[----:B------:R-:W-:Y:S01]  /*132c0*/  @!P0 IADD3 R13, R13, -R247, RZ ;  /* 0x800000f70d0d8210 */ /* 0x000fe20007ffe0ff */
[----:B------:R1:W-:Y:S01]  /*132d0*/  STL [R1+0xf8], R15 ;  /* 0x0000f80f01007387 */ /* 0x0003e20000100800 */
[----:B------:R-:W-:-:S03]  /*132e0*/  @!P2 IMAD.IADD R12, R12, 0x1, -R247 ;  /* 0x000000010c0ca824 */ /* 0x000fc600078e0af7 */
[----:B------:R2:W-:Y:S04]  /*132f0*/  STL [R1+0xf4], R14 ;  /* 0x0000f40e01007387 */ /* 0x0005e80000100800 */
[----:B------:R-:W4:Y:S04]  /*13300*/  LDL.LU R16, [R1+0xac] ;  /* 0x0000ac0001107983 */ /* 0x000f280000300800 */
[----:B------:R2:W-:Y:S01]  /*13310*/  STL [R1+0xf0], R13 ;  /* 0x0000f00d01007387 */ /* 0x0005e20000100800 */
[----:B------:R-:W-:-:S03]  /*13320*/  @!P1 IMAD.IADD R11, R11, 0x1, -R247 ;  /* 0x000000010b0b9824 */ /* 0x000fc600078e0af7 */
[----:B-1----:R-:W4:Y:S04]  /*13330*/  LDL.LU R15, [R1+0xa8] ;  /* 0x0000a800010f7983 */ /* 0x002f280000300800 */
[----:B------:R1:W-:Y:S04]  /*13340*/  STL [R1+0xec], R12 ;  /* 0x0000ec0c01007387 */ /* 0x0003e80000100800 */
[----:B--2---:R-:W2:Y:S04]  /*13350*/  LDL.LU R14, [R1+0xa4] ;  /* 0x0000a400010e7983 */ /* 0x004ea80000300800 */
[----:B------:R-:W2:Y:S04]  /*13360*/  LDL.LU R13, [R1+0xa0] ;  /* 0x0000a000010d7983 */ /* 0x000ea80000300800 */
[----:B------:R3:W-:Y:S04]  /*13370*/  STL [R1+0xe8], R11 ;  /* 0x0000e80b01007387 */ /* 0x0007e80000100800 */
[----:B-1----:R-:W2:Y:S04]  /*13380*/  LDL.LU R12, [R1+0x9c] ;  /* 0x00009c00010c7983 */ /* 0x002ea80000300800 */
[----:B---3--:R-:W3:Y:S01]  /*13390*/  LDL.LU R11, [R1+0x98] ;  /* 0x00009800010b7983 */ /* 0x008ee20000300800 */
[----:B------:R-:W-:-:S02]  /*133a0*/  ISETP.GT.U32.AND P4, PT, R247, R2, PT ;  /* 0x00000002f700720c */ /* 0x000fc40003f84070 */
[----:B------:R-:W-:-:S11]  /*133b0*/  ISETP.GT.U32.AND P5, PT, R247, R244, PT ;  /* 0x000000f4f700720c */ /* 0x000fd60003fa4070 */
[----:B------:R-:W-:Y:S01]  /*133c0*/  @!P4 IMAD.IADD R2, R2, 0x1, -R247 ;  /* 0x000000010202c824 */ /* 0x000fe200078e0af7 */
[C---:B------:R-:W-:Y:S02]  /*133d0*/  ISETP.GT.U32.AND P4, PT, R247.reuse, R170, PT ;  /* 0x000000aaf700720c */ /* 0x040fe40003f84070 */
[C---:B------:R-:W-:Y:S02]  /*133e0*/  ISETP.GT.U32.AND P0, PT, R247.reuse, R0, PT ;  /* 0x00000000f700720c */ /* 0x040fe40003f04070 */
[----:B------:R-:W-:Y:S02]  /*133f0*/  @!P5 IADD3 R244, R244, -R247, RZ ;  /* 0x800000f7f4f4d210 */ /* 0x000fe40007ffe0ff */
[C---:B------:R-:W-:Y:S02]  /*13400*/  ISETP.GT.U32.AND P3, PT, R247.reuse, R9, PT ;  /* 0x00000009f700720c */ /* 0x040fe40003f64070 */
[----:B------:R-:W-:-:S05]  /*13410*/  ISETP.GT.U32.AND P5, PT, R247, R2, PT ;  /* 0x00000002f700720c */ /* 0x000fca0003fa4070 */
[--C-:B------:R-:W-:Y:S01]  /*13420*/  @!P4 IMAD.IADD R170, R170, 0x1, -R247.reuse ;  /* 0x00000001aaaac824 */ /* 0x100fe200078e0af7 */
[C---:B------:R-:W-:Y:S02]  /*13430*/  ISETP.GT.U32.AND P4, PT, R247.reuse, R10, PT ;  /* 0x0000000af700720c */ /* 0x040fe40003f84070 */
[C---:B------:R-:W-:Y:S02]  /*13440*/  ISETP.GT.U32.AND P2, PT, R247.reuse, R242, PT ;  /* 0x000000f2f700720c */ /* 0x040fe40003f44070 */
[----:B------:R-:W-:Y:S01]  /*13450*/  ISETP.GT.U32.AND P6, PT, R247, R170, PT ;  /* 0x000000aaf700720c */ /* 0x000fe20003fc4070 */
[--C-:B------:R-:W-:Y:S02]  /*13460*/  @!P0 IMAD.IADD R0, R0, 0x1, -R247.reuse ;  /* 0x0000000100008824 */ /* 0x100fe400078e0af7 */
[--C-:B------:R-:W-:Y:S01]  /*13470*/  @!P3 IMAD.IADD R9, R9, 0x1, -R247.reuse ;  /* 0x000000010909b824 */ /* 0x100fe200078e0af7 */
[----:B------:R-:W-:Y:S01]  /*13480*/  ISETP.GT.U32.AND P1, PT, R247, R243, PT ;  /* 0x000000f3f700720c */ /* 0x000fe20003f24070 */
[----:B------:R-:W-:-:S04]  /*13490*/  @!P5 IMAD.IADD R2, R2, 0x1, -R247 ;  /* 0x000000010202d824 */ /* 0x000fc800078e0af7 */
[----:B------:R-:W-:Y:S02]  /*134a0*/  @!P4 IADD3 R10, R10, -R247, RZ ;  /* 0x800000f70a0ac210 */ /* 0x000fe40007ffe0ff */
[--C-:B------:R-:W-:Y:S01]  /*134b0*/  @!P2 IMAD.IADD R242, R242, 0x1, -R247.reuse ;  /* 0x00000001f2f2a824 */ /* 0x100fe200078e0af7 */
[C---:B------:R-:W-:Y:S01]  /*134c0*/  ISETP.GT.U32.AND P2, PT, R247.reuse, R241, PT ;  /* 0x000000f1f700720c */ /* 0x040fe20003f44070 */
[----:B------:R1:W-:Y:S01]  /*134d0*/  STL [R1+0xe4], R2 ;  /* 0x0000e40201007387 */ /* 0x0003e20000100800 */
[----:B------:R-:W-:Y:S01]  /*134e0*/  @!P6 IMAD.IADD R170, R170, 0x1, -R247 ;  /* 0x00000001aaaae824 */ /* 0x000fe200078e0af7 */
[----:B------:R-:W-:Y:S02]  /*134f0*/  ISETP.GT.U32.AND P5, PT, R247, R244, PT ;  /* 0x000000f4f700720c */ /* 0x000fe40003fa4070 */
[----:B-1----:R-:W3:Y:S01]  /*13500*/  LDL.LU R2, [R1+0x94] ;  /* 0x0000940001027983 */ /* 0x002ee20000300800 */
[----:B------:R-:W-:Y:S02]  /*13510*/  @!P1 IADD3 R243, R243, -R247, RZ ;  /* 0x800000f7f3f39210 */ /* 0x000fe40007ffe0ff */
[----:B------:R-:W-:-:S05]  /*13520*/  ISETP.GT.U32.AND P1, PT, R247, R4, PT ;  /* 0x00000004f700720c */ /* 0x000fca0003f24070 */
[----:B------:R-:W-:-:S03]  /*13530*/  @!P2 IMAD.IADD R241, R241, 0x1, -R247 ;  /* 0x00000001f1f1a824 */ /* 0x000fc600078e0af7 */
[----:B------:R-:W-:Y:S01]  /*13540*/  @!P5 IMAD.IADD R244, R244, 0x1, -R247 ;  /* 0x00000001f4f4d824 */ /* 0x000fe200078e0af7 */
[----:B------:R-:W-:Y:S01]  /*13550*/  ISETP.GT.U32.AND P5, PT, R247, R3, PT ;  /* 0x00000003f700720c */ /* 0x000fe20003fa4070 */
[----:B------:R-:W-:Y:S04]  /*13560*/  STL [R1+0xe0], R10 ;  /* 0x0000e00a01007387 */ /* 0x000fe80000100800 */
[----:B------:R-:W-:Y:S01]  /*13570*/  STL [R1+0xdc], R9 ;  /* 0x0000dc0901007387 */ /* 0x000fe20000100800 */
[----:B------:R-:W-:-:S03]  /*13580*/  @!P1 IADD3 R4, R4, -R247, RZ ;  /* 0x800000f704049210 */ /* 0x000fc60007ffe0ff */
[----:B------:R1:W-:Y:S04]  /*13590*/  STL [R1+0xd8], R0 ;  /* 0x0000d80001007387 */ /* 0x0003e80000100800 */
[----:B------:R1:W-:Y:S04]  /*135a0*/  STL [R1+0xd4], R242 ;  /* 0x0000d4f201007387 */ /* 0x0003e80000100800 */
[----:B------:R1:W-:Y:S04]  /*135b0*/  STL [R1+0xd0], R243 ;  /* 0x0000d0f301007387 */ /* 0x0003e80000100800 */
[----:B------:R-:W-:Y:S04]  /*135c0*/  STL [R1+0xc8], R170 ;  /* 0x0000c8aa01007387 */ /* 0x000fe80000100800 */
[----:B------:R1:W-:Y:S04]  /*135d0*/  STL [R1+0xcc], R244 ;  /* 0x0000ccf401007387 */ /* 0x0003e80000100800 */
[----:B-1----:R-:W3:Y:S01]  /*135e0*/  LDL.LU R0, [R1+0x90] ;  /* 0x0000900001007983 */ /* 0x002ee20000300800 */
[----:B------:R-:W-:-:S03]  /*135f0*/  @!P5 IMAD.IADD R3, R3, 0x1, -R247 ;  /* 0x000000010303d824 */ /* 0x000fc600078e0af7 */
[----:B------:R-:W3:Y:S04]  /*13600*/  LDL.LU R242, [R1+0x8c] ;  /* 0x00008c0001f27983 */ /* 0x000ee80000300800 */
[----:B------:R-:W3:Y:S04]  /*13610*/  LDL.LU R243, [R1+0x88] ;  /* 0x0000880001f37983 */ /* 0x000ee80000300800 */
[----:B------:R-:W3:Y:S01]  /*13620*/  LDL.LU R244, [R1+0x84] ;  /* 0x0000840001f47983 */ /* 0x000ee20000300800 */
[C---:B------:R-:W-:Y:S02]  /*13630*/  ISETP.GT.U32.AND P4, PT, R247.reuse, R245, PT ;  /* 0x000000f5f700720c */ /* 0x040fe40003f84070 */
[----:B------:R-:W-:-:S02]  /*13640*/  ISETP.GT.U32.AND P3, PT, R247, R8, PT ;  /* 0x00000008f700720c */ /* 0x000fc40003f64070 */
[----:B------:R-:W-:-:S09]  /*13650*/  ISETP.GT.U32.AND P0, PT, R247, R5, PT ;  /* 0x00000005f700720c */ /* 0x000fd20003f04070 */
[----:B------:R-:W-:Y:S02]  /*13660*/  @!P4 IADD3 R245, R245, -R247, RZ ;  /* 0x800000f7f5f5c210 */ /* 0x000fe40007ffe0ff */
[--C-:B------:R-:W-:Y:S02]  /*13670*/  @!P3 IMAD.IADD R8, R8, 0x1, -R247.reuse ;  /* 0x000000010808b824 */ /* 0x100fe400078e0af7 */
[----:B------:R-:W-:Y:S01]  /*13680*/  @!P0 IMAD.IADD R5, R5, 0x1, -R247 ;  /* 0x0000000105058824 */ /* 0x000fe200078e0af7 */
[C---:B----4-:R-:W-:Y:S02]  /*13690*/  ISETP.GT.U32.AND P6, PT, R247.reuse, R16, PT ;  /* 0x00000010f700720c */ /* 0x050fe40003fc4070 */
[C---:B------:R-:W-:Y:S02]  /*136a0*/  ISETP.GT.U32.AND P4, PT, R247.reuse, R15, PT ;  /* 0x0000000ff700720c */ /* 0x040fe40003f84070 */
[C---:B--2---:R-:W-:Y:S02]  /*136b0*/  ISETP.GT.U32.AND P3, PT, R247.reuse, R14, PT ;  /* 0x0000000ef700720c */ /* 0x044fe40003f64070 */
[----:B------:R-:W-:-:S07]  /*136c0*/  ISETP.GT.U32.AND P0, PT, R247, R13, PT ;  /* 0x0000000df700720c */ /* 0x000fce0003f04070 */
[--C-:B------:R-:W-:Y:S01]  /*136d0*/  @!P6 IMAD.IADD R16, R16, 0x1, -R247.reuse ;  /* 0x000000011010e824 */ /* 0x100fe200078e0af7 */
[C---:B------:R-:W-:Y:S02]  /*136e0*/  ISETP.GT.U32.AND P6, PT, R247.reuse, R245, PT ;  /* 0x000000f5f700720c */ /* 0x040fe40003fc4070 */
[----:B------:R-:W-:Y:S01]  /*136f0*/  ISETP.GT.U32.AND P2, PT, R247, R12, PT ;  /* 0x0000000cf700720c */ /* 0x000fe20003f44070 */
[--C-:B------:R-:W-:Y:S01]  /*13700*/  @!P4 IMAD.IADD R15, R15, 0x1, -R247.reuse ;  /* 0x000000010f0fc824 */ /* 0x100fe200078e0af7 */
[----:B------:R-:W-:Y:S02]  /*13710*/  ISETP.GT.U32.AND P4, PT, R247, R8, PT ;  /* 0x00000008f700720c */ /* 0x000fe40003f84070 */
[----:B------:R-:W-:Y:S01]  /*13720*/  @!P3 IADD3 R14, R14, -R247, RZ ;  /* 0x800000f70e0eb210 */ /* 0x000fe20007ffe0ff */
[----:B------:R-:W-:Y:S01]  /*13730*/  @!P0 IMAD.IADD R13, R13, 0x1, -R247 ;  /* 0x000000010d0d8824 */ /* 0x000fe200078e0af7 */
[C---:B------:R-:W-:Y:S02]  /*13740*/  ISETP.GT.U32.AND P0, PT, R247.reuse, R241, PT ;  /* 0x000000f1f700720c */ /* 0x040fe40003f04070 */
[----:B------:R-:W-:-:S02]  /*13750*/  ISETP.GT.U32.AND P3, PT, R247, R5, PT ;  /* 0x00000005f700720c */ /* 0x000fc40003f64070 */
[----:B---3--:R-:W-:-:S03]  /*13760*/  ISETP.GT.U32.AND P1, PT, R247, R11, PT ;  /* 0x0000000bf700720c */ /* 0x008fc60003f24070 */
[--C-:B------:R-:W-:Y:S01]  /*13770*/  @!P2 IMAD.IADD R12, R12, 0x1, -R247.reuse ;  /* 0x000000010c0ca824 */ /* 0x100fe200078e0af7 */
[----:B------:R-:W-:Y:S01]  /*13780*/  ISETP.GT.U32.AND P2, PT, R247, R4, PT ;  /* 0x00000004f700720c */ /* 0x000fe20003f44070 */
[--C-:B------:R-:W-:Y:S02]  /*13790*/  @!P6 IMAD.IADD R245, R245, 0x1, -R247.reuse ;  /* 0x00000001f5f5e824 */ /* 0x100fe400078e0af7 */
[--C-:B------:R-:W-:Y:S02]  /*137a0*/  @!P4 IMAD.IADD R8, R8, 0x1, -R247.reuse ;  /* 0x000000010808c824 */ /* 0x100fe400078e0af7 */
[----:B------:R-:W-:Y:S01]  /*137b0*/  @!P0 IADD3 R241, R241, -R247, RZ ;  /* 0x800000f7f1f18210 */ /* 0x000fe20007ffe0ff */
[----:B------:R1:W-:Y:S01]  /*137c0*/  STL [R1+0xc4], R245 ;  /* 0x0000c4f501007387 */ /* 0x0003e20000100800 */
[--C-:B------:R-:W-:Y:S02]  /*137d0*/  @!P3 IMAD.IADD R5, R5, 0x1, -R247.reuse ;  /* 0x000000010505b824 */ /* 0x100fe400078e0af7 */
[----:B------:R-:W-:Y:S01]  /*137e0*/  @!P1 IMAD.IADD R11, R11, 0x1, -R247 ;  /* 0x000000010b0b9824 */ /* 0x000fe200078e0af7 */
[----:B------:R-:W-:-:S03]  /*137f0*/  ISETP.GT.U32.AND P1, PT, R247, R3, PT ;  /* 0x00000003f700720c */ /* 0x000fc60003f24070 */
[--C-:B------:R-:W-:Y:S01]  /*13800*/  @!P2 IMAD.IADD R4, R4, 0x1, -R247.reuse ;  /* 0x000000010404a824 */ /* 0x100fe200078e0af7 */
[----:B-1----:R-:W2:Y:S04]  /*13810*/  LDL.LU R245, [R1+0x80] ;  /* 0x0000800001f57983 */ /* 0x002ea80000300800 */
[----:B------:R-:W-:Y:S04]  /*13820*/  STL [R1+0xc0], R8 ;  /* 0x0000c00801007387 */ /* 0x000fe80000100800 */
[----:B------:R1:W-:Y:S04]  /*13830*/  STL [R1+0xb8], R241 ;  /* 0x0000b8f101007387 */ /* 0x0003e80000100800 */
[----:B------:R3:W-:Y:S04]  /*13840*/  STL [R1+0xbc], R5 ;  /* 0x0000bc0501007387 */ /* 0x0007e80000100800 */
[----:B-1----:R-:W4:Y:S04]  /*13850*/  LDL.LU R241, [R1+0x78] ;  /* 0x0000780001f17983 */ /* 0x002f280000300800 */
[----:B------:R-:W4:Y:S04]  /*13860*/  LDL.LU R10, [R1+0x74] ;  /* 0x00007400010a7983 */ /* 0x000f280000300800 */
[----:B------:R-:W4:Y:S04]  /*13870*/  LDL.LU R9, [R1+0x70] ;  /* 0x0000700001097983 */ /* 0x000f280000300800 */
[----:B------:R1:W-:Y:S04]  /*13880*/  STL [R1+0xb4], R4 ;  /* 0x0000b40401007387 */ /* 0x0003e80000100800 */
[----:B------:R-:W4:Y:S01]  /*13890*/  LDL.LU R8, [R1+0x6c] ;  /* 0x00006c0001087983 */ /* 0x000f220000300800 */
[----:B------:R-:W-:-:S03]  /*138a0*/  @!P1 IMAD.IADD R3, R3, 0x1, -R247 ;  /* 0x0000000103039824 */ /* 0x000fc600078e0af7 */
[----:B---3--:R-:W3:Y:S04]  /*138b0*/  LDL.LU R5, [R1+0x68] ;  /* 0x0000680001057983 */ /* 0x008ee80000300800 */
[----:B-1----:R-:W3:Y:S04]  /*138c0*/  LDL.LU R4, [R1+0x64] ;  /* 0x0000640001047983 */ /* 0x002ee80000300800 */
[----:B------:R1:W-:Y:S04]  /*138d0*/  STL [R1+0xb0], R3 ;  /* 0x0000b00301007387 */ /* 0x0003e80000100800 */
[----:B-1----:R-:W3:Y:S01]  /*138e0*/  LDL.LU R3, [R1+0x60] ;  /* 0x0000600001037983 */ /* 0x002ee20000300800 */
[----:B------:R-:W-:-:S02]  /*138f0*/  ISETP.GT.U32.AND P5, PT, R247, R2, PT ;  /* 0x00000002f700720c */ /* 0x000fc40003fa4070 */
[C---:B------:R-:W-:Y:S02]  /*13900*/  ISETP.GT.U32.AND P4, PT, R247.reuse, R15, PT ;  /* 0x0000000ff700720c */ /* 0x040fe40003f84070 */
[----:B------:R-:W-:-:S09]  /*13910*/  ISETP.GT.U32.AND P3, PT, R247, R14, PT ;  /* 0x0000000ef700720c */ /* 0x000fd20003f64070 */
[----:B------:R-:W-:Y:S02]  /*13920*/  @!P5 IADD3 R2, R2, -R247, RZ ;  /* 0x800000f70202d210 */ /* 0x000fe40007ffe0ff */
[C---:B------:R-:W-:Y:S02]  /*13930*/  ISETP.GT.U32.AND P5, PT, R247.reuse, R16, PT ;  /* 0x00000010f700720c */ /* 0x040fe40003fa4070 */
[C---:B------:R-:W-:Y:S02]  /*13940*/  ISETP.GT.U32.AND P0, PT, R247.reuse, R13, PT ;  /* 0x0000000df700720c */ /* 0x040fe40003f04070 */
[C---:B------:R-:W-:Y:S02]  /*13950*/  ISETP.GT.U32.AND P2, PT, R247.reuse, R12, PT ;  /* 0x0000000cf700720c */ /* 0x040fe40003f44070 */
[----:B------:R-:W-:Y:S01]  /*13960*/  ISETP.GT.U32.AND P6, PT, R247, R2, PT ;  /* 0x00000002f700720c */ /* 0x000fe20003fc4070 */
[--C-:B------:R-:W-:Y:S01]  /*13970*/  @!P4 IMAD.IADD R15, R15, 0x1, -R247.reuse ;  /* 0x000000010f0fc824 */ /* 0x100fe200078e0af7 */
[C---:B------:R-:W-:Y:S01]  /*13980*/  ISETP.GT.U32.AND P1, PT, R247.reuse, R11, PT ;  /* 0x0000000bf700720c */ /* 0x040fe20003f24070 */
[----:B------:R-:W-:Y:S01]  /*13990*/  @!P3 IMAD.IADD R14, R14, 0x1, -R247 ;  /* 0x000000010e0eb824 */ /* 0x000fe200078e0af7 */
[----:B------:R-:W-:-:S03]  /*139a0*/  ISETP.GT.U32.AND P4, PT, R247, R242, PT ;  /* 0x000000f2f700720c */ /* 0x000fc60003f84070 */
[----:B------:R-:W-:Y:S02]  /*139b0*/  @!P5 IADD3 R16, R16, -R247, RZ ;  /* 0x800000f71010d210 */ /* 0x000fe40007ffe0ff */
[C---:B------:R-:W-:Y:S02]  /*139c0*/  ISETP.GT.U32.AND P5, PT, R247.reuse, R0, PT ;  /* 0x00000000f700720c */ /* 0x040fe40003fa4070 */
[----:B------:R-:W-:Y:S01]  /*139d0*/  ISETP.GT.U32.AND P3, PT, R247, R243, PT ;  /* 0x000000f3f700720c */ /* 0x000fe20003f64070 */
[--C-:B------:R-:W-:Y:S01]  /*139e0*/  @!P0 IMAD.IADD R13, R13, 0x1, -R247.reuse ;  /* 0x000000010d0d8824 */ /* 0x100fe200078e0af7 */
[----:B------:R-:W-:Y:S01]  /*139f0*/  ISETP.GT.U32.AND P0, PT, R247, R244, PT ;  /* 0x000000f4f700720c */ /* 0x000fe20003f04070 */
[----:B------:R-:W-:Y:S01]  /*13a00*/  IMAD.MOV.U32 R170, RZ, RZ, R240 ;  /* 0x000000ffffaa7224 */ /* 0x000fe200078e00f0 */
[-C--:B------:R-:W-:Y:S01]  /*13a10*/  @!P2 IADD3 R12, R12, -R247.reuse, RZ ;  /* 0x800000f70c0ca210 */ /* 0x080fe20007ffe0ff */
[--C-:B------:R-:W-:Y:S01]  /*13a20*/  @!P6 IMAD.IADD R2, R2, 0x1, -R247.reuse ;  /* 0x000000010202e824 */ /* 0x100fe200078e0af7 */
[----:B------:R-:W-:Y:S01]  /*13a30*/  @!P4 IADD3 R242, R242, -R247, RZ ;  /* 0x800000f7f2f2c210 */ /* 0x000fe20007ffe0ff */
[----:B------:R-:W-:Y:S01]  /*13a40*/  @!P1 IMAD.IADD R11, R11, 0x1, -R247 ;  /* 0x000000010b0b9824 */ /* 0x000fe200078e0af7 */
[----:B------:R-:W-:-:S03]  /*13a50*/  ISETP.GT.U32.AND P1, PT, R247, R170, PT ;  /* 0x000000aaf700720c */ /* 0x000fc60003f24070 */
[--C-:B------:R-:W-:Y:S02]  /*13a60*/  @!P5 IMAD.IADD R0, R0, 0x1, -R247.reuse ;  /* 0x000000010000d824 */ /* 0x100fe400078e0af7 */
[--C-:B------:R-:W-:Y:S02]  /*13a70*/  @!P3 IMAD.IADD R243, R243, 0x1, -R247.reuse ;  /* 0x00000001f3f3b824 */ /* 0x100fe400078e0af7 */
[----:B------:R-:W-:Y:S01]  /*13a80*/  @!P0 IMAD.IADD R244, R244, 0x1, -R247 ;  /* 0x00000001f4f48824 */ /* 0x000fe200078e0af7 */
[----:B------:R1:W-:Y:S05]  /*13a90*/  STL [R1+0xac], R16 ;  /* 0x0000ac1001007387 */ /* 0x0003ea0000100800 */
[----:B------:R-:W-:Y:S01]  /*13aa0*/  @!P1 IADD3 R170, R170, -R247, RZ ;  /* 0x800000f7aaaa9210 */ /* 0x000fe20007ffe0ff */
[----:B-1----:R-:W3:Y:S04]  /*13ab0*/  LDL.LU R16, [R1+0x28bc] ;  /* 0x0028bc0001107983 */ /* 0x002ee80000300800 */
[----:B------:R1:W-:Y:S04]  /*13ac0*/  STL [R1+0xa8], R15 ;  /* 0x0000a80f01007387 */ /* 0x0003e80000100800 */
[----:B------:R1:W-:Y:S04]  /*13ad0*/  STL [R1+0xa4], R14 ;  /* 0x0000a40e01007387 */ /* 0x0003e80000100800 */
[----:B------:R1:W-:Y:S04]  /*13ae0*/  STL [R1+0xa0], R13 ;  /* 0x0000a00d01007387 */ /* 0x0003e80000100800 */
[----:B------:R1:W-:Y:S04]  /*13af0*/  STL [R1+0x9c], R12 ;  /* 0x00009c0c01007387 */ /* 0x0003e80000100800 */
[----:B-1----:R-:W3:Y:S04]  /*13b00*/  LDL.LU R15, [R1+0x5c] ;  /* 0x00005c00010f7983 */ /* 0x002ee80000300800 */
[----:B------:R1:W-:Y:S04]  /*13b10*/  STL [R1+0x98], R11 ;  /* 0x0000980b01007387 */ /* 0x0003e80000100800 */
[----:B------:R-:W3:Y:S04]  /*13b20*/  LDL.LU R14, [R1+0x58] ;  /* 0x00005800010e7983 */ /* 0x000ee80000300800 */
[----:B------:R-:W3:Y:S04]  /*13b30*/  LDL.LU R13, [R1+0x54] ;  /* 0x00005400010d7983 */ /* 0x000ee80000300800 */
[----:B------:R1:W-:Y:S04]  /*13b40*/  STL [R1+0x94], R2 ;  /* 0x0000940201007387 */ /* 0x0003e80000100800 */
[----:B------:R-:W3:Y:S04]  /*13b50*/  LDL.LU R12, [R1+0x50] ;  /* 0x00005000010c7983 */ /* 0x000ee80000300800 */
[----:B-1----:R-:W3:Y:S04]  /*13b60*/  LDL.LU R11, [R1+0x4c] ;  /* 0x00004c00010b7983 */ /* 0x002ee80000300800 */
[----:B------:R-:W3:Y:S01]  /*13b70*/  LDL.LU R2, [R1+0x48] ;  /* 0x0000480001027983 */ /* 0x000ee20000300800 */
[----:B--2---:R-:W-:-:S02]  /*13b80*/  ISETP.GT.U32.AND P2, PT, R247, R245, PT ;  /* 0x000000f5f700720c */ /* 0x004fc40003f44070 */
[C---:B----4-:R-:W-:Y:S02]  /*13b90*/  ISETP.GT.U32.AND P6, PT, R247.reuse, R241, PT ;  /* 0x000000f1f700720c */ /* 0x050fe40003fc4070 */
[C---:B------:R-:W-:Y:S02]  /*13ba0*/  ISETP.GT.U32.AND P5, PT, R247.reuse, R10, PT ;  /* 0x0000000af700720c */ /* 0x040fe40003fa4070 */
[----:B------:R-:W-:-:S07]  /*13bb0*/  ISETP.GT.U32.AND P4, PT, R247, R9, PT ;  /* 0x00000009f700720c */ /* 0x000fce0003f84070 */
[--C-:B------:R-:W-:Y:S01]  /*13bc0*/  @!P2 IMAD.IADD R245, R245, 0x1, -R247.reuse ;  /* 0x00000001f5f5a824 */ /* 0x100fe200078e0af7 */
[C---:B------:R-:W-:Y:S02]  /*13bd0*/  ISETP.GT.U32.AND P3, PT, R247.reuse, R8, PT ;  /* 0x00000008f700720c */ /* 0x040fe40003f64070 */
[----:B---3--:R-:W-:Y:S01]  /*13be0*/  ISETP.GT.U32.AND P0, PT, R247, R5, PT ;  /* 0x00000005f700720c */ /* 0x008fe20003f04070 */
[--C-:B------:R-:W-:Y:S01]  /*13bf0*/  @!P6 IMAD.IADD R241, R241, 0x1, -R247.reuse ;  /* 0x00000001f1f1e824 */ /* 0x100fe200078e0af7 */
[C---:B------:R-:W-:Y:S02]  /*13c00*/  ISETP.GT.U32.AND P6, PT, R247.reuse, R0, PT ;  /* 0x00000000f700720c */ /* 0x040fe40003fc4070 */
[C---:B------:R-:W-:Y:S01]  /*13c10*/  ISETP.GT.U32.AND P2, PT, R247.reuse, R4, PT ;  /* 0x00000004f700720c */ /* 0x040fe20003f44070 */
[--C-:B------:R-:W-:Y:S01]  /*13c20*/  @!P5 IMAD.IADD R10, R10, 0x1, -R247.reuse ;  /* 0x000000010a0ad824 */ /* 0x100fe200078e0af7 */
[----:B------:R-:W-:Y:S01]  /*13c30*/  ISETP.GT.U32.AND P5, PT, R247, R242, PT ;  /* 0x000000f2f700720c */ /* 0x000fe20003fa4070 */
[----:B------:R-:W-:Y:S01]  /*13c40*/  @!P4 IMAD.IADD R9, R9, 0x1, -R247 ;  /* 0x000000010909c824 */ /* 0x000fe200078e0af7 */
[----:B------:R-:W-:-:S03]  /*13c50*/  ISETP.GT.U32.AND P4, PT, R247, R243, PT ;  /* 0x000000f3f700720c */ /* 0x000fc60003f84070 */
[----:B------:R-:W-:Y:S02]  /*13c60*/  @!P3 IADD3 R8, R8, -R247, RZ ;  /* 0x800000f70808b210 */ /* 0x000fe40007ffe0ff */
[----:B------:R-:W-:Y:S01]  /*13c70*/  ISETP.GT.U32.AND P3, PT, R247, R244, PT ;  /* 0x000000f4f700720c */ /* 0x000fe20003f64070 */
[--C-:B------:R-:W-:Y:S01]  /*13c80*/  @!P0 IMAD.IADD R5, R5, 0x1, -R247.reuse ;  /* 0x0000000105058824 */ /* 0x100fe200078e0af7 */
[C---:B------:R-:W-:Y:S02]  /*13c90*/  ISETP.GT.U32.AND P1, PT, R247.reuse, R3, PT ;  /* 0x00000003f700720c */ /* 0x040fe40003f24070 */
[C---:B------:R-:W-:Y:S01]  /*13ca0*/  ISETP.GT.U32.AND P0, PT, R247.reuse, R245, PT ;  /* 0x000000f5f700720c */ /* 0x040fe20003f04070 */
[--C-:B------:R-:W-:Y:S01]  /*13cb0*/  @!P2 IMAD.IADD R4, R4, 0x1, -R247.reuse ;  /* 0x000000010404a824 */ /* 0x100fe200078e0af7 */
[----:B------:R-:W-:Y:S01]  /*13cc0*/  ISETP.GT.U32.AND P2, PT, R247, R170, PT ;  /* 0x000000aaf700720c */ /* 0x000fe20003f44070 */
[--C-:B------:R-:W-:Y:S01]  /*13cd0*/  @!P5 IMAD.IADD R242, R242, 0x1, -R247.reuse ;  /* 0x00000001f2f2d824 */ /* 0x100fe200078e0af7 */
[----:B------:R-:W-:Y:S01]  /*13ce0*/  @!P6 IADD3 R0, R0, -R247, RZ ;  /* 0x800000f70000e210 */ /* 0x000fe20007ffe0ff */
[----:B------:R-:W-:-:S04]  /*13cf0*/  @!P4 IMAD.IADD R243, R243, 0x1, -R247 ;  /* 0x00000001f3f3c824 */ /* 0x000fc800078e0af7 */
[--C-:B------:R-:W-:Y:S02]  /*13d00*/  @!P3 IMAD.IADD R244, R244, 0x1, -R247.reuse ;  /* 0x00000001f4f4b824 */ /* 0x100fe400078e0af7 */
[----:B------:R-:W-:Y:S01]  /*13d10*/  @!P1 IMAD.IADD R3, R3, 0x1, -R247 ;  /* 0x0000000103039824 */ /* 0x000fe200078e0af7 */
[----:B------:R-:W-:Y:S01]  /*13d20*/  ISETP.GT.U32.AND P1, PT, R247, R241, PT ;  /* 0x000000f1f700720c */ /* 0x000fe20003f24070 */
[----:B------:R1:W-:Y:S01]  /*13d30*/  STL [R1+0x90], R0 ;  /* 0x0000900001007387 */ /* 0x0003e20000100800 */
[----:B------:R-:W-:-:S03]  /*13d40*/  @!P0 IADD3 R245, R245, -R247, RZ ;  /* 0x800000f7f5f58210 */ /* 0x000fc60007ffe0ff */
[----:B------:R2:W-:Y:S01]  /*13d50*/  STL [R1+0x8c], R242 ;  /* 0x00008cf201007387 */ /* 0x0005e20000100800 */
[----:B------:R-:W-:-:S03]  /*13d60*/  @!P2 IMAD.IADD R170, R170, 0x1, -R247 ;  /* 0x00000001aaaaa824 */ /* 0x000fc600078e0af7 */
[----:B-1----:R-:W3:Y:S04]  /*13d70*/  LDL.LU R0, [R1+0x44] ;  /* 0x0000440001007983 */ /* 0x002ee80000300800 */
[----:B------:R1:W-:Y:S04]  /*13d80*/  STL [R1+0x88], R243 ;  /* 0x000088f301007387 */ /* 0x0003e80000100800 */
[----:B------:R4:W-:Y:S04]  /*13d90*/  STL [R1+0x84], R244 ;  /* 0x000084f401007387 */ /* 0x0009e80000100800 */
[----:B--2---:R-:W2:Y:S04]  /*13da0*/  LDL.LU R242, [R1+0x40] ;  /* 0x0000400001f27983 */ /* 0x004ea80000300800 */
[----:B-1----:R-:W2:Y:S01]  /*13db0*/  LDL.LU R243, [R1+0x3c] ;  /* 0x00003c0001f37983 */ /* 0x002ea20000300800 */
[----:B------:R-:W-:-:S03]  /*13dc0*/  @!P1 IMAD.IADD R241, R241, 0x1, -R247 ;  /* 0x00000001f1f19824 */ /* 0x000fc600078e0af7 */
[----:B------:R1:W-:Y:S04]  /*13dd0*/  STL [R1+0x80], R245 ;  /* 0x000080f501007387 */ /* 0x0003e80000100800 */
[----:B----4-:R-:W4:Y:S04]  /*13de0*/  LDL.LU R244, [R1+0x38] ;  /* 0x0000380001f47983 */ /* 0x010f280000300800 */
[----:B-1----:R-:W4:Y:S04]  /*13df0*/  LDL.LU R245, [R1+0x34] ;  /* 0x0000340001f57983 */ /* 0x002f280000300800 */
[----:B------:R1:W-:Y:S04]  /*13e00*/  STL [R1+0x7c], R170 ;  /* 0x00007caa01007387 */ /* 0x0003e80000100800 */
[----:B-1----:R-:W4:Y:S04]  /*13e10*/  LDL.LU R170, [R1+0x30] ;  /* 0x0000300001aa7983 */ /* 0x002f280000300800 */
[----:B------:R1:W-:Y:S04]  /*13e20*/  STL [R1+0x78], R241 ;  /* 0x000078f101007387 */ /* 0x0003e80000100800 */
[----:B-1----:R-:W4:Y:S01]  /*13e30*/  LDL.LU R241, [R1+0x28b8] ;  /* 0x0028b80001f17983 */ /* 0x002f220000300800 */
[----:B------:R-:W-:-:S02]  /*13e40*/  ISETP.GT.U32.AND P5, PT, R247, R10, PT ;  /* 0x0000000af700720c */ /* 0x000fc40003fa4070 */
[C---:B------:R-:W-:Y:S02]  /*13e50*/  ISETP.GT.U32.AND P4, PT, R247.reuse, R9, PT ;  /* 0x00000009f700720c */ /* 0x040fe40003f84070 */
[C---:B------:R-:W-:Y:S02]  /*13e60*/  ISETP.GT.U32.AND P3, PT, R247.reuse, R8, PT ;  /* 0x00000008f700720c */ /* 0x040fe40003f64070 */
[C---:B------:R-:W-:Y:S02]  /*13e70*/  ISETP.GT.U32.AND P0, PT, R247.reuse, R5, PT ;  /* 0x00000005f700720c */ /* 0x040fe40003f04070 */
[C---:B------:R-:W-:Y:S02]  /*13e80*/  ISETP.GT.U32.AND P2, PT, R247.reuse, R4, PT ;  /* 0x00000004f700720c */ /* 0x040fe40003f44070 */
[C---:B------:R-:W-:Y:S02]  /*13e90*/  ISETP.GT.U32.AND P6, PT, R247.reuse, R3, PT ;  /* 0x00000003f700720c */ /* 0x040fe40003fc4070 */
[----:B------:R-:W-:-:S02]  /*13ea0*/  ISETP.GT.U32.AND P1, PT, R247, R15, PT ;  /* 0x0000000ff700720c */ /* 0x000fc40003f24070 */
[----:B------:R-:W-:Y:S01]  /*13eb0*/  @!P5 IADD3 R10, R10, -R247, RZ ;  /* 0x800000f70a0ad210 */ /* 0x000fe20007ffe0ff */
[--C-:B------:R-:W-:Y:S01]  /*13ec0*/  @!P4 IMAD.IADD R9, R9, 0x1, -R247.reuse ;  /* 0x000000010909c824 */ /* 0x100fe200078e0af7 */
[C---:B------:R-:W-:Y:S01]  /*13ed0*/  ISETP.GT.U32.AND P5, PT, R247.reuse, R14, PT ;  /* 0x0000000ef700720c */ /* 0x040fe20003fa4070 */
[--C-:B------:R-:W-:Y:S01]  /*13ee0*/  @!P3 IMAD.IADD R8, R8, 0x1, -R247.reuse ;  /* 0x000000010808b824 */ /* 0x100fe200078e0af7 */
[----:B------:R-:W-:Y:S01]  /*13ef0*/  ISETP.GT.U32.AND P4, PT, R247, R13, PT ;  /* 0x0000000df700720c */ /* 0x000fe20003f84070 */
[--C-:B------:R-:W-:Y:S01]  /*13f00*/  @!P0 IMAD.IADD R5, R5, 0x1, -R247.reuse ;  /* 0x0000000105058824 */ /* 0x100fe200078e0af7 */
[C---:B------:R-:W-:Y:S02]  /*13f10*/  ISETP.GT.U32.AND P3, PT, R247.reuse, R12, PT ;  /* 0x0000000cf700720c */ /* 0x040fe40003f64070 */
[----:B------:R-:W-:Y:S02]  /*13f20*/  ISETP.GT.U32.AND P0, PT, R247, R11, PT ;  /* 0x0000000bf700720c */ /* 0x000fe40003f04070 */
[----:B------:R-:W-:Y:S01]  /*13f30*/  @!P2 IADD3 R4, R4, -R247, RZ ;  /* 0x800000f70404a210 */ /* 0x000fe20007ffe0ff */
[--C-:B------:R-:W-:Y:S01]  /*13f40*/  @!P6 IMAD.IADD R3, R3, 0x1, -R247.reuse ;  /* 0x000000010303e824 */ /* 0x100fe200078e0af7 */
[----:B------:R-:W-:Y:S01]  /*13f50*/  ISETP.GT.U32.AND P2, PT, R247, R2, PT ;  /* 0x00000002f700720c */ /* 0x000fe20003f44070 */
[----:B------:R-:W-:-:S02]  /*13f60*/  @!P1 IMAD.IADD R15, R15, 0x1, -R247 ;  /* 0x000000010f0f9824 */ /* 0x000fc400078e0af7 */
[----:B------:R-:W-:Y:S02]  /*13f70*/  @!P5 IMAD.IADD R14, R14, 0x1, -R247 ;  /* 0x000000010e0ed824 */ /* 0x000fe400078e0af7 */
[----:B------:R-:W-:Y:S01]  /*13f80*/  @!P4 IADD3 R13, R13, -R247, RZ ;  /* 0x800000f70d0dc210 */ /* 0x000fe20007ffe0ff */
[----:B------:R-:W-:-:S04]  /*13f90*/  IMAD.HI.U32 R240, R246, R239, RZ ;  /* 0x000000eff6f07227 */ /* 0x000fc800078e00ff */
[--C-:B------:R-:W-:Y:S02]  /*13fa0*/  @!P3 IMAD.IADD R12, R12, 0x1, -R247.reuse ;  /* 0x000000010c0cb824 */ /* 0x100fe400078e0af7 */
[--C-:B------:R-:W-:Y:S02]  /*13fb0*/  @!P0 IMAD.IADD R11, R11, 0x1, -R247.reuse ;  /* 0x000000010b0b8824 */ /* 0x100fe400078e0af7 */
[----:B------:R-:W-:Y:S02]  /*13fc0*/  IMAD.MOV R240, RZ, RZ, -R240 ;  /* 0x000000fffff07224 */ /* 0x000fe400078e0af0 */
[----:B------:R-:W-:Y:S02]  /*13fd0*/  @!P2 IMAD.IADD R2, R2, 0x1, -R247 ;  /* 0x000000010202a824 */ /* 0x000fe400078e0af7 */
[----:B------:R-:W-:Y:S02]  /*13fe0*/  IMAD R239, R247, R240, R239 ;  /* 0x000000f0f7ef7224 */ /* 0x000fe400078e02ef */
[----:B------:R-:W-:-:S05]  /*13ff0*/  VIADD R240, R6, 0x1f9 ;  /* 0x000001f906f07836 */ /* 0x000fca0000000000 */
[----:B------:R-:W-:Y:S04]  /*14000*/  STL [R1+0x1e4c], R240 ;  /* 0x001e4cf001007387 */ /* 0x000fe80000100800 */
[----:B------:R1:W-:Y:S04]  /*14010*/  STL [R1+0x74], R10 ;  /* 0x0000740a01007387 */ /* 0x0003e80000100800 */
[----:B------:R1:W-:Y:S04]  /*14020*/  STL [R1+0x70], R9 ;  /* 0x0000700901007387 */ /* 0x0003e80000100800 */
[----:B------:R1:W-:Y:S04]  /*14030*/  STL [R1+0x6c], R8 ;  /* 0x00006c0801007387 */ /* 0x0003e80000100800 */
[----:B------:R1:W-:Y:S04]  /*14040*/  STL [R1+0x68], R5 ;  /* 0x0000680501007387 */ /* 0x0003e80000100800 */
[----:B-1----:R-:W4:Y:S04]  /*14050*/  LDL.LU R10, [R1+0x28] ;  /* 0x00002800010a7983 */ /* 0x002f280000300800 */
[----:B------:R1:W-:Y:S04]  /*14060*/  STL [R1+0x64], R4 ;  /* 0x0000640401007387 */ /* 0x0003e80000100800 */
[----:B------:R-:W4:Y:S04]  /*14070*/  LDL.LU R9, [R1+0x24] ;  /* 0x0000240001097983 */ /* 0x000f280000300800 */
[----:B------:R-:W4:Y:S04]  /*14080*/  LDL.LU R8, [R1+0x20] ;  /* 0x0000200001087983 */ /* 0x000f280000300800 */
[----:B------:R1:W-:Y:S04]  /*14090*/  STL [R1+0x60], R3 ;  /* 0x0000600301007387 */ /* 0x0003e80000100800 */
[----:B------:R-:W4:Y:S04]  /*140a0*/  LDL.LU R5, [R1+0x1c] ;  /* 0x00001c0001057983 */ /* 0x000f280000300800 */
[----:B-1----:R-:W4:Y:S04]  /*140b0*/  LDL.LU R4, [R1+0x18] ;  /* 0x0000180001047983 */ /* 0x002f280000300800 */
[----:B------:R-:W4:Y:S01]  /*140c0*/  LDL.LU R3, [R1+0x14] ;  /* 0x0000140001037983 */ /* 0x000f220000300800 */
[----:B---3--:R-:W-:-:S02]  /*140d0*/  ISETP.GT.U32.AND P6, PT, R247, R0, PT ;  /* 0x00000000f700720c */ /* 0x008fc40003fc4070 */
[C---:B--2---:R-:W-:Y:S02]  /*140e0*/  ISETP.GT.U32.AND P1, PT, R247.reuse, R242, PT ;  /* 0x000000f2f700720c */ /* 0x044fe40003f24070 */
[C---:B------:R-:W-:Y:S02]  /*140f0*/  ISETP.GT.U32.AND P5, PT, R247.reuse, R243, PT ;  /* 0x000000f3f700720c */ /* 0x040fe40003fa4070 */
[C---:B----4-:R-:W-:Y:S02]  /*14100*/  ISETP.GT.U32.AND P4, PT, R247.reuse, R244, PT ;  /* 0x000000f4f700720c */ /* 0x050fe40003f84070 */
[----:B------:R-:W-:-:S07]  /*14110*/  ISETP.GT.U32.AND P3, PT, R247, R245, PT ;  /* 0x000000f5f700720c */ /* 0x000fce0003f64070 */
[--C-:B------:R-:W-:Y:S01]  /*14120*/  @!P1 IMAD.IADD R242, R242, 0x1, -R247.reuse ;  /* 0x00000001f2f29824 */ /* 0x100fe200078e0af7 */
[----:B------:R-:W-:Y:S01]  /*14130*/  @!P6 IADD3 R0, R0, -R247, RZ ;  /* 0x800000f70000e210 */ /* 0x000fe20007ffe0ff */
[--C-:B------:R-:W-:Y:S01]  /*14140*/  @!P5 IMAD.IADD R243, R243, 0x1, -R247.reuse ;  /* 0x00000001f3f3d824 */ /* 0x100fe200078e0af7 */
[C---:B------:R-:W-:Y:S02]  /*14150*/  ISETP.GT.U32.AND P6, PT, R247.reuse, R15, PT ;  /* 0x0000000ff700720c */ /* 0x040fe40003fc4070 */
[C---:B------:R-:W-:Y:S02]  /*14160*/  ISETP.GT.U32.AND P1, PT, R247.reuse, R14, PT ;  /* 0x0000000ef700720c */ /* 0x040fe40003f24070 */
[C---:B------:R-:W-:Y:S01]  /*14170*/  ISETP.GT.U32.AND P0, PT, R247.reuse, R170, PT ;  /* 0x000000aaf700720c */ /* 0x040fe20003f04070 */
[----:B------:R-:W-:Y:S01]  /*14180*/  @!P4 IMAD.IADD R244, R244, 0x1, -R247 ;  /* 0x00000001f4f4c824 */ /* 0x000fe200078e0af7 */
[C---:B------:R-:W-:Y:S02]  /*14190*/  ISETP.GT.U32.AND P5, PT, R247.reuse, R13, PT ;  /* 0x0000000df700720c */ /* 0x040fe40003fa4070 */
[----:B------:R-:W-:-:S02]  /*141a0*/  ISETP.GT.U32.AND P4, PT, R247, R12, PT ;  /* 0x0000000cf700720c */ /* 0x000fc40003f84070 */
[----:B------:R-:W-:Y:S02]  /*141b0*/  @!P3 IADD3 R245, R245, -R247, RZ ;  /* 0x800000f7f5f5b210 */ /* 0x000fe40007ffe0ff */
[----:B------:R-:W-:-:S05]  /*141c0*/  ISETP.GT.U32.AND P2, PT, R247, R241, PT ;  /* 0x000000f1f700720c */ /* 0x000fca0003f44070 */
[--C-:B------:R-:W-:Y:S01]  /*141d0*/  @!P0 IMAD.IADD R170, R170, 0x1, -R247.reuse ;  /* 0x00000001aaaa8824 */ /* 0x100fe200078e0af7 */
[C---:B------:R-:W-:Y:S02]  /*141e0*/  ISETP.GT.U32.AND P3, PT, R247.reuse, R11, PT ;  /* 0x0000000bf700720c */ /* 0x040fe40003f64070 */
[----:B------:R-:W-:Y:S01]  /*141f0*/  ISETP.GT.U32.AND P0, PT, R247, R2, PT ;  /* 0x00000002f700720c */ /* 0x000fe20003f04070 */
[--C-:B------:R-:W-:Y:S01]  /*14200*/  @!P6 IMAD.IADD R15, R15, 0x1, -R247.reuse ;  /* 0x000000010f0fe824 */ /* 0x100fe200078e0af7 */
[----:B------:R-:W-:Y:S01]  /*14210*/  @!P1 IADD3 R14, R14, -R247, RZ ;  /* 0x800000f70e0e9210 */ /* 0x000fe20007ffe0ff */
[--C-:B------:R-:W-:Y:S01]  /*14220*/  @!P5 IMAD.IADD R13, R13, 0x1, -R247.reuse ;  /* 0x000000010d0dd824 */ /* 0x100fe200078e0af7 */
[----:B------:R-:W-:Y:S01]  /*14230*/  ISETP.GT.U32.AND P1, PT, R247, R242, PT ;  /* 0x000000f2f700720c */ /* 0x000fe20003f24070 */
[--C-:B------:R-:W-:Y:S01]  /*14240*/  @!P2 IMAD.IADD R241, R241, 0x1, -R247.reuse ;  /* 0x00000001f1f1a824 */ /* 0x100fe200078e0af7 */
[C---:B------:R-:W-:Y:S01]  /*14250*/  ISETP.GT.U32.AND P2, PT, R247.reuse, R0, PT ;  /* 0x00000000f700720c */ /* 0x040fe20003f44070 */
[--C-:B------:R-:W-:Y:S01]  /*14260*/  @!P4 IMAD.IADD R12, R12, 0x1, -R247.reuse ;  /* 0x000000010c0cc824 */ /* 0x100fe200078e0af7 */
[C---:B------:R-:W-:Y:S01]  /*14270*/  ISETP.GT.U32.AND P5, PT, R247.reuse, R243, PT ;  /* 0x000000f3f700720c */ /* 0x040fe20003fa4070 */
[----:B------:R1:W-:Y:S01]  /*14280*/  STL [R1+0x5c], R15 ;  /* 0x00005c0f01007387 */ /* 0x0003e20000100800 */
[----:B------:R-:W-:Y:S01]  /*14290*/  ISETP.GT.U32.AND P4, PT, R247, R244, PT ;  /* 0x000000f4f700720c */ /* 0x000fe20003f84070 */
[----:B------:R-:W-:Y:S01]  /*142a0*/  @!P3 IMAD.IADD R11, R11, 0x1, -R247 ;  /* 0x000000010b0bb824 */ /* 0x000fe200078e0af7 */
[----:B------:R-:W-:-:S02]  /*142b0*/  ISETP.GT.U32.AND P3, PT, R247, R245, PT ;  /* 0x000000f5f700720c */ /* 0x000fc40003f64070 */
[-C--:B------:R-:W-:Y:S02]  /*142c0*/  @!P0 IADD3 R2, R2, -R247.reuse, RZ ;  /* 0x800000f702028210 */ /* 0x080fe40007ffe0ff */
[----:B------:R-:W-:Y:S01]  /*142d0*/  ISETP.GT.U32.AND P0, PT, R247, R170, PT ;  /* 0x000000aaf700720c */ /* 0x000fe20003f04070 */
[----:B-1----:R-:W2:Y:S04]  /*142e0*/  LDL.LU R15, [R1+0x28b4] ;  /* 0x0028b400010f7983 */ /* 0x002ea80000300800 */
[----:B------:R1:W-:Y:S01]  /*142f0*/  STL [R1+0x58], R14 ;  /* 0x0000580e01007387 */ /* 0x0003e20000100800 */
[--C-:B------:R-:W-:Y:S02]  /*14300*/  @!P2 IMAD.IADD R0, R0, 0x1, -R247.reuse ;  /* 0x000000010000a824 */ /* 0x100fe400078e0af7 */
[--C-:B------:R-:W-:Y:S01]  /*14310*/  @!P1 IMAD.IADD R242, R242, 0x1, -R247.reuse ;  /* 0x00000001f2f29824 */ /* 0x100fe200078e0af7 */
[----:B-1----:R-:W3:Y:S04]  /*14320*/  LDL.LU R14, [R1+0x28b0] ;  /* 0x0028b000010e7983 */ /* 0x002ee80000300800 */
[----:B------:R1:W-:Y:S01]  /*14330*/  STL [R1+0x54], R13 ;  /* 0x0000540d01007387 */ /* 0x0003e20000100800 */
[----:B------:R-:W-:Y:S01]  /*14340*/  @!P5 IMAD.IADD R243, R243, 0x1, -R247 ;  /* 0x00000001f3f3d824 */ /* 0x000fe200078e0af7 */
[----:B------:R-:W-:-:S02]  /*14350*/  @!P4 IADD3 R244, R244, -R247, RZ ;  /* 0x800000f7f4f4c210 */ /* 0x000fc40007ffe0ff */
[----:B-1----:R-:W4:Y:S04]  /*14360*/  LDL.LU R13, [R1+0x28ac] ;  /* 0x0028ac00010d7983 */ /* 0x002f280000300800 */
[----:B------:R1:W-:Y:S01]  /*14370*/  STL [R1+0x50], R12 ;  /* 0x0000500c01007387 */ /* 0x0003e20000100800 */
[----:B------:R-:W-:-:S03]  /*14380*/  @!P3 IMAD.IADD R245, R245, 0x1, -R247 ;  /* 0x00000001f5f5b824 */ /* 0x000fc600078e0af7 */
[----:B-1----:R-:W4:Y:S04]  /*14390*/  LDL.LU R12, [R1+0x28a8] ;  /* 0x0028a800010c7983 */ /* 0x002f280000300800 */
[----:B------:R1:W-:Y:S01]  /*143a0*/  STL [R1+0x4c], R11 ;  /* 0x00004c0b01007387 */ /* 0x0003e20000100800 */
[----:B------:R-:W-:-:S03]  /*143b0*/  @!P0 IMAD.IADD R170, R170, 0x1, -R247 ;  /* 0x00000001aaaa8824 */ /* 0x000fc600078e0af7 */
[----:B-1----:R-:W2:Y:S04]  /*143c0*/  LDL.LU R11, [R1+0x28a4] ;  /* 0x0028a400010b7983 */ /* 0x002ea80000300800 */
[----:B------:R1:W-:Y:S04]  /*143d0*/  STL [R1+0x48], R2 ;  /* 0x0000480201007387 */ /* 0x0003e80000100800 */
[----:B-1----:R-:W3:Y:S04]  /*143e0*/  LDL.LU R2, [R1+0x28a0] ;  /* 0x0028a00001027983 */ /* 0x002ee80000300800 */
[----:B------:R1:W-:Y:S04]  /*143f0*/  STL [R1+0x44], R0 ;  /* 0x0000440001007387 */ /* 0x0003e80000100800 */
[----:B-1----:R-:W4:Y:S04]  /*14400*/  LDL.LU R0, [R1+0x289c] ;  /* 0x00289c0001007983 */ /* 0x002f280000300800 */
[----:B------:R1:W-:Y:S04]  /*14410*/  STL [R1+0x40], R242 ;  /* 0x000040f201007387 */ /* 0x0003e80000100800 */
[----:B-1----:R-:W2:Y:S04]  /*14420*/  LDL.LU R242, [R1+0x2898] ;  /* 0x0028980001f27983 */ /* 0x002ea80000300800 */
[----:B------:R1:W-:Y:S04]  /*14430*/  STL [R1+0x3c], R243 ;  /* 0x00003cf301007387 */ /* 0x0003e80000100800 */
[----:B-1----:R-:W3:Y:S04]  /*14440*/  LDL.LU R243, [R1+0x2894] ;  /* 0x0028940001f37983 */ /* 0x002ee80000300800 */
[----:B------:R1:W-:Y:S04]  /*14450*/  STL [R1+0x38], R244 ;  /* 0x000038f401007387 */ /* 0x0003e80000100800 */
[----:B-1----:R-:W3:Y:S04]  /*14460*/  LDL.LU R244, [R1+0x2890] ;  /* 0x0028900001f47983 */ /* 0x002ee80000300800 */
[----:B------:R1:W-:Y:S04]  /*14470*/  STL [R1+0x34], R245 ;  /* 0x000034f501007387 */ /* 0x0003e80000100800 */
[----:B-1----:R-:W3:Y:S04]  /*14480*/  LDL.LU R245, [R1+0x288c] ;  /* 0x00288c0001f57983 */ /* 0x002ee80000300800 */
[----:B------:R1:W-:Y:S04]  /*14490*/  STL [R1+0x30], R170 ;  /* 0x000030aa01007387 */ /* 0x0003e80000100800 */
[----:B-1----:R-:W3:Y:S01]  /*144a0*/  LDL.LU R170, [R1+0x2888] ;  /* 0x0028880001aa7983 */ /* 0x002ee20000300800 */
[----:B------:R-:W-:-:S02]  /*144b0*/  ISETP.GT.U32.AND P6, PT, R247, R241, PT ;  /* 0x000000f1f700720c */ /* 0x000fc40003fc4070 */
[C---:B------:R-:W-:Y:S02]  /*144c0*/  ISETP.GT.U32.AND P2, PT, R247.reuse, R10, PT ;  /* 0x0000000af700720c */ /* 0x040fe40003f44070 */
[C---:B------:R-:W-:Y:S02]  /*144d0*/  ISETP.GT.U32.AND P1, PT, R247.reuse, R9, PT ;  /* 0x00000009f700720c */ /* 0x040fe40003f24070 */
[C---:B------:R-:W-:Y:S02]  /*144e0*/  ISETP.GT.U32.AND P5, PT, R247.reuse, R8, PT ;  /* 0x00000008f700720c */ /* 0x040fe40003fa4070 */
[C---:B------:R-:W-:Y:S02]  /*144f0*/  ISETP.GT.U32.AND P4, PT, R247.reuse, R5, PT ;  /* 0x00000005f700720c */ /* 0x040fe40003f84070 */
[----:B------:R-:W-:-:S03]  /*14500*/  ISETP.GT.U32.AND P3, PT, R247, R4, PT ;  /* 0x00000004f700720c */ /* 0x000fc60003f64070 */
[--C-:B------:R-:W-:Y:S02]  /*14510*/  @!P6 IMAD.IADD R241, R241, 0x1, -R247.reuse ;  /* 0x00000001f1f1e824 */ /* 0x100fe400078e0af7 */
[----:B------:R-:W-:Y:S02]  /*14520*/  @!P2 IADD3 R10, R10, -R247, RZ ;  /* 0x800000f70a0aa210 */ /* 0x000fe40007ffe0ff */
[--C-:B------:R-:W-:Y:S01]  /*14530*/  @!P1 IMAD.IADD R9, R9, 0x1, -R247.reuse ;  /* 0x0000000109099824 */ /* 0x100fe200078e0af7 */
[----:B------:R-:W-:Y:S01]  /*14540*/  ISETP.GT.U32.AND P0, PT, R247, R3, PT ;  /* 0x00000003f700720c */ /* 0x000fe20003f04070 */
[--C-:B------:R-:W-:Y:S02]  /*14550*/  @!P5 IMAD.IADD R8, R8, 0x1, -R247.reuse ;  /* 0x000000010808d824 */ /* 0x100fe400078e0af7 */
[----:B------:R-:W-:Y:S02]  /*14560*/  @!P4 IMAD.IADD R5, R5, 0x1, -R247 ;  /* 0x000000010505c824 */ /* 0x000fe400078e0af7 */
[----:B------:R-:W-:-:S08]  /*14570*/  @!P3 IADD3 R4, R4, -R247, RZ ;  /* 0x800000f70404b210 */ /* 0x000fd00007ffe0ff */
[----:B------:R-:W-:Y:S01]  /*14580*/  @!P0 IMAD.IADD R3, R3, 0x1, -R247 ;  /* 0x0000000103038824 */ /* 0x000fe200078e0af7 */
[----:B------:R-:W-:Y:S01]  /*14590*/  STL [R1+0x2c], R241 ;  /* 0x00002cf101007387 */ /* 0x000fe20000100800 */
[C---:B----4-:R-:W-:Y:S02]  /*145a0*/  ISETP.GT.U32.AND P3, PT, R247.reuse, R0, PT ;  /* 0x00000000f700720c */ /* 0x050fe40003f64070 */
[C---:B--2---:R-:W-:Y:S02]  /*145b0*/  ISETP.GT.U32.AND P4, PT, R247.reuse, R242, PT ;  /* 0x000000f2f700720c */ /* 0x044fe40003f84070 */
[C---:B---3--:R-:W-:Y:S02]  /*145c0*/  ISETP.GT.U32.AND P5, PT, R247.reuse, R243, PT ;  /* 0x000000f3f700720c */ /* 0x048fe40003fa4070 */
[C---:B------:R-:W-:Y:S02]  /*145d0*/  ISETP.GT.U32.AND P1, PT, R247.reuse, R244, PT ;  /* 0x000000f4f700720c */ /* 0x040fe40003f24070 */
[----:B------:R-:W-:-:S02]  /*145e0*/  ISETP.GT.U32.AND P2, PT, R247, R245, PT ;  /* 0x000000f5f700720c */ /* 0x000fc40003f44070 */
[----:B------:R-:W-:-:S11]  /*145f0*/  ISETP.GT.U32.AND P6, PT, R247, R170, PT ;  /* 0x000000aaf700720c */ /* 0x000fd60003fc4070 */
[--C-:B------:R-:W-:Y:S01]  /*14600*/  @!P2 IMAD.IADD R245, R245, 0x1, -R247.reuse ;  /* 0x00000001f5f5a824 */ /* 0x100fe200078e0af7 */
[----:B------:R-:W-:Y:S02]  /*14610*/  ISETP.GT.U32.AND P2, PT, R247, R9, PT ;  /* 0x00000009f700720c */ /* 0x000fe40003f44070 */
[----:B------:R-:W-:Y:S01]  /*14620*/  @!P1 IADD3 R244, R244, -R247, RZ ;  /* 0x800000f7f4f49210 */ /* 0x000fe20007ffe0ff */
[--C-:B------:R-:W-:Y:S01]  /*14630*/  @!P5 IMAD.IADD R243, R243, 0x1, -R247.reuse ;  /* 0x00000001f3f3d824 */ /* 0x100fe200078e0af7 */
[C---:B------:R-:W-:Y:S01]  /*14640*/  ISETP.GT.U32.AND P1, PT, R247.reuse, R8, PT ;  /* 0x00000008f700720c */ /* 0x040fe20003f24070 */
[--C-:B------:R-:W-:Y:S01]  /*14650*/  @!P6 IMAD.IADD R170, R170, 0x1, -R247.reuse ;  /* 0x00000001aaaae824 */ /* 0x100fe200078e0af7 */
[C---:B------:R-:W-:Y:S01]  /*14660*/  ISETP.GT.U32.AND P6, PT, R247.reuse, R10, PT ;  /* 0x0000000af700720c */ /* 0x040fe20003fc4070 */
[--C-:B------:R-:W-:Y:S01]  /*14670*/  @!P4 IMAD.IADD R242, R242, 0x1, -R247.reuse ;  /* 0x00000001f2f2c824 */ /* 0x100fe200078e0af7 */
[C---:B------:R-:W-:Y:S01]  /*14680*/  ISETP.GT.U32.AND P5, PT, R247.reuse, R5, PT ;  /* 0x00000005f700720c */ /* 0x040fe20003fa4070 */
[----:B------:R-:W-:Y:S01]  /*14690*/  @!P3 IMAD.IADD R0, R0, 0x1, -R247 ;  /* 0x000000010000b824 */ /* 0x000fe200078e0af7 */
[----:B------:R-:W-:-:S02]  /*146a0*/  ISETP.GT.U32.AND P4, PT, R247, R4, PT ;  /* 0x00000004f700720c */ /* 0x000fc40003f84070 */
[----:B------:R-:W-:Y:S01]  /*146b0*/  ISETP.GT.U32.AND P3, PT, R247, R3, PT ;  /* 0x00000003f700720c */ /* 0x000fe20003f64070 */
[----:B------:R-:W-:-:S04]  /*146c0*/  @!P2 IMAD.IADD R9, R9, 0x1, -R247 ;  /* 0x000000010909a824 */ /* 0x000fc800078e0af7 */
[--C-:B------:R-:W-:Y:S02]  /*146d0*/  @!P1 IMAD.IADD R8, R8, 0x1, -R247.reuse ;  /* 0x0000000108089824 */ /* 0x100fe400078e0af7 */
[----:B------:R-:W-:Y:S02]  /*146e0*/  @!P6 IMAD.IADD R10, R10, 0x1, -R247 ;  /* 0x000000010a0ae824 */ /* 0x000fe400078e0af7 */
[----:B------:R-:W-:-:S03]  /*146f0*/  @!P5 IADD3 R5, R5, -R247, RZ ;  /* 0x800000f70505d210 */ /* 0x000fc60007ffe0ff */
[----:B------:R1:W-:Y:S01]  /*14700*/  STL [R1+0x28], R10 ;  /* 0x0000280a01007387 */ /* 0x0003e20000100800 */
[--C-:B------:R-:W-:Y:S02]  /*14710*/  @!P4 IMAD.IADD R4, R4, 0x1, -R247.reuse ;  /* 0x000000010404c824 */ /* 0x100fe400078e0af7 */
[----:B------:R-:W-:Y:S01]  /*14720*/  @!P3 IMAD.IADD R3, R3, 0x1, -R247 ;  /* 0x000000010303b824 */ /* 0x000fe200078e0af7 */
[----:B-1----:R-:W2:Y:S04]  /*14730*/  LDL.LU R10, [R1+0x2884] ;  /* 0x00288400010a7983 */ /* 0x002ea80000300800 */
[----:B------:R1:W-:Y:S04]  /*14740*/  STL [R1+0x24], R9 ;  /* 0x0000240901007387 */ /* 0x0003e80000100800 */
[----:B-1----:R-:W3:Y:S04]  /*14750*/  LDL.LU R9, [R1+0x2880] ;  /* 0x0028800001097983 */ /* 0x002ee80000300800 */
[----:B------:R1:W-:Y:S04]  /*14760*/  STL [R1+0x20], R8 ;  /* 0x0000200801007387 */ /* 0x0003e80000100800 */
[----:B-1----:R-:W4:Y:S04]  /*14770*/  LDL.LU R8, [R1+0x287c] ;  /* 0x00287c0001087983 */ /* 0x002f280000300800 */
[----:B------:R1:W-:Y:S04]  /*14780*/  STL [R1+0x1c], R5 ;  /* 0x00001c0501007387 */ /* 0x0003e80000100800 */
        /* <DEDUP_REMOVED lines=8> */
[----:B------:R-:W-:-:S07]  /*14810*/  ISETP.GT.U32.AND P4, PT, R247, R242, PT ;  /* 0x000000f2f700720c */ /* 0x000fce0003f84070 */
[----:B------:R-:W-:Y:S02]  /*14820*/  @!P0 IADD3 R2, R2, -R247, RZ ;  /* 0x800000f702028210 */ /* 0x000fe40007ffe0ff */
[C---:B------:R-:W-:Y:S02]  /*14830*/  ISETP.GT.U32.AND P0, PT, R247.reuse, R170, PT ;  /* 0x000000aaf700720c */ /* 0x040fe40003f04070 */
[C---:B------:R-:W-:Y:S02]  /*14840*/  ISETP.GT.U32.AND P2, PT, R247.reuse, R245, PT ;  /* 0x000000f5f700720c */ /* 0x040fe40003f44070 */
[----:B------:R-:W-:Y:S01]  /*14850*/  ISETP.GT.U32.AND P3, PT, R247, R0, PT ;  /* 0x00000000f700720c */ /* 0x000fe20003f64070 */
[--C-:B------:R-:W-:Y:S02]  /*14860*/  @!P1 IMAD.IADD R244, R244, 0x1, -R247.reuse ;  /* 0x00000001f4f49824 */ /* 0x100fe400078e0af7 */
[----:B------:R-:W-:Y:S01]  /*14870*/  @!P5 IMAD.IADD R243, R243, 0x1, -R247 ;  /* 0x00000001f3f3d824 */ /* 0x000fe200078e0af7 */
[----:B------:R-:W-:-:S05]  /*14880*/  @!P4 IADD3 R242, R242, -R247, RZ ;  /* 0x800000f7f2f2c210 */ /* 0x000fca0007ffe0ff */
[----:B------:R-:W-:Y:S02]  /*14890*/  @!P0 IADD3 R170, R170, -R247, RZ ;  /* 0x800000f7aaaa8210 */ /* 0x000fe40007ffe0ff */
[----:B------:R-:W-:Y:S01]  /*148a0*/  ISETP.GT.U32.AND P6, PT, R247, R2, PT ;  /* 0x00000002f700720c */ /* 0x000fe20003fc4070 */
[--C-:B------:R-:W-:Y:S02]  /*148b0*/  @!P2 IMAD.IADD R245, R245, 0x1, -R247.reuse ;  /* 0x00000001f5f5a824 */ /* 0x100fe400078e0af7 */
[----:B------:R-:W-:-:S10]  /*148c0*/  @!P3 IMAD.IADD R0, R0, 0x1, -R247 ;  /* 0x000000010000b824 */ /* 0x000fd400078e0af7 */
[----:B------:R-:W-:Y:S01]  /*148d0*/  @!P6 IMAD.IADD R2, R2, 0x1, -R247 ;  /* 0x000000010202e824 */ /* 0x000fe200078e0af7 */
[----:B------:R-:W-:-:S13]  /*148e0*/  ISETP.GT.U32.AND P6, PT, R247, R11, PT ;  /* 0x0000000bf700720c */ /* 0x000fda0003fc4070 */
[----:B------:R-:W-:Y:S01]  /*148f0*/  @!P6 IMAD.IADD R11, R11, 0x1, -R247 ;  /* 0x000000010b0be824 */ /* 0x000fe200078e0af7 */
[C---:B--2---:R-:W-:Y:S02]  /*14900*/  ISETP.GT.U32.AND P3, PT, R247.reuse, R10, PT ;  /* 0x0000000af700720c */ /* 0x044fe40003f64070 */
[C---:B---3--:R-:W-:Y:S02]  /*14910*/  ISETP.GT.U32.AND P4, PT, R247.reuse, R9, PT ;  /* 0x00000009f700720c */ /* 0x048fe40003f84070 */
[C---:B----4-:R-:W-:Y:S02]  /*14920*/  ISETP.GT.U32.AND P5, PT, R247.reuse, R8, PT ;  /* 0x00000008f700720c */ /* 0x050fe40003fa4070 */
[----:B------:R-:W-:-:S11]  /*14930*/  ISETP.GT.U32.AND P1, PT, R247, R5, PT ;  /* 0x00000005f700720c */ /* 0x000fd60003f24070 */
[--C-:B------:R-:W-:Y:S01]  /*14940*/  @!P5 IMAD.IADD R8, R8, 0x1, -R247.reuse ;  /* 0x000000010808d824 */ /* 0x100fe200078e0af7 */
[----:B------:R-:W-:Y:S01]  /*14950*/  ISETP.GT.U32.AND P5, PT, R247, R15, PT ;  /* 0x0000000ff700720c */ /* 0x000fe20003fa4070 */
[--C-:B------:R-:W-:Y:S01]  /*14960*/  @!P4 IMAD.IADD R9, R9, 0x1, -R247.reuse ;  /* 0x000000010909c824 */ /* 0x100fe200078e0af7 */
[C---:B------:R-:W-:Y:S02]  /*14970*/  ISETP.GT.U32.AND P4, PT, R247.reuse, R16, PT ;  /* 0x00000010f700720c */ /* 0x040fe40003f84070 */
[C---:B------:R-:W-:Y:S02]  /*14980*/  ISETP.GT.U32.AND P2, PT, R247.reuse, R4, PT ;  /* 0x00000004f700720c */ /* 0x040fe40003f44070 */
[----:B------:R-:W-:Y:S01]  /*14990*/  ISETP.GT.U32.AND P0, PT, R247, R3, PT ;  /* 0x00000003f700720c */ /* 0x000fe20003f04070 */
[----:B------:R-:W-:Y:S01]  /*149a0*/  @!P1 IMAD.IADD R5, R5, 0x1, -R247 ;  /* 0x0000000105059824 */ /* 0x000fe200078e0af7 */
[----:B------:R-:W-:-:S11]  /*149b0*/  ISETP.GT.U32.AND P1, PT, R247, R14, PT ;  /* 0x0000000ef700720c */ /* 0x000fd60003f24070 */
[--C-:B------:R-:W-:Y:S01]  /*149c0*/  @!P0 IMAD.IADD R3, R3, 0x1, -R247.reuse ;  /* 0x0000000103038824 */ /* 0x100fe200078e0af7 */
[C---:B------:R-:W-:Y:S02]  /*149d0*/  ISETP.GT.U32.AND P0, PT, R247.reuse, R12, PT ;  /* 0x0000000cf700720c */ /* 0x040fe40003f04070 */
[----:B------:R-:W-:Y:S02]  /*149e0*/  @!P2 IADD3 R4, R4, -R247, RZ ;  /* 0x800000f70404a210 */ /* 0x000fe40007ffe0ff */
[C---:B------:R-:W-:Y:S02]  /*149f0*/  ISETP.GT.U32.AND P2, PT, R247.reuse, R13, PT ;  /* 0x0000000df700720c */ /* 0x040fe40003f44070 */
[----:B------:R-:W-:Y:S02]  /*14a00*/  @!P3 IADD3 R10, R10, -R247, RZ ;  /* 0x800000f70a0ab210 */ /* 0x000fe40007ffe0ff */
[----:B------:R-:W-:Y:S01]  /*14a10*/  ISETP.GT.U32.AND P3, PT, R247, R17, PT ;  /* 0x00000011f700720c */ /* 0x000fe20003f64070 */
[----:B------:R-:W-:Y:S01]  /*14a20*/  @!P5 IMAD.IADD R15, R15, 0x1, -R247 ;  /* 0x000000010f0fd824 */ /* 0x000fe200078e0af7 */
[----:B------:R-:W-:-:S03]  /*14a30*/  @!P1 IADD3 R14, R14, -R247, RZ ;  /* 0x800000f70e0e9210 */ /* 0x000fc60007ffe0ff */
[--C-:B------:R-:W-:Y:S01]  /*14a40*/  @!P0 IMAD.IADD R12, R12, 0x1, -R247.reuse ;  /* 0x000000010c0c8824 */ /* 0x100fe200078e0af7 */
[C---:B------:R-:W-:Y:S02]  /*14a50*/  ISETP.GT.U32.AND P0, PT, R247.reuse, R4, PT ;  /* 0x00000004f700720c */ /* 0x040fe40003f04070 */
[C---:B------:R-:W-:Y:S02]  /*14a60*/  ISETP.GT.U32.AND P1, PT, R247.reuse, R8, PT ;  /* 0x00000008f700720c */ /* 0x040fe40003f24070 */
[C---:B------:R-:W-:Y:S01]  /*14a70*/  ISETP.GT.U32.AND P5, PT, R247.reuse, R9, PT ;  /* 0x00000009f700720c */ /* 0x040fe20003fa4070 */
[--C-:B------:R-:W-:Y:S01]  /*14a80*/  @!P4 IMAD.IADD R16, R16, 0x1, -R247.reuse ;  /* 0x000000011010c824 */ /* 0x100fe200078e0af7 */
[----:B------:R-:W-:Y:S01]  /*14a90*/  ISETP.GT.U32.AND P4, PT, R247, R10, PT ;  /* 0x0000000af700720c */ /* 0x000fe20003f84070 */
[--C-:B------:R-:W-:Y:S01]  /*14aa0*/  @!P2 IMAD.IADD R13, R13, 0x1, -R247.reuse ;  /* 0x000000010d0da824 */ /* 0x100fe200078e0af7 */
[----:B------:R-:W-:Y:S01]  /*14ab0*/  ISETP.GT.U32.AND P2, PT, R247, R5, PT ;  /* 0x00000005f700720c */ /* 0x000fe20003f44070 */
[----:B------:R-:W-:Y:S01]  /*14ac0*/  @!P3 IMAD.IADD R17, R17, 0x1, -R247 ;  /* 0x000000011111b824 */ /* 0x000fe200078e0af7 */
[----:B------:R-:W-:-:S03]  /*14ad0*/  ISETP.GT.U32.AND P3, PT, R247, R11, PT ;  /* 0x0000000bf700720c */ /* 0x000fc60003f64070 */
[--C-:B------:R-:W-:Y:S01]  /*14ae0*/  @!P0 IMAD.IADD R4, R4, 0x1, -R247.reuse ;  /* 0x0000000104048824 */ /* 0x100fe200078e0af7 */
[C---:B------:R-:W-:Y:S01]  /*14af0*/  ISETP.GT.U32.AND P0, PT, R247.reuse, R12, PT ;  /* 0x0000000cf700720c */ /* 0x040fe20003f04070 */
[--C-:B------:R-:W-:Y:S01]  /*14b00*/  @!P1 IMAD.IADD R8, R8, 0x1, -R247.reuse ;  /* 0x0000000108089824 */ /* 0x100fe200078e0af7 */
[----:B------:R-:W-:Y:S02]  /*14b10*/  ISETP.GT.U32.AND P1, PT, R247, R14, PT ;  /* 0x0000000ef700720c */ /* 0x000fe40003f24070 */
[----:B------:R-:W-:Y:S02]  /*14b20*/  @!P5 IADD3 R9, R9, -R247, RZ ;  /* 0x800000f70909d210 */ /* 0x000fe40007ffe0ff */
[C---:B------:R-:W-:Y:S02]  /*14b30*/  ISETP.GT.U32.AND P5, PT, R247.reuse, R15, PT ;  /* 0x0000000ff700720c */ /* 0x040fe40003fa4070 */
[C---:B------:R-:W-:Y:S01]  /*14b40*/  ISETP.GT.U32.AND P6, PT, R247.reuse, R3, PT ;  /* 0x00000003f700720c */ /* 0x040fe20003fc4070 */
[--C-:B------:R-:W-:Y:S01]  /*14b50*/  @!P4 IMAD.IADD R10, R10, 0x1, -R247.reuse ;  /* 0x000000010a0ac824 */ /* 0x100fe200078e0af7 */
[----:B------:R-:W-:Y:S01]  /*14b60*/  ISETP.GT.U32.AND P4, PT, R247, R16, PT ;  /* 0x00000010f700720c */ /* 0x000fe20003f84070 */
[--C-:B------:R-:W-:Y:S01]  /*14b70*/  @!P2 IMAD.IADD R5, R5, 0x1, -R247.reuse ;  /* 0x000000010505a824 */ /* 0x100fe200078e0af7 */
[----:B------:R-:W-:Y:S01]  /*14b80*/  ISETP.GT.U32.AND P2, PT, R247, R13, PT ;  /* 0x0000000df700720c */ /* 0x000fe20003f44070 */
[--C-:B------:R-:W-:Y:S01]  /*14b90*/  @!P3 IMAD.IADD R11, R11, 0x1, -R247.reuse ;  /* 0x000000010b0bb824 */ /* 0x100fe200078e0af7 */
[----:B------:R-:W-:Y:S01]  /*14ba0*/  ISETP.GT.U32.AND P3, PT, R247, R18, PT ;  /* 0x00000012f700720c */ /* 0x000fe20003f64070 */
[----:B------:R-:W-:Y:S01]  /*14bb0*/  @!P1 IMAD.IADD R14, R14, 0x1, -R247 ;  /* 0x000000010e0e9824 */ /* 0x000fe200078e0af7 */
[----:B------:R-:W-:-:S02]  /*14bc0*/  @!P0 IADD3 R12, R12, -R247, RZ ;  /* 0x800000f70c0c8210 */ /* 0x000fc40007ffe0ff */
[----:B------:R-:W-:Y:S01]  /*14bd0*/  ISETP.GT.U32.AND P0, PT, R247, R19, PT ;  /* 0x00000013f700720c */ /* 0x000fe20003f04070 */
[----:B------:R-:W-:Y:S01]  /*14be0*/  @!P5 IMAD.IADD R15, R15, 0x1, -R247 ;  /* 0x000000010f0fd824 */ /* 0x000fe200078e0af7 */
[----:B------:R-:W-:Y:S02]  /*14bf0*/  ISETP.GT.U32.AND P1, PT, R247, R21, PT ;  /* 0x00000015f700720c */ /* 0x000fe40003f24070 */
[----:B------:R-:W-:Y:S02]  /*14c00*/  @!P6 IADD3 R3, R3, -R247, RZ ;  /* 0x800000f70303e210 */ /* 0x000fe40007ffe0ff */
[C---:B------:R-:W-:Y:S02]  /*14c10*/  ISETP.GT.U32.AND P5, PT, R247.reuse, R22, PT ;  /* 0x00000016f700720c */ /* 0x040fe40003fa4070 */
[----:B------:R-:W-:Y:S02]  /*14c20*/  ISETP.GT.U32.AND P6, PT, R247, R17, PT ;  /* 0x00000011f700720c */ /* 0x000fe40003fc4070 */
[----:B------:R-:W-:-:S02]  /*14c30*/  @!P4 IADD3 R16, R16, -R247, RZ ;  /* 0x800000f71010c210 */ /* 0x000fc40007ffe0ff */
[----:B------:R-:W-:Y:S01]  /*14c40*/  ISETP.GT.U32.AND P4, PT, R247, R23, PT ;  /* 0x00000017f700720c */ /* 0x000fe20003f84070 */
[--C-:B------:R-:W-:Y:S01]  /*14c50*/  @!P2 IMAD.IADD R13, R13, 0x1, -R247.reuse ;  /* 0x000000010d0da824 */ /* 0x100fe200078e0af7 */
[C---:B------:R-:W-:Y:S01]  /*14c60*/  ISETP.GT.U32.AND P2, PT, R247.reuse, R20, PT ;  /* 0x00000014f700720c */ /* 0x040fe20003f44070 */
[--C-:B------:R-:W-:Y:S01]  /*14c70*/  @!P3 IMAD.IADD R18, R18, 0x1, -R247.reuse ;  /* 0x000000011212b824 */ /* 0x100fe200078e0af7 */
[----:B------:R-:W-:Y:S01]  /*14c80*/  ISETP.GT.U32.AND P3, PT, R247, R25, PT ;  /* 0x00000019f700720c */ /* 0x000fe20003f64070 */
[--C-:B------:R-:W-:Y:S01]  /*14c90*/  @!P0 IMAD.IADD R19, R19, 0x1, -R247.reuse ;  /* 0x0000000113138824 */ /* 0x100fe200078e0af7 */
[----:B------:R-:W-:Y:S01]  /*14ca0*/  ISETP.GT.U32.AND P0, PT, R247, R26, PT ;  /* 0x0000001af700720c */ /* 0x000fe20003f04070 */
[--C-:B------:R-:W-:Y:S01]  /*14cb0*/  @!P1 IMAD.IADD R21, R21, 0x1, -R247.reuse ;  /* 0x0000000115159824 */ /* 0x100fe200078e0af7 */
[C---:B------:R-:W-:Y:S01]  /*14cc0*/  ISETP.GT.U32.AND P1, PT, R247.reuse, R28, PT ;  /* 0x0000001cf700720c */ /* 0x040fe20003f24070 */
[--C-:B------:R-:W-:Y:S01]  /*14cd0*/  @!P5 IMAD.IADD R22, R22, 0x1, -R247.reuse ;  /* 0x000000011616d824 */ /* 0x100fe200078e0af7 */
[----:B------:R-:W-:Y:S01]  /*14ce0*/  ISETP.GT.U32.AND P5, PT, R247, R29, PT ;  /* 0x0000001df700720c */ /* 0x000fe20003fa4070 */
[--C-:B------:R-:W-:Y:S01]  /*14cf0*/  @!P6 IMAD.IADD R17, R17, 0x1, -R247.reuse ;  /* 0x000000011111e824 */ /* 0x100fe200078e0af7 */
[----:B------:R-:W-:Y:S01]  /*14d00*/  ISETP.GT.U32.AND P6, PT, R247, R24, PT ;  /* 0x00000018f700720c */ /* 0x000fe20003fc4070 */
[----:B------:R-:W-:Y:S01]  /*14d10*/  @!P4 IMAD.IADD R23, R23, 0x1, -R247 ;  /* 0x000000011717c824 */ /* 0x000fe200078e0af7 */
[----:B------:R-:W-:-:S02]  /*14d20*/  ISETP.GT.U32.AND P4, PT, R247, R30, PT ;  /* 0x0000001ef700720c */ /* 0x000fc40003f84070 */
[----:B------:R-:W-:Y:S01]  /*14d30*/  @!P2 IADD3 R20, R20, -R247, RZ ;  /* 0x800000f71414a210 */ /* 0x000fe20007ffe0ff */
[--C-:B------:R-:W-:Y:S01]  /*14d40*/  @!P3 IMAD.IADD R25, R25, 0x1, -R247.reuse ;  /* 0x000000011919b824 */ /* 0x100fe200078e0af7 */
[C---:B------:R-:W-:Y:S02]  /*14d50*/  ISETP.GT.U32.AND P2, PT, R247.reuse, R27, PT ;  /* 0x0000001bf700720c */ /* 0x040fe40003f44070 */
[C---:B------:R-:W-:Y:S01]  /*14d60*/  ISETP.GT.U32.AND P3, PT, R247.reuse, R19, PT ;  /* 0x00000013f700720c */ /* 0x040fe20003f64070 */
[--C-:B------:R-:W-:Y:S01]  /*14d70*/  @!P0 IMAD.IADD R26, R26, 0x1, -R247.reuse ;  /* 0x000000011a1a8824 */ /* 0x100fe200078e0af7 */
[----:B------:R-:W-:Y:S01]  /*14d80*/  ISETP.GT.U32.AND P0, PT, R247, R20, PT ;  /* 0x00000014f700720c */ /* 0x000fe20003f04070 */
[----:B------:R-:W-:Y:S01]  /*14d90*/  @!P5 IMAD.IADD R29, R29, 0x1, -R247 ;  /* 0x000000011d1dd824 */ /* 0x000fe200078e0af7 */
[-C--:B------:R-:W-:Y:S02]  /*14da0*/  @!P1 IADD3 R28, R28, -R247.reuse, RZ ;  /* 0x800000f71c1c9210 */ /* 0x080fe40007ffe0ff */
[----:B------:R-:W-:-:S02]  /*14db0*/  @!P6 IADD3 R24, R24, -R247, RZ ;  /* 0x800000f71818e210 */ /* 0x000fc40007ffe0ff */
[C---:B------:R-:W-:Y:S02]  /*14dc0*/  ISETP.GT.U32.AND P1, PT, R247.reuse, R22, PT ;  /* 0x00000016f700720c */ /* 0x040fe40003f24070 */
[C---:B------:R-:W-:Y:S01]  /*14dd0*/  ISETP.GT.U32.AND P5, PT, R247.reuse, R23, PT ;  /* 0x00000017f700720c */ /* 0x040fe20003fa4070 */
[--C-:B------:R-:W-:Y:S01]  /*14de0*/  @!P4 IMAD.IADD R30, R30, 0x1, -R247.reuse ;  /* 0x000000011e1ec824 */ /* 0x100fe200078e0af7 */
[----:B------:R-:W-:Y:S01]  /*14df0*/  ISETP.GT.U32.AND P4, PT, R247, R24, PT ;  /* 0x00000018f700720c */ /* 0x000fe20003f84070 */
[----:B------:R-:W-:Y:S01]  /*14e00*/  @!P2 IMAD.IADD R27, R27, 0x1, -R247 ;  /* 0x000000011b1ba824 */ /* 0x000fe200078e0af7 */
[----:B------:R-:W-:Y:S02]  /*14e10*/  ISETP.GT.U32.AND P2, PT, R247, R21, PT ;  /* 0x00000015f700720c */ /* 0x000fe40003f44070 */
[----:B------:R-:W-:Y:S02]  /*14e20*/  @!P3 IADD3 R19, R19, -R247, RZ ;  /* 0x800000f71313b210 */ /* 0x000fe40007ffe0ff */
[----:B------:R-:W-:-:S02]  /*14e30*/  ISETP.GT.U32.AND P6, PT, R247, R18, PT ;  /* 0x00000012f700720c */ /* 0x000fc40003fc4070 */
[C---:B------:R-:W-:Y:S01]  /*14e40*/  ISETP.GT.U32.AND P3, PT, R247.reuse, R25, PT ;  /* 0x00000019f700720c */ /* 0x040fe20003f64070 */
[--C-:B------:R-:W-:Y:S01]  /*14e50*/  @!P0 IMAD.IADD R20, R20, 0x1, -R247.reuse ;  /* 0x0000000114148824 */ /* 0x100fe200078e0af7 */
[----:B------:R-:W-:Y:S01]  /*14e60*/  ISETP.GT.U32.AND P0, PT, R247, R26, PT ;  /* 0x0000001af700720c */ /* 0x000fe20003f04070 */
[--C-:B------:R-:W-:Y:S01]  /*14e70*/  @!P1 IMAD.IADD R22, R22, 0x1, -R247.reuse ;  /* 0x0000000116169824 */ /* 0x100fe200078e0af7 */
[----:B------:R-:W-:Y:S02]  /*14e80*/  @!P5 IADD3 R23, R23, -R247, RZ ;  /* 0x800000f71717d210 */ /* 0x000fe40007ffe0ff */
[C---:B------:R-:W-:Y:S02]  /*14e90*/  ISETP.GT.U32.AND P1, PT, R247.reuse, R28, PT ;  /* 0x0000001cf700720c */ /* 0x040fe40003f24070 */
[C---:B------:R-:W-:Y:S01]  /*14ea0*/  ISETP.GT.U32.AND P5, PT, R247.reuse, R29, PT ;  /* 0x0000001df700720c */ /* 0x040fe20003fa4070 */
[--C-:B------:R-:W-:Y:S01]  /*14eb0*/  @!P4 IMAD.IADD R24, R24, 0x1, -R247.reuse ;  /* 0x000000011818c824 */ /* 0x100fe200078e0af7 */
[----:B------:R-:W-:Y:S01]  /*14ec0*/  ISETP.GT.U32.AND P4, PT, R247, R31, PT ;  /* 0x0000001ff700720c */ /* 0x000fe20003f84070 */
[--C-:B------:R-:W-:Y:S01]  /*14ed0*/  @!P2 IMAD.IADD R21, R21, 0x1, -R247.reuse ;  /* 0x000000011515a824 */ /* 0x100fe200078e0af7 */
[C---:B------:R-:W-:Y:S01]  /*14ee0*/  ISETP.GT.U32.AND P2, PT, R247.reuse, R27, PT ;  /* 0x0000001bf700720c */ /* 0x040fe20003f44070 */
[--C-:B------:R-:W-:Y:S01]  /*14ef0*/  @!P6 IMAD.IADD R18, R18, 0x1, -R247.reuse ;  /* 0x000000011212e824 */ /* 0x100fe200078e0af7 */
[----:B------:R-:W-:Y:S01]  /*14f00*/  ISETP.GT.U32.AND P6, PT, R247, R30, PT ;  /* 0x0000001ef700720c */ /* 0x000fe20003fc4070 */
[--C-:B------:R-:W-:Y:S01]  /*14f10*/  @!P3 IMAD.IADD R25, R25, 0x1, -R247.reuse ;  /* 0x000000011919b824 */ /* 0x100fe200078e0af7 */
[C---:B------:R-:W-:Y:S01]  /*14f20*/  ISETP.GT.U32.AND P3, PT, R247.reuse, R32, PT ;  /* 0x00000020f700720c */ /* 0x040fe20003f64070 */
[--C-:B------:R-:W-:Y:S01]  /*14f30*/  @!P0 IMAD.IADD R26, R26, 0x1, -R247.reuse ;  /* 0x000000011a1a8824 */ /* 0x100fe200078e0af7 */
[C---:B------:R-:W-:Y:S01]  /*14f40*/  ISETP.GT.U32.AND P0, PT, R247.reuse, R33, PT ;  /* 0x00000021f700720c */ /* 0x040fe20003f04070 */
[--C-:B------:R-:W-:Y:S01]  /*14f50*/  @!P1 IMAD.IADD R28, R28, 0x1, -R247.reuse ;  /* 0x000000011c1c9824 */ /* 0x100fe200078e0af7 */
[----:B------:R-:W-:Y:S01]  /*14f60*/  ISETP.GT.U32.AND P1, PT, R247, R35, PT ;  /* 0x00000023f700720c */ /* 0x000fe20003f24070 */
[----:B------:R-:W-:Y:S01]  /*14f70*/  @!P5 IMAD.IADD R29, R29, 0x1, -R247 ;  /* 0x000000011d1dd824 */ /* 0x000fe200078e0af7 */
[----:B------:R-:W-:-:S02]  /*14f80*/  ISETP.GT.U32.AND P5, PT, R247, R36, PT ;  /* 0x00000024f700720c */ /* 0x000fc40003fa4070 */
[-C--:B------:R-:W-:Y:S02]  /*14f90*/  @!P4 IADD3 R31, R31, -R247.reuse, RZ ;  /* 0x800000f71f1fc210 */ /* 0x080fe40007ffe0ff */
[----:B------:R-:W-:Y:S01]  /*14fa0*/  ISETP.GT.U32.AND P4, PT, R247, R38, PT ;  /* 0x00000026f700720c */ /* 0x000fe20003f84070 */
[--C-:B------:R-:W-:Y:S01]  /*14fb0*/  @!P6 IMAD.IADD R30, R30, 0x1, -R247.reuse ;  /* 0x000000011e1ee824 */ /* 0x100fe200078e0af7 */
[----:B------:R-:W-:Y:S01]  /*14fc0*/  @!P2 IADD3 R27, R27, -R247, RZ ;  /* 0x800000f71b1ba210 */ /* 0x000fe20007ffe0ff */
[--C-:B------:R-:W-:Y:S01]  /*14fd0*/  @!P3 IMAD.IADD R32, R32, 0x1, -R247.reuse ;  /* 0x000000012020b824 */ /* 0x100fe200078e0af7 */
[C---:B------:R-:W-:Y:S02]  /*14fe0*/  ISETP.GT.U32.AND P2, PT, R247.reuse, R34, PT ;  /* 0x00000022f700720c */ /* 0x040fe40003f44070 */
[C---:B------:R-:W-:Y:S02]  /*14ff0*/  ISETP.GT.U32.AND P6, PT, R247.reuse, R37, PT ;  /* 0x00000025f700720c */ /* 0x040fe40003fc4070 */
[----:B------:R-:W-:Y:S01]  /*15000*/  ISETP.GT.U32.AND P3, PT, R247, R39, PT ;  /* 0x00000027f700720c */ /* 0x000fe20003f64070 */
[--C-:B------:R-:W-:Y:S01]  /*15010*/  @!P0 IMAD.IADD R33, R33, 0x1, -R247.reuse ;  /* 0x0000000121218824 */ /* 0x100fe200078e0af7 */
[----:B------:R-:W-:Y:S01]  /*15020*/  ISETP.GT.U32.AND P0, PT, R247, R40, PT ;  /* 0x00000028f700720c */ /* 0x000fe20003f04070 */
[----:B------:R-:W-:Y:S01]  /*15030*/  @!P5 IMAD.IADD R36, R36, 0x1, -R247 ;  /* 0x000000012424d824 */ /* 0x000fe200078e0af7 */
[----:B------:R-:W-:-:S02]  /*15040*/  @!P1 IADD3 R35, R35, -R247, RZ ;  /* 0x800000f723239210 */ /* 0x000fc40007ffe0ff */
[C---:B------:R-:W-:Y:S02]  /*15050*/  ISETP.GT.U32.AND P1, PT, R247.reuse, R42, PT ;  /* 0x0000002af700720c */ /* 0x040fe40003f24070 */
[C---:B------:R-:W-:Y:S01]  /*15060*/  ISETP.GT.U32.AND P5, PT, R247.reuse, R43, PT ;  /* 0x0000002bf700720c */ /* 0x040fe20003fa4070 */
[--C-:B------:R-:W-:Y:S01]  /*15070*/  @!P4 IMAD.IADD R38, R38, 0x1, -R247.reuse ;  /* 0x000000012626c824 */ /* 0x100fe200078e0af7 */
[C---:B------:R-:W-:Y:S01]  /*15080*/  ISETP.GT.U32.AND P4, PT, R247.reuse, R32, PT ;  /* 0x00000020f700720c */ /* 0x040fe20003f84070 */
[--C-:B------:R-:W-:Y:S01]  /*15090*/  @!P2 IMAD.IADD R34, R34, 0x1, -R247.reuse ;  /* 0x000000012222a824 */ /* 0x100fe200078e0af7 */
[----:B------:R-:W-:Y:S01]  /*150a0*/  ISETP.GT.U32.AND P2, PT, R247, R41, PT ;  /* 0x00000029f700720c */ /* 0x000fe20003f44070 */
[--C-:B------:R-:W-:Y:S01]  /*150b0*/  @!P6 IMAD.IADD R37, R37, 0x1, -R247.reuse ;  /* 0x000000012525e824 */ /* 0x100fe200078e0af7 */
[----:B------:R-:W-:Y:S02]  /*150c0*/  @!P3 IADD3 R39, R39, -R247, RZ ;  /* 0x800000f72727b210 */ /* 0x000fe40007ffe0ff */
[C---:B------:R-:W-:Y:S01]  /*150d0*/  ISETP.GT.U32.AND P3, PT, R247.reuse, R33, PT ;  /* 0x00000021f700720c */ /* 0x040fe20003f64070 */
[--C-:B------:R-:W-:Y:S01]  /*150e0*/  @!P0 IMAD.IADD R40, R40, 0x1, -R247.reuse ;  /* 0x0000000128288824 */ /* 0x100fe200078e0af7 */
[C---:B------:R-:W-:Y:S01]  /*150f0*/  ISETP.GT.U32.AND P0, PT, R247.reuse, R34, PT ;  /* 0x00000022f700720c */ /* 0x040fe20003f04070 */
[----:B------:R-:W-:Y:S01]  /*15100*/  @!P1 IMAD.IADD R42, R42, 0x1, -R247 ;  /* 0x000000012a2a9824 */ /* 0x000fe200078e0af7 */
[----:B------:R-:W-:-:S02]  /*15110*/  ISETP.GT.U32.AND P6, PT, R247, R31, PT ;  /* 0x0000001ff700720c */ /* 0x000fc40003fc4070 */
        /* <DEDUP_REMOVED lines=27> */
[--C-:B------:R-:W-:Y:S01]  /*152d0*/  @!P6 IMAD.IADD R43, R43, 0x1, -R247.reuse ;  /* 0x000000012b2be824 */ /* 0x100fe200078e0af7 */
[C---:B------:R-:W-:Y:S01]  /*152e0*/  ISETP.GT.U32.AND P6, PT, R247.reuse, R50, PT ;  /* 0x00000032f700720c */ /* 0x040fe20003fc4070 */
[----:B------:R-:W-:Y:S01]  /*152f0*/  @!P5 IMAD.IADD R44, R44, 0x1, -R247 ;  /* 0x000000012c2cd824 */ /* 0x000fe200078e0af7 */
[----:B------:R-:W-:-:S02]  /*15300*/  ISETP.GT.U32.AND P5, PT, R247, R51, PT ;  /* 0x00000033f700720c */ /* 0x000fc40003fa4070 */
[-C--:B------:R-:W-:Y:S02]  /*15310*/  @!P4 IADD3 R45, R45, -R247.reuse, RZ ;  /* 0x800000f72d2dc210 */ /* 0x080fe40007ffe0ff */
[----:B------:R-:W-:Y:S01]  /*15320*/  ISETP.GT.U32.AND P4, PT, R247, R52, PT ;  /* 0x00000034f700720c */ /* 0x000fe20003f84070 */
[--C-:B------:R-:W-:Y:S01]  /*15330*/  @!P3 IMAD.IADD R46, R46, 0x1, -R247.reuse ;  /* 0x000000012e2eb824 */ /* 0x100fe200078e0af7 */
[----:B------:R-:W-:Y:S02]  /*15340*/  @!P2 IADD3 R41, R41, -R247, RZ ;  /* 0x800000f72929a210 */ /* 0x000fe40007ffe0ff */
[C---:B------:R-:W-:Y:S02]  /*15350*/  ISETP.GT.U32.AND P2, PT, R247.reuse, R48, PT ;  /* 0x00000030f700720c */ /* 0x040fe40003f44070 */
[----:B------:R-:W-:Y:S01]  /*15360*/  ISETP.GT.U32.AND P3, PT, R247, R53, PT ;  /* 0x00000035f700720c */ /* 0x000fe20003f64070 */
[--C-:B------:R-:W-:Y:S01]  /*15370*/  @!P0 IMAD.IADD R47, R47, 0x1, -R247.reuse ;  /* 0x000000012f2f8824 */ /* 0x100fe200078e0af7 */
[----:B------:R-:W-:Y:S01]  /*15380*/  ISETP.GT.U32.AND P0, PT, R247, R54, PT ;  /* 0x00000036f700720c */ /* 0x000fe20003f04070 */
[--C-:B------:R-:W-:Y:S01]  /*15390*/  @!P6 IMAD.IADD R50, R50, 0x1, -R247.reuse ;  /* 0x000000013232e824 */ /* 0x100fe200078e0af7 */
[----:B------:R-:W-:Y:S01]  /*153a0*/  @!P1 IADD3 R49, R49, -R247, RZ ;  /* 0x800000f731319210 */ /* 0x000fe20007ffe0ff */
[----:B------:R-:W-:Y:S01]  /*153b0*/  @!P5 IMAD.IADD R51, R51, 0x1, -R247 ;  /* 0x000000013333d824 */ /* 0x000fe200078e0af7 */
[----:B------:R-:W-:-:S02]  /*153c0*/  ISETP.GT.U32.AND P1, PT, R247, R56, PT ;  /* 0x00000038f700720c */ /* 0x000fc40003f24070 */
[C---:B------:R-:W-:Y:S02]  /*153d0*/  ISETP.GT.U32.AND P6, PT, R247.reuse, R44, PT ;  /* 0x0000002cf700720c */ /* 0x040fe40003fc4070 */
[C---:B------:R-:W-:Y:S01]  /*153e0*/  ISETP.GT.U32.AND P5, PT, R247.reuse, R45, PT ;  /* 0x0000002df700720c */ /* 0x040fe20003fa4070 */
[--C-:B------:R-:W-:Y:S01]  /*153f0*/  @!P4 IMAD.IADD R52, R52, 0x1, -R247.reuse ;  /* 0x000000013434c824 */ /* 0x100fe200078e0af7 */
[C---:B------:R-:W-:Y:S01]  /*15400*/  ISETP.GT.U32.AND P4, PT, R247.reuse, R46, PT ;  /* 0x0000002ef700720c */ /* 0x040fe20003f84070 */
[--C-:B------:R-:W-:Y:S01]  /*15410*/  @!P2 IMAD.IADD R48, R48, 0x1, -R247.reuse ;  /* 0x000000013030a824 */ /* 0x100fe200078e0af7 */
[----:B------:R-:W-:Y:S02]  /*15420*/  ISETP.GT.U32.AND P2, PT, R247, R55, PT ;  /* 0x00000037f700720c */ /* 0x000fe40003f44070 */
[----:B------:R-:W-:Y:S02]  /*15430*/  @!P3 IADD3 R53, R53, -R247, RZ ;  /* 0x800000f73535b210 */ /* 0x000fe40007ffe0ff */
[C---:B------:R-:W-:Y:S01]  /*15440*/  ISETP.GT.U32.AND P3, PT, R247.reuse, R47, PT ;  /* 0x0000002ff700720c */ /* 0x040fe20003f64070 */
        /* <DEDUP_REMOVED lines=9> */
[----:B------:R-:W-:Y:S01]  /*154e0*/  ISETP.GT.U32.AND P4, PT, R247, R56, PT ;  /* 0x00000038f700720c */ /* 0x000fe20003f84070 */
[--C-:B------:R-:W-:Y:S01]  /*154f0*/  @!P2 IMAD.IADD R55, R55, 0x1, -R247.reuse ;  /* 0x000000013737a824 */ /* 0x100fe200078e0af7 */
[----:B------:R-:W-:Y:S01]  /*15500*/  ISETP.GT.U32.AND P2, PT, R247, R49, PT ;  /* 0x00000031f700720c */ /* 0x000fe20003f44070 */
[--C-:B------:R-:W-:Y:S01]  /*15510*/  @!P3 IMAD.IADD R47, R47, 0x1, -R247.reuse ;  /* 0x000000012f2fb824 */ /* 0x100fe200078e0af7 */
[C---:B------:R-:W-:Y:S02]  /*15520*/  ISETP.GT.U32.AND P3, PT, R247.reuse, R53, PT ;  /* 0x00000035f700720c */ /* 0x040fe40003f64070 */
[----:B------:R-:W-:Y:S01]  /*15530*/  @!P0 IADD3 R48, R48, -R247, RZ ;  /* 0x800000f730308210 */ /* 0x000fe20007ffe0ff */
[----:B------:R-:W-:Y:S01]  /*15540*/  @!P1 IMAD.IADD R50, R50, 0x1, -R247 ;  /* 0x0000000132329824 */ /* 0x000fe200078e0af7 */
[----:B------:R-:W-:-:S02]  /*15550*/  ISETP.GT.U32.AND P0, PT, R247, R54, PT ;  /* 0x00000036f700720c */ /* 0x000fc40003f04070 */
[----:B------:R-:W-:Y:S01]  /*15560*/  @!P6 IADD3 R51, R51, -R247, RZ ;  /* 0x800000f73333e210 */ /* 0x000fe20007ffe0ff */
        /* <DEDUP_REMOVED lines=12> */
[----:B------:R-:W-:-:S02]  /*15630*/  @!P1 IMAD.IADD R57, R57, 0x1, -R247 ;  /* 0x0000000139399824 */ /* 0x000fc400078e0af7 */
[--C-:B------:R-:W-:Y:S01]  /*15640*/  @!P6 IMAD.IADD R58, R58, 0x1, -R247.reuse ;  /* 0x000000013a3ae824 */ /* 0x100fe200078e0af7 */
[----:B------:R-:W-:Y:S02]  /*15650*/  ISETP.GT.U32.AND P6, PT, R247, R65, PT ;  /* 0x00000041f700720c */ /* 0x000fe40003fc4070 */
[-C--:B------:R-:W-:Y:S02]  /*15660*/  @!P5 IADD3 R59, R59, -R247.reuse, RZ ;  /* 0x800000f73b3bd210 */ /* 0x080fe40007ffe0ff */
[----:B------:R-:W-:Y:S02]  /*15670*/  ISETP.GT.U32.AND P5, PT, R247, R66, PT ;  /* 0x00000042f700720c */ /* 0x000fe40003fa4070 */
[----:B------:R-:W-:Y:S02]  /*15680*/  @!P4 IADD3 R63, R63, -R247, RZ ;  /* 0x800000f73f3fc210 */ /* 0x000fe40007ffe0ff */
[----:B------:R-:W-:Y:S01]  /*15690*/  ISETP.GT.U32.AND P4, PT, R247, R57, PT ;  /* 0x00000039f700720c */ /* 0x000fe20003f84070 */
[----:B------:R-:W-:Y:S01]  /*156a0*/  @!P3 IMAD.IADD R60, R60, 0x1, -R247 ;  /* 0x000000013c3cb824 */ /* 0x000fe200078e0af7 */
[----:B------:R-:W-:-:S02]  /*156b0*/  @!P2 IADD3 R55, R55, -R247, RZ ;  /* 0x800000f73737a210 */ /* 0x000fc40007ffe0ff */
[C---:B------:R-:W-:Y:S02]  /*156c0*/  ISETP.GT.U32.AND P2, PT, R247.reuse, R62, PT ;  /* 0x0000003ef700720c */ /* 0x040fe40003f44070 */
[----:B------:R-:W-:Y:S01]  /*156d0*/  ISETP.GT.U32.AND P3, PT, R247, R67, PT ;  /* 0x00000043f700720c */ /* 0x000fe20003f64070 */
[--C-:B------:R-:W-:Y:S01]  /*156e0*/  @!P0 IMAD.IADD R61, R61, 0x1, -R247.reuse ;  /* 0x000000013d3d8824 */ /* 0x100fe200078e0af7 */
[----:B------:R-:W-:Y:S01]  /*156f0*/  ISETP.GT.U32.AND P0, PT, R247, R68, PT ;  /* 0x00000044f700720c */ /* 0x000fe20003f04070 */
[--C-:B------:R-:W-:Y:S02]  /*15700*/  @!P6 IMAD.IADD R65, R65, 0x1, -R247.reuse ;  /* 0x000000014141e824 */ /* 0x100fe400078e0af7 */
[--C-:B------:R-:W-:Y:S01]  /*15710*/  @!P5 IMAD.IADD R66, R66, 0x1, -R247.reuse ;  /* 0x000000014242d824 */ /* 0x100fe200078e0af7 */
[----:B------:R-:W-:Y:S01]  /*15720*/  ISETP.GT.U32.AND P5, PT, R247, R60, PT ;  /* 0x0000003cf700720c */ /* 0x000fe20003fa4070 */
[----:B------:R-:W-:Y:S01]  /*15730*/  @!P4 IMAD.IADD R57, R57, 0x1, -R247 ;  /* 0x000000013939c824 */ /* 0x000fe200078e0af7 */
[----:B------:R-:W-:-:S02]  /*15740*/  ISETP.GT.U32.AND P4, PT, R247, R65, PT ;  /* 0x00000041f700720c */ /* 0x000fc40003f84070 */
[C---:B------:R-:W-:Y:S01]  /*15750*/  ISETP.GT.U32.AND P1, PT, R247.reuse, R64, PT ;  /* 0x00000040f700720c */ /* 0x040fe20003f24070 */
[--C-:B------:R-:W-:Y:S01]  /*15760*/  @!P2 IMAD.IADD R62, R62, 0x1, -R247.reuse ;  /* 0x000000013e3ea824 */ /* 0x100fe200078e0af7 */
[----:B------:R-:W-:Y:S02]  /*15770*/  ISETP.GT.U32.AND P2, PT, R247, R69, PT ;  /* 0x00000045f700720c */ /* 0x000fe40003f44070 */
[----:B------:R-:W-:Y:S02]  /*15780*/  @!P3 IADD3 R67, R67, -R247, RZ ;  /* 0x800000f74343b210 */ /* 0x000fe40007ffe0ff */
        /* <DEDUP_REMOVED lines=9> */
[----:B------:R-:W-:Y:S01]  /*15820*/  ISETP.GT.U32.AND P6, PT, R247, R59, PT ;  /* 0x0000003bf700720c */ /* 0x000fe20003fc4070 */
[--C-:B------:R-:W-:Y:S01]  /*15830*/  @!P2 IMAD.IADD R69, R69, 0x1, -R247.reuse ;  /* 0x000000014545a824 */ /* 0x100fe200078e0af7 */
[----:B------:R-:W-:Y:S01]  /*15840*/  ISETP.GT.U32.AND P2, PT, R247, R63, PT ;  /* 0x0000003ff700720c */ /* 0x000fe20003f44070 */
[----:B------:R-:W-:Y:S01]  /*15850*/  @!P3 IMAD.IADD R61, R61, 0x1, -R247 ;  /* 0x000000013d3db824 */ /* 0x000fe200078e0af7 */
[C---:B------:R-:W-:Y:S02]  /*15860*/  ISETP.GT.U32.AND P3, PT, R247.reuse, R67, PT ;  /* 0x00000043f700720c */ /* 0x040fe40003f64070 */
[----:B------:R-:W-:Y:S02]  /*15870*/  @!P0 IADD3 R62, R62, -R247, RZ ;  /* 0x800000f73e3e8210 */ /* 0x000fe40007ffe0ff */
[----:B------:R-:W-:Y:S02]  /*15880*/  ISETP.GT.U32.AND P0, PT, R247, R69, PT ;  /* 0x00000045f700720c */ /* 0x000fe40003f04070 */
[----:B------:R-:W-:-:S02]  /*15890*/  @!P5 IADD3 R66, R66, -R247, RZ ;  /* 0x800000f74242d210 */ /* 0x000fc40007ffe0ff */
        /* <DEDUP_REMOVED lines=9> */
[--C-:B------:R-:W-:Y:S01]  /*15930*/  @!P3 IMAD.IADD R67, R67, 0x1, -R247.reuse ;  /* 0x000000014343b824 */ /* 0x100fe200078e0af7 */
[----:B------:R-:W-:Y:S01]  /*15940*/  ISETP.GT.U32.AND P3, PT, R247, R74, PT ;  /* 0x0000004af700720c */ /* 0x000fe20003f64070 */
[--C-:B------:R-:W-:Y:S01]  /*15950*/  @!P0 IMAD.IADD R69, R69, 0x1, -R247.reuse ;  /* 0x0000000145458824 */ /* 0x100fe200078e0af7 */
[----:B------:R-:W-:Y:S01]  /*15960*/  ISETP.GT.U32.AND P0, PT, R247, R76, PT ;  /* 0x0000004cf700720c */ /* 0x000fe20003f04070 */
[--C-:B------:R-:W-:Y:S01]  /*15970*/  @!P5 IMAD.IADD R73, R73, 0x1, -R247.reuse ;  /* 0x000000014949d824 */ /* 0x100fe200078e0af7 */
[----:B------:R-:W-:Y:S01]  /*15980*/  ISETP.GT.U32.AND P5, PT, R247, R80, PT ;  /* 0x00000050f700720c */ /* 0x000fe20003fa4070 */
[----:B------:R-:W-:-:S02]  /*15990*/  @!P4 IMAD.IADD R79, R79, 0x1, -R247 ;  /* 0x000000014f4fc824 */ /* 0x000fc400078e0af7 */
[--C-:B------:R-:W-:Y:S01]  /*159a0*/  @!P1 IMAD.IADD R64, R64, 0x1, -R247.reuse ;  /* 0x0000000140409824 */ /* 0x100fe200078e0af7 */
[C---:B------:R-:W-:Y:S01]  /*159b0*/  ISETP.GT.U32.AND P4, PT, R247.reuse, R73, PT ;  /* 0x00000049f700720c */ /* 0x040fe20003f84070 */
[----:B------:R-:W-:Y:S01]  /*159c0*/  @!P6 IMAD.IADD R68, R68, 0x1, -R247 ;  /* 0x000000014444e824 */ /* 0x000fe200078e0af7 */
[C---:B------:R-:W-:Y:S02]  /*159d0*/  ISETP.GT.U32.AND P1, PT, R247.reuse, R71, PT ;  /* 0x00000047f700720c */ /* 0x040fe40003f24070 */
[C---:B------:R-:W-:Y:S02]  /*159e0*/  ISETP.GT.U32.AND P6, PT, R247.reuse, R75, PT ;  /* 0x0000004bf700720c */ /* 0x040fe40003fc4070 */
[----:B------:R-:W-:Y:S02]  /*159f0*/  @!P2 IADD3 R70, R70, -R247, RZ ;  /* 0x800000f74646a210 */ /* 0x000fe40007ffe0ff */
[----:B------:R-:W-:Y:S02]  /*15a00*/  ISETP.GT.U32.AND P2, PT, R247, R77, PT ;  /* 0x0000004df700720c */ /* 0x000fe40003f44070 */
[----:B------:R-:W-:-:S02]  /*15a10*/  @!P3 IADD3 R74, R74, -R247, RZ ;  /* 0x800000f74a4ab210 */ /* 0x000fc40007ffe0ff */
[C---:B------:R-:W-:Y:S01]  /*15a20*/  ISETP.GT.U32.AND P3, PT, R247.reuse, R81, PT ;  /* 0x00000051f700720c */ /* 0x040fe20003f64070 */
[--C-:B------:R-:W-:Y:S01]  /*15a30*/  @!P0 IMAD.IADD R76, R76, 0x1, -R247.reuse ;  /* 0x000000014c4c8824 */ /* 0x100fe200078e0af7 */
[C---:B------:R-:W-:Y:S01]  /*15a40*/  ISETP.GT.U32.AND P0, PT, R247.reuse, R70, PT ;  /* 0x00000046f700720c */ /* 0x040fe20003f04070 */
[--C-:B------:R-:W-:Y:S01]  /*15a50*/  @!P5 IMAD.IADD R80, R80, 0x1, -R247.reuse ;  /* 0x000000015050d824 */ /* 0x100fe200078e0af7 */
[----:B------:R-:W-:Y:S01]  /*15a60*/  ISETP.GT.U32.AND P5, PT, R247, R74, PT ;  /* 0x0000004af700720c */ /* 0x000fe20003fa4070 */
[--C-:B------:R-:W-:Y:S01]  /*15a70*/  @!P1 IMAD.IADD R71, R71, 0x1, -R247.reuse ;  /* 0x0000000147479824 */ /* 0x100fe200078e0af7 */
[----:B------:R-:W-:Y:S01]  /*15a80*/  @!P4 IADD3 R73, R73, -R247, RZ ;  /* 0x800000f74949c210 */ /* 0x000fe20007ffe0ff */
[--C-:B------:R-:W-:Y:S01]  /*15a90*/  @!P6 IMAD.IADD R75, R75, 0x1, -R247.reuse ;  /* 0x000000014b4be824 */ /* 0x100fe200078e0af7 */
[C---:B------:R-:W-:Y:S02]  /*15aa0*/  ISETP.GT.U32.AND P4, PT, R247.reuse, R79, PT ;  /* 0x0000004ff700720c */ /* 0x040fe40003f84070 */
[----:B------:R-:W-:Y:S01]  /*15ab0*/  ISETP.GT.U32.AND P1, PT, R247, R78, PT ;  /* 0x0000004ef700720c */ /* 0x000fe20003f24070 */
[--C-:B------:R-:W-:Y:S01]  /*15ac0*/  @!P2 IMAD.IADD R77, R77, 0x1, -R247.reuse ;  /* 0x000000014d4da824 */ /* 0x100fe200078e0af7 */
[----:B------:R-:W-:Y:S01]  /*15ad0*/  ISETP.GT.U32.AND P6, PT, R247, R82, PT ;  /* 0x00000052f700720c */ /* 0x000fe20003fc4070 */
[----:B------:R-:W-:Y:S01]  /*15ae0*/  @!P3 IMAD.IADD R81, R81, 0x1, -R247 ;  /* 0x000000015151b824 */ /* 0x000fe200078e0af7 */
[----:B------:R-:W-:-:S02]  /*15af0*/  ISETP.GT.U32.AND P2, PT, R247, R71, PT ;  /* 0x00000047f700720c */ /* 0x000fc40003f44070 */
[C---:B------:R-:W-:Y:S01]  /*15b00*/  ISETP.GT.U32.AND P3, PT, R247.reuse, R75, PT ;  /* 0x0000004bf700720c */ /* 0x040fe20003f64070 */
[--C-:B------:R-:W-:Y:S01]  /*15b10*/  @!P0 IMAD.IADD R70, R70, 0x1, -R247.reuse ;  /* 0x0000000146468824 */ /* 0x100fe200078e0af7 */
[C---:B------:R-:W-:Y:S01]  /*15b20*/  ISETP.GT.U32.AND P0, PT, R247.reuse, R76, PT ;  /* 0x0000004cf700720c */ /* 0x040fe20003f04070 */
[--C-:B------:R-:W-:Y:S01]  /*15b30*/  @!P5 IMAD.IADD R74, R74, 0x1, -R247.reuse ;  /* 0x000000014a4ad824 */ /* 0x100fe200078e0af7 */
[----:B------:R-:W-:Y:S01]  /*15b40*/  ISETP.GT.U32.AND P5, PT, R247, R80, PT ;  /* 0x00000050f700720c */ /* 0x000fe20003fa4070 */
[----:B------:R-:W-:Y:S01]  /*15b50*/  @!P4 IMAD.IADD R79, R79, 0x1, -R247 ;  /* 0x000000014f4fc824 */ /* 0x000fe200078e0af7 */
[C---:B------:R-:W-:Y:S02]  /*15b60*/  ISETP.GT.U32.AND P4, PT, R247.reuse, R86, PT ;  /* 0x00000056f700720c */ /* 0x040fe40003f84070 */
[----:B------:R-:W-:Y:S02]  /*15b70*/  @!P1 IADD3 R78, R78, -R247, RZ ;  /* 0x800000f74e4e9210 */ /* 0x000fe40007ffe0ff */
[----:B------:R-:W-:-:S02]  /*15b80*/  ISETP.GT.U32.AND P1, PT, R247, R72, PT ;  /* 0x00000048f700720c */ /* 0x000fc40003f24070 */
[----:B------:R-:W-:Y:S01]  /*15b90*/  @!P6 IADD3 R82, R82, -R247, RZ ;  /* 0x800000f75252e210 */ /* 0x000fe20007ffe0ff */
[--C-:B------:R-:W-:Y:S01]  /*15ba0*/  @!P2 IMAD.IADD R71, R71, 0x1, -R247.reuse ;  /* 0x000000014747a824 */ /* 0x100fe200078e0af7 */
[----:B------:R-:W-:Y:S01]  /*15bb0*/  ISETP.GT.U32.AND P2, PT, R247, R77, PT ;  /* 0x0000004df700720c */ /* 0x000fe20003f44070 */
[----:B------:R-:W-:Y:S01]  /*15bc0*/  @!P3 IMAD.IADD R75, R75, 0x1, -R247 ;  /* 0x000000014b4bb824 */ /* 0x000fe200078e0af7 */
[C---:B------:R-:W-:Y:S02]  /*15bd0*/  ISETP.GT.U32.AND P6, PT, R247.reuse, R81, PT ;  /* 0x00000051f700720c */ /* 0x040fe40003fc4070 */
[C---:B------:R-:W-:Y:S02]  /*15be0*/  ISETP.GT.U32.AND P3, PT, R247.reuse, R82, PT ;  /* 0x00000052f700720c */ /* 0x040fe40003f64070 */
[----:B------:R-:W-:Y:S02]  /*15bf0*/  @!P0 IADD3 R76, R76, -R247, RZ ;  /* 0x800000f74c4c8210 */ /* 0x000fe40007ffe0ff */
[----:B------:R-:W-:-:S02]  /*15c00*/  ISETP.GT.U32.AND P0, PT, R247, R83, PT ;  /* 0x00000053f700720c */ /* 0x000fc40003f04070 */
[----:B------:R-:W-:Y:S02]  /*15c10*/  @!P5 IADD3 R80, R80, -R247, RZ ;  /* 0x800000f75050d210 */ /* 0x000fe40007ffe0ff */
[C---:B------:R-:W-:Y:S01]  /*15c20*/  ISETP.GT.U32.AND P5, PT, R247.reuse, R87, PT ;  /* 0x00000057f700720c */ /* 0x040fe20003fa4070 */
        /* <DEDUP_REMOVED lines=16> */
[C---:B------:R-:W-:Y:S02]  /*15d30*/  ISETP.GT.U32.AND P4, PT, R247.reuse, R87, PT ;  /* 0x00000057f700720c */ /* 0x040fe40003f84070 */
[----:B------:R-:W-:Y:S02]  /*15d40*/  ISETP.GT.U32.AND P1, PT, R247, R85, PT ;  /* 0x00000055f700720c */ /* 0x000fe40003f24070 */
[----:B------:R-:W-:Y:S01]  /*15d50*/  @!P2 IADD3 R84, R84, -R247, RZ ;  /* 0x800000f75454a210 */ /* 0x000fe20007ffe0ff */
[----:B------:R-:W-:Y:S01]  /*15d60*/  @!P3 IMAD.IADD R89, R89, 0x1, -R247 ;  /* 0x000000015959b824 */ /* 0x000fe200078e0af7 */
[C---:B------:R-:W-:Y:S02]  /*15d70*/  ISETP.GT.U32.AND P2, PT, R247.reuse, R91, PT ;  /* 0x0000005bf700720c */ /* 0x040fe40003f44070 */
[----:B------:R-:W-:Y:S02]  /*15d80*/  @!P6 IADD3 R88, R88, -R247, RZ ;  /* 0x800000f75858e210 */ /* 0x000fe40007ffe0ff */
[----:B------:R-:W-:-:S02]  /*15d90*/  ISETP.GT.U32.AND P6, PT, R247, R95, PT ;  /* 0x0000005ff700720c */ /* 0x000fc40003fc4070 */
[C---:B------:R-:W-:Y:S01]  /*15da0*/  ISETP.GT.U32.AND P3, PT, R247.reuse, R83, PT ;  /* 0x00000053f700720c */ /* 0x040fe20003f64070 */
[--C-:B------:R-:W-:Y:S01]  /*15db0*/  @!P0 IMAD.IADD R90, R90, 0x1, -R247.reuse ;  /* 0x000000015a5a8824 */ /* 0x100fe200078e0af7 */
[C---:B------:R-:W-:Y:S01]  /*15dc0*/  ISETP.GT.U32.AND P0, PT, R247.reuse, R84, PT ;  /* 0x00000054f700720c */ /* 0x040fe20003f04070 */
[--C-:B------:R-:W-:Y:S01]  /*15dd0*/  @!P5 IMAD.IADD R94, R94, 0x1, -R247.reuse ;  /* 0x000000015e5ed824 */ /* 0x100fe200078e0af7 */
[----:B------:R-:W-:Y:S01]  /*15de0*/  ISETP.GT.U32.AND P5, PT, R247, R88, PT ;  /* 0x00000058f700720c */ /* 0x000fe20003fa4070 */
[--C-:B------:R-:W-:Y:S01]  /*15df0*/  @!P1 IMAD.IADD R85, R85, 0x1, -R247.reuse ;  /* 0x0000000155559824 */ /* 0x100fe200078e0af7 */
[----:B------:R-:W-:Y:S02]  /*15e00*/  @!P4 IADD3 R87, R87, -R247, RZ ;  /* 0x800000f75757c210 */ /* 0x000fe40007ffe0ff */
[C---:B------:R-:W-:Y:S02]  /*15e10*/  ISETP.GT.U32.AND P4, PT, R247.reuse, R93, PT ;  /* 0x0000005df700720c */ /* 0x040fe40003f84070 */
[----:B------:R-:W-:Y:S01]  /*15e20*/  ISETP.GT.U32.AND P1, PT, R247, R92, PT ;  /* 0x0000005cf700720c */ /* 0x000fe20003f24070 */
[--C-:B------:R-:W-:Y:S01]  /*15e30*/  @!P2 IMAD.IADD R91, R91, 0x1, -R247.reuse ;  /* 0x000000015b5ba824 */ /* 0x100fe200078e0af7 */
[----:B------:R-:W-:Y:S01]  /*15e40*/  ISETP.GT.U32.AND P2, PT, R247, R85, PT ;  /* 0x00000055f700720c */ /* 0x000fe20003f44070 */
[----:B------:R-:W-:Y:S01]  /*15e50*/  @!P6 IMAD.IADD R95, R95, 0x1, -R247 ;  /* 0x000000015f5fe824 */ /* 0x000fe200078e0af7 */
[----:B------:R-:W-:-:S02]  /*15e60*/  @!P3 IADD3 R83, R83, -R247, RZ ;  /* 0x800000f75353b210 */ /* 0x000fc40007ffe0ff */
[C---:B------:R-:W-:Y:S01]  /*15e70*/  ISETP.GT.U32.AND P3, PT, R247.reuse, R89, PT ;  /* 0x00000059f700720c */ /* 0x040fe20003f64070 */
[--C-:B------:R-:W-:Y:S01]  /*15e80*/  @!P0 IMAD.IADD R84, R84, 0x1, -R247.reuse ;  /* 0x0000000154548824 */ /* 0x100fe200078e0af7 */
[C---:B------:R-:W-:Y:S01]  /*15e90*/  ISETP.GT.U32.AND P0, PT, R247.reuse, R90, PT ;  /* 0x0000005af700720c */ /* 0x040fe20003f04070 */
[--C-:B------:R-:W-:Y:S01]  /*15ea0*/  @!P5 IMAD.IADD R88, R88, 0x1, -R247.reuse ;  /* 0x000000015858d824 */ /* 0x100fe200078e0af7 */
[C---:B------:R-:W-:Y:S02]  /*15eb0*/  ISETP.GT.U32.AND P6, PT, R247.reuse, R94, PT ;  /* 0x0000005ef700720c */ /* 0x040fe40003fc4070 */
[----:B------:R-:W-:Y:S01]  /*15ec0*/  ISETP.GT.U32.AND P5, PT, R247, R95, PT ;  /* 0x0000005ff700720c */ /* 0x000fe20003fa4070 */
[----:B------:R-:W-:Y:S01]  /*15ed0*/  @!P4 IMAD.IADD R93, R93, 0x1, -R247 ;  /* 0x000000015d5dc824 */ /* 0x000fe200078e0af7 */
[----:B------:R-:W-:Y:S02]  /*15ee0*/  @!P1 IADD3 R92, R92, -R247, RZ ;  /* 0x800000f75c5c9210 */ /* 0x000fe40007ffe0ff */
[----:B------:R-:W-:-:S02]  /*15ef0*/  ISETP.GT.U32.AND P4, PT, R247, R100, PT ;  /* 0x00000064f700720c */ /* 0x000fc40003f84070 */
[----:B------:R-:W-:Y:S01]  /*15f00*/  ISETP.GT.U32.AND P1, PT, R247, R86, PT ;  /* 0x00000056f700720c */ /* 0x000fe20003f24070 */
[--C-:B------:R-:W-:Y:S01]  /*15f10*/  @!P2 IMAD.IADD R85, R85, 0x1, -R247.reuse ;  /* 0x000000015555a824 */ /* 0x100fe200078e0af7 */
[----:B------:R-:W-:Y:S01]  /*15f20*/  ISETP.GT.U32.AND P2, PT, R247, R91, PT ;  /* 0x0000005bf700720c */ /* 0x000fe20003f44070 */
[--C-:B------:R-:W-:Y:S01]  /*15f30*/  @!P3 IMAD.IADD R89, R89, 0x1, -R247.reuse ;  /* 0x000000015959b824 */ /* 0x100fe200078e0af7 */
[----:B------:R-:W-:Y:S02]  /*15f40*/  ISETP.GT.U32.AND P3, PT, R247, R96, PT ;  /* 0x00000060f700720c */ /* 0x000fe40003f64070 */
[----:B------:R-:W-:Y:S01]  /*15f50*/  @!P0 IADD3 R90, R90, -R247, RZ ;  /* 0x800000f75a5a8210 */ /* 0x000fe20007ffe0ff */
[----:B------:R-:W-:Y:S01]  /*15f60*/  @!P5 IMAD.IADD R95, R95, 0x1, -R247 ;  /* 0x000000015f5fd824 */ /* 0x000fe200078e0af7 */
[----:B------:R-:W-:Y:S02]  /*15f70*/  ISETP.GT.U32.AND P0, PT, R247, R97, PT ;  /* 0x00000061f700720c */ /* 0x000fe40003f04070 */
        /* <DEDUP_REMOVED lines=15> */
[----:B------:R-:W-:Y:S02]  /*16070*/  @!P5 IADD3 R102, R102, -R247, RZ ;  /* 0x800000f76666d210 */ /* 0x000fe40007ffe0ff */
[----:B------:R-:W-:Y:S01]  /*16080*/  ISETP.GT.U32.AND P5, PT, R247, R96, PT ;  /* 0x00000060f700720c */ /* 0x000fe20003fa4070 */
[--C-:B------:R-:W-:Y:S01]  /*16090*/  @!P4 IMAD.IADD R107, R107, 0x1, -R247.reuse ;  /* 0x000000016b6bc824 */ /* 0x100fe200078e0af7 */
[C---:B------:R-:W-:Y:S01]  /*160a0*/  ISETP.GT.U32.AND P4, PT, R247.reuse, R101, PT ;  /* 0x00000065f700720c */ /* 0x040fe20003f84070 */
[--C-:B------:R-:W-:Y:S01]  /*160b0*/  @!P1 IMAD.IADD R92, R92, 0x1, -R247.reuse ;  /* 0x000000015c5c9824 */ /* 0x100fe200078e0af7 */
[----:B------:R-:W-:Y:S01]  /*160c0*/  ISETP.GT.U32.AND P1, PT, R247, R99, PT ;  /* 0x00000063f700720c */ /* 0x000fe20003f24070 */
[----:B------:R-:W-:Y:S01]  /*160d0*/  @!P3 IMAD.IADD R103, R103, 0x1, -R247 ;  /* 0x000000016767b824 */ /* 0x000fe200078e0af7 */
[----:B------:R-:W-:Y:S02]  /*160e0*/  @!P2 IADD3 R98, R98, -R247, RZ ;  /* 0x800000f76262a210 */ /* 0x000fe40007ffe0ff */
[----:B------:R-:W-:-:S02]  /*160f0*/  ISETP.GT.U32.AND P2, PT, R247, R105, PT ;  /* 0x00000069f700720c */ /* 0x000fc40003f44070 */
[C---:B------:R-:W-:Y:S01]  /*16100*/  ISETP.GT.U32.AND P3, PT, R247.reuse, R97, PT ;  /* 0x00000061f700720c */ /* 0x040fe20003f64070 */
[--C-:B------:R-:W-:Y:S01]  /*16110*/  @!P0 IMAD.IADD R104, R104, 0x1, -R247.reuse ;  /* 0x0000000168688824 */ /* 0x100fe200078e0af7 */
[C---:B------:R-:W-:Y:S01]  /*16120*/  ISETP.GT.U32.AND P0, PT, R247.reuse, R98, PT ;  /* 0x00000062f700720c */ /* 0x040fe20003f04070 */
[--C-:B------:R-:W-:Y:S02]  /*16130*/  @!P6 IMAD.IADD R108, R108, 0x1, -R247.reuse ;  /* 0x000000016c6ce824 */ /* 0x100fe400078e0af7 */
[--C-:B------:R-:W-:Y:S01]  /*16140*/  @!P5 IMAD.IADD R96, R96, 0x1, -R247.reuse ;  /* 0x000000016060d824 */ /* 0x100fe200078e0af7 */
[----:B------:R-:W-:Y:S01]  /*16150*/  ISETP.GT.U32.AND P5, PT, R247, R102, PT ;  /* 0x00000066f700720c */ /* 0x000fe20003fa4070 */
[----:B------:R-:W-:Y:S01]  /*16160*/  @!P1 IMAD.IADD R99, R99, 0x1, -R247 ;  /* 0x0000000163639824 */ /* 0x000fe200078e0af7 */
[----:B------:R-:W-:Y:S02]  /*16170*/  @!P4 IADD3 R101, R101, -R247, RZ ;  /* 0x800000f76565c210 */ /* 0x000fe40007ffe0ff */
[----:B------:R-:W-:-:S02]  /*16180*/  ISETP.GT.U32.AND P4, PT, R247, R108, PT ;  /* 0x0000006cf700720c */ /* 0x000fc40003f84070 */
[----:B------:R-:W-:Y:S01]  /*16190*/  ISETP.GT.U32.AND P1, PT, R247, R106, PT ;  /* 0x0000006af700720c */ /* 0x000fe20003f24070 */
[--C-:B------:R-:W-:Y:S01]  /*161a0*/  @!P2 IMAD.IADD R105, R105, 0x1, -R247.reuse ;  /* 0x000000016969a824 */ /* 0x100fe200078e0af7 */
[----:B------:R-:W-:Y:S02]  /*161b0*/  ISETP.GT.U32.AND P2, PT, R247, R99, PT ;  /* 0x00000063f700720c */ /* 0x000fe40003f44070 */
[----:B------:R-:W-:Y:S02]  /*161c0*/  @!P3 IADD3 R97, R97, -R247, RZ ;  /* 0x800000f76161b210 */ /* 0x000fe40007ffe0ff */
[C---:B------:R-:W-:Y:S01]  /*161d0*/  ISETP.GT.U32.AND P3, PT, R247.reuse, R103, PT ;  /* 0x00000067f700720c */ /* 0x040fe20003f64070 */
[--C-:B------:R-:W-:Y:S01]  /*161e0*/  @!P0 IMAD.IADD R98, R98, 0x1, -R247.reuse ;  /* 0x0000000162628824 */ /* 0x100fe200078e0af7 */
[C---:B------:R-:W-:Y:S01]  /*161f0*/  ISETP.GT.U32.AND P0, PT, R247.reuse, R104, PT ;  /* 0x00000068f700720c */ /* 0x040fe20003f04070 */
[--C-:B------:R-:W-:Y:S01]  /*16200*/  @!P5 IMAD.IADD R102, R102, 0x1, -R247.reuse ;  /* 0x000000016666d824 */ /* 0x100fe200078e0af7 */
[C---:B------:R-:W-:Y:S01]  /*16210*/  ISETP.GT.U32.AND P5, PT, R247.reuse, R109, PT ;  /* 0x0000006df700720c */ /* 0x040fe20003fa4070 */
[----:B------:R-:W-:Y:S01]  /*16220*/  @!P4 IMAD.IADD R108, R108, 0x1, -R247 ;  /* 0x000000016c6cc824 */ /* 0x000fe200078e0af7 */
[----:B------:R-:W-:-:S02]  /*16230*/  ISETP.GT.U32.AND P4, PT, R247, R115, PT ;  /* 0x00000073f700720c */ /* 0x000fc40003f84070 */
[----:B------:R-:W-:Y:S02]  /*16240*/  @!P1 IADD3 R106, R106, -R247, RZ ;  /* 0x800000f76a6a9210 */ /* 0x000fe40007ffe0ff */
[----:B------:R-:W-:Y:S01]  /*16250*/  ISETP.GT.U32.AND P1, PT, R247, R100, PT ;  /* 0x00000064f700720c */ /* 0x000fe20003f24070 */
[--C-:B------:R-:W-:Y:S01]  /*16260*/  @!P2 IMAD.IADD R99, R99, 0x1, -R247.reuse ;  /* 0x000000016363a824 */ /* 0x100fe200078e0af7 */
[----:B------:R-:W-:Y:S01]  /*16270*/  ISETP.GT.U32.AND P2, PT, R247, R105, PT ;  /* 0x00000069f700720c */ /* 0x000fe20003f44070 */
[--C-:B------:R-:W-:Y:S01]  /*16280*/  @!P3 IMAD.IADD R103, R103, 0x1, -R247.reuse ;  /* 0x000000016767b824 */ /* 0x100fe200078e0af7 */
[C---:B------:R-:W-:Y:S01]  /*16290*/  ISETP.GT.U32.AND P3, PT, R247.reuse, R110, PT ;  /* 0x0000006ef700720c */ /* 0x040fe20003f64070 */
[----:B------:R-:W-:Y:S01]  /*162a0*/  @!P0 IMAD.IADD R104, R104, 0x1, -R247 ;  /* 0x0000000168688824 */ /* 0x000fe200078e0af7 */
[----:B------:R-:W-:Y:S02]  /*162b0*/  ISETP.GT.U32.AND P0, PT, R247, R111, PT ;  /* 0x0000006ff700720c */ /* 0x000fe40003f04070 */
[----:B------:R-:W-:-:S02]  /*162c0*/  @!P5 IADD3 R109, R109, -R247, RZ ;  /* 0x800000f76d6dd210 */ /* 0x000fc40007ffe0ff */
[----:B------:R-:W-:Y:S01]  /*162d0*/  ISETP.GT.U32.AND P5, PT, R247, R116, PT ;  /* 0x00000074f700720c */ /* 0x000fe20003fa4070 */
[--C-:B------:R-:W-:Y:S01]  /*162e0*/  @!P4 IMAD.IADD R115, R115, 0x1, -R247.reuse ;  /* 0x000000017373c824 */ /* 0x100fe200078e0af7 */
[C---:B------:R-:W-:Y:S01]  /*162f0*/  ISETP.GT.U32.AND P4, PT, R247.reuse, R109, PT ;  /* 0x0000006df700720c */ /* 0x040fe20003f84070 */
[--C-:B------:R-:W-:Y:S01]  /*16300*/  @!P1 IMAD.IADD R100, R100, 0x1, -R247.reuse ;  /* 0x0000000164649824 */ /* 0x100fe200078e0af7 */
[----:B------:R-:W-:Y:S02]  /*16310*/  ISETP.GT.U32.AND P1, PT, R247, R106, PT ;  /* 0x0000006af700720c */ /* 0x000fe40003f24070 */
[----:B------:R-:W-:Y:S01]  /*16320*/  @!P2 IADD3 R105, R105, -R247, RZ ;  /* 0x800000f76969a210 */ /* 0x000fe20007ffe0ff */
[--C-:B------:R-:W-:Y:S01]  /*16330*/  @!P3 IMAD.IADD R110, R110, 0x1, -R247.reuse ;  /* 0x000000016e6eb824 */ /* 0x100fe200078e0af7 */
[C---:B------:R-:W-:Y:S02]  /*16340*/  ISETP.GT.U32.AND P2, PT, R247.reuse, R112, PT ;  /* 0x00000070f700720c */ /* 0x040fe40003f44070 */
[----:B------:R-:W-:Y:S01]  /*16350*/  ISETP.GT.U32.AND P3, PT, R247, R117, PT ;  /* 0x00000075f700720c */ /* 0x000fe20003f64070 */
[--C-:B------:R-:W-:Y:S01]  /*16360*/  @!P0 IMAD.IADD R111, R111, 0x1, -R247.reuse ;  /* 0x000000016f6f8824 */ /* 0x100fe200078e0af7 */
[C---:B------:R-:W-:Y:S01]  /*16370*/  ISETP.GT.U32.AND P0, PT, R247.reuse, R118, PT ;  /* 0x00000076f700720c */ /* 0x040fe20003f04070 */
[----:B------:R-:W-:Y:S01]  /*16380*/  @!P5 IMAD.IADD R116, R116, 0x1, -R247 ;  /* 0x000000017474d824 */ /* 0x000fe200078e0af7 */
[----:B------:R-:W-:-:S02]  /*16390*/  ISETP.GT.U32.AND P5, PT, R247, R110, PT ;  /* 0x0000006ef700720c */ /* 0x000fc40003fa4070 */
[----:B------:R-:W-:Y:S01]  /*163a0*/  ISETP.GT.U32.AND P6, PT, R247, R107, PT ;  /* 0x0000006bf700720c */ /* 0x000fe20003fc4070 */
[--C-:B------:R-:W-:Y:S01]  /*163b0*/  @!P4 IMAD.IADD R109, R109, 0x1, -R247.reuse ;  /* 0x000000016d6dc824 */ /* 0x100fe200078e0af7 */
        /* <DEDUP_REMOVED lines=14> */
[----:B------:R-:W-:Y:S02]  /*164a0*/  @!P1 IADD3 R113, R113, -R247, RZ ;  /* 0x800000f771719210 */ /* 0x000fe40007ffe0ff */
[C---:B------:R-:W-:Y:S02]  /*164b0*/  ISETP.GT.U32.AND P4, PT, R247.reuse, R122, PT ;  /* 0x0000007af700720c */ /* 0x040fe40003f84070 */
[----:B------:R-:W-:Y:S01]  /*164c0*/  ISETP.GT.U32.AND P1, PT, R247, R120, PT ;  /* 0x00000078f700720c */ /* 0x000fe20003f24070 */
[--C-:B------:R-:W-:Y:S01]  /*164d0*/  @!P2 IMAD.IADD R119, R119, 0x1, -R247.reuse ;  /* 0x000000017777a824 */ /* 0x100fe200078e0af7 */
[----:B------:R-:W-:Y:S01]  /*164e0*/  ISETP.GT.U32.AND P2, PT, R247, R113, PT ;  /* 0x00000071f700720c */ /* 0x000fe20003f44070 */
[--C-:B------:R-:W-:Y:S01]  /*164f0*/  @!P3 IMAD.IADD R111, R111, 0x1, -R247.reuse ;  /* 0x000000016f6fb824 */ /* 0x100fe200078e0af7 */
[C---:B------:R-:W-:Y:S01]  /*16500*/  ISETP.GT.U32.AND P3, PT, R247.reuse, R117, PT ;  /* 0x00000075f700720c */ /* 0x040fe20003f64070 */
[--C-:B------:R-:W-:Y:S01]  /*16510*/  @!P5 IMAD.IADD R116, R116, 0x1, -R247.reuse ;  /* 0x000000017474d824 */ /* 0x100fe200078e0af7 */
[----:B------:R-:W-:Y:S01]  /*16520*/  @!P0 IADD3 R112, R112, -R247, RZ ;  /* 0x800000f770708210 */ /* 0x000fe20007ffe0ff */
[----:B------:R-:W-:Y:S01]  /*16530*/  @!P6 IMAD.IADD R114, R114, 0x1, -R247 ;  /* 0x000000017272e824 */ /* 0x000fe200078e0af7 */
[----:B------:R-:W-:-:S02]  /*16540*/  ISETP.GT.U32.AND P0, PT, R247, R118, PT ;  /* 0x00000076f700720c */ /* 0x000fc40003f04070 */
[C---:B------:R-:W-:Y:S01]  /*16550*/  ISETP.GT.U32.AND P5, PT, R247.reuse, R123, PT ;  /* 0x0000007bf700720c */ /* 0x040fe20003fa4070 */
[--C-:B------:R-:W-:Y:S01]  /*16560*/  @!P4 IMAD.IADD R122, R122, 0x1, -R247.reuse ;  /* 0x000000017a7ac824 */ /* 0x100fe200078e0af7 */
[C---:B------:R-:W-:Y:S01]  /*16570*/  ISETP.GT.U32.AND P6, PT, R247.reuse, R121, PT ;  /* 0x00000079f700720c */ /* 0x040fe20003fc4070 */
[--C-:B------:R-:W-:Y:S01]  /*16580*/  @!P1 IMAD.IADD R120, R120, 0x1, -R247.reuse ;  /* 0x0000000178789824 */ /* 0x100fe200078e0af7 */
        /* <DEDUP_REMOVED lines=8> */
[-C--:B------:R-:W-:Y:S02]  /*16610*/  @!P5 IADD3 R123, R123, -R247.reuse, RZ ;  /* 0x800000f77b7bd210 */ /* 0x080fe40007ffe0ff */
[----:B------:R-:W-:Y:S02]  /*16620*/  ISETP.GT.U32.AND P5, PT, R247, R130, PT ;  /* 0x00000082f700720c */ /* 0x000fe40003fa4070 */
[----:B------:R-:W-:Y:S01]  /*16630*/  @!P6 IADD3 R121, R121, -R247, RZ ;  /* 0x800000f77979e210 */ /* 0x000fe20007ffe0ff */
[--C-:B------:R-:W-:Y:S01]  /*16640*/  @!P4 IMAD.IADD R129, R129, 0x1, -R247.reuse ;  /* 0x000000018181c824 */ /* 0x100fe200078e0af7 */
[C---:B------:R-:W-:Y:S01]  /*16650*/  ISETP.GT.U32.AND P4, PT, R247.reuse, R123, PT ;  /* 0x0000007bf700720c */ /* 0x040fe20003f84070 */
[--C-:B------:R-:W-:Y:S01]  /*16660*/  @!P1 IMAD.IADD R114, R114, 0x1, -R247.reuse ;  /* 0x0000000172729824 */ /* 0x100fe200078e0af7 */
[C---:B------:R-:W-:Y:S02]  /*16670*/  ISETP.GT.U32.AND P6, PT, R247.reuse, R120, PT ;  /* 0x00000078f700720c */ /* 0x040fe40003fc4070 */
[----:B------:R-:W-:Y:S01]  /*16680*/  ISETP.GT.U32.AND P1, PT, R247, R121, PT ;  /* 0x00000079f700720c */ /* 0x000fe20003f24070 */
[----:B------:R-:W-:Y:S01]  /*16690*/  @!P3 IMAD.IADD R124, R124, 0x1, -R247 ;  /* 0x000000017c7cb824 */ /* 0x000fe200078e0af7 */
[----:B------:R-:W-:-:S02]  /*166a0*/  @!P2 IADD3 R119, R119, -R247, RZ ;  /* 0x800000f77777a210 */ /* 0x000fc40007ffe0ff */
[C---:B------:R-:W-:Y:S02]  /*166b0*/  ISETP.GT.U32.AND P2, PT, R247.reuse, R126, PT ;  /* 0x0000007ef700720c */ /* 0x040fe40003f44070 */
        /* <DEDUP_REMOVED lines=13> */
[----:B------:R-:W-:Y:S02]  /*16790*/  @!P3 IADD3 R131, R131, -R247, RZ ;  /* 0x800000f78383b210 */ /* 0x000fe40007ffe0ff */
[C---:B------:R-:W-:Y:S01]  /*167a0*/  ISETP.GT.U32.AND P3, PT, R247.reuse, R125, PT ;  /* 0x0000007df700720c */ /* 0x040fe20003f64070 */
[--C-:B------:R-:W-:Y:S01]  /*167b0*/  @!P0 IMAD.IADD R132, R132, 0x1, -R247.reuse ;  /* 0x0000000184848824 */ /* 0x100fe200078e0af7 */
[C---:B------:R-:W-:Y:S01]  /*167c0*/  ISETP.GT.U32.AND P0, PT, R247.reuse, R126, PT ;  /* 0x0000007ef700720c */ /* 0x040fe20003f04070 */
[--C-:B------:R-:W-:Y:S01]  /*167d0*/  @!P5 IMAD.IADD R124, R124, 0x1, -R247.reuse ;  /* 0x000000017c7cd824 */ /* 0x100fe200078e0af7 */
[----:B------:R-:W-:Y:S02]  /*167e0*/  ISETP.GT.U32.AND P5, PT, R247, R130, PT ;  /* 0x00000082f700720c */ /* 0x000fe40003fa4070 */
[-C--:B------:R-:W-:Y:S01]  /*167f0*/  @!P4 IADD3 R129, R129, -R247.reuse, RZ ;  /* 0x800000f78181c210 */ /* 0x080fe20007ffe0ff */
[----:B------:R-:W-:Y:S01]  /*16800*/  @!P1 IMAD.IADD R128, R128, 0x1, -R247 ;  /* 0x0000000180809824 */ /* 0x000fe200078e0af7 */
[----:B------:R-:W-:-:S02]  /*16810*/  @!P6 IADD3 R127, R127, -R247, RZ ;  /* 0x800000f77f7fe210 */ /* 0x000fc40007ffe0ff */
[C---:B------:R-:W-:Y:S02]  /*16820*/  ISETP.GT.U32.AND P4, PT, R247.reuse, R136, PT ;  /* 0x00000088f700720c */ /* 0x040fe40003f84070 */
[C---:B------:R-:W-:Y:S02]  /*16830*/  ISETP.GT.U32.AND P6, PT, R247.reuse, R134, PT ;  /* 0x00000086f700720c */ /* 0x040fe40003fc4070 */
[----:B------:R-:W-:Y:S01]  /*16840*/  ISETP.GT.U32.AND P1, PT, R247, R122, PT ;  /* 0x0000007af700720c */ /* 0x000fe20003f24070 */
[--C-:B------:R-:W-:Y:S01]  /*16850*/  @!P2 IMAD.IADD R133, R133, 0x1, -R247.reuse ;  /* 0x000000018585a824 */ /* 0x100fe200078e0af7 */
        /* <DEDUP_REMOVED lines=10> */
[----:B------:R-:W-:Y:S02]  /*16900*/  @!P1 IADD3 R122, R122, -R247, RZ ;  /* 0x800000f77a7a9210 */ /* 0x000fe40007ffe0ff */
[----:B------:R-:W-:Y:S01]  /*16910*/  ISETP.GT.U32.AND P1, PT, R247, R128, PT ;  /* 0x00000080f700720c */ /* 0x000fe20003f24070 */
        /* <DEDUP_REMOVED lines=8> */
[----:B------:R-:W-:Y:S01]  /*169a0*/  ISETP.GT.U32.AND P5, PT, R247, R144, PT ;  /* 0x00000090f700720c */ /* 0x000fe20003fa4070 */
[--C-:B------:R-:W-:Y:S01]  /*169b0*/  @!P4 IMAD.IADD R143, R143, 0x1, -R247.reuse ;  /* 0x000000018f8fc824 */ /* 0x100fe200078e0af7 */
        /* <DEDUP_REMOVED lines=17> */
[----:B------:R-:W-:Y:S01]  /*16ad0*/  @!P6 IMAD.IADD R140, R140, 0x1, -R247 ;  /* 0x000000018c8ce824 */ /* 0x000fe200078e0af7 */
[----:B------:R-:W-:-:S02]  /*16ae0*/  ISETP.GT.U32.AND P6, PT, R247, R147, PT ;  /* 0x00000093f700720c */ /* 0x000fc40003fc4070 */
[----:B------:R-:W-:Y:S02]  /*16af0*/  @!P2 IADD3 R141, R141, -R247, RZ ;  /* 0x800000f78d8da210 */ /* 0x000fe40007ffe0ff */
        /* <DEDUP_REMOVED lines=13> */
[----:B------:R-:W-:Y:S01]  /*16bd0*/  ISETP.GT.U32.AND P2, PT, R247, R141, PT ;  /* 0x0000008df700720c */ /* 0x000fe20003f44070 */
[--C-:B------:R-:W-:Y:S01]  /*16be0*/  @!P3 IMAD.IADD R139, R139, 0x1, -R247.reuse ;  /* 0x000000018b8bb824 */ /* 0x100fe200078e0af7 */
[C---:B------:R-:W-:Y:S02]  /*16bf0*/  ISETP.GT.U32.AND P3, PT, R247.reuse, R145, PT ;  /* 0x00000091f700720c */ /* 0x040fe40003f64070 */
[----:B------:R-:W-:Y:S02]  /*16c00*/  @!P0 IADD3 R140, R140, -R247, RZ ;  /* 0x800000f78c8c8210 */ /* 0x000fe40007ffe0ff */
[C---:B------:R-:W-:Y:S02]  /*16c10*/  ISETP.GT.U32.AND P0, PT, R247.reuse, R147, PT ;  /* 0x00000093f700720c */ /* 0x040fe40003f04070 */
[----:B------:R-:W-:Y:S02]  /*16c20*/  @!P5 IADD3 R144, R144, -R247, RZ ;  /* 0x800000f79090d210 */ /* 0x000fe40007ffe0ff */
[----:B------:R-:W-:Y:S01]  /*16c30*/  ISETP.GT.U32.AND P5, PT, R247, R151, PT ;  /* 0x00000097f700720c */ /* 0x000fe20003fa4070 */
        /* <DEDUP_REMOVED lines=72> */
[----:B------:R-:W-:Y:S01]  /*170c0*/  ISETP.GT.U32.AND P1, PT, R247, R163, PT ;  /* 0x000000a3f700720c */ /* 0x000fe20003f24070 */
[--C-:B------:R-:W-:Y:S01]  /*170d0*/  @!P3 IMAD.IADD R167, R167, 0x1, -R247.reuse ;  /* 0x00000001a7a7b824 */ /* 0x100fe200078e0af7 */
[----:B------:R-:W-:Y:S02]  /*170e0*/  @!P2 IADD3 R162, R162, -R247, RZ ;  /* 0x800000f7a2a2a210 */ /* 0x000fe40007ffe0ff */
[C---:B------:R-:W-:Y:S02]  /*170f0*/  ISETP.GT.U32.AND P2, PT, R247.reuse, R169, PT ;  /* 0x000000a9f700720c */ /* 0x040fe40003f44070 */
[----:B------:R-:W-:Y:S02]  /*17100*/  @!P6 IADD3 R166, R166, -R247, RZ ;  /* 0x800000f7a6a6e210 */ /* 0x000fe40007ffe0ff */
[C---:B------:R-:W-:Y:S01]  /*17110*/  ISETP.GT.U32.AND P3, PT, R247.reuse, R161, PT ;  /* 0x000000a1f700720c */ /* 0x040fe20003f64070 */
[--C-:B------:R-:W-:Y:S01]  /*17120*/  @!P0 IMAD.IADD R168, R168, 0x1, -R247.reuse ;  /* 0x00000001a8a88824 */ /* 0x100fe200078e0af7 */
[----:B------:R-:W-:Y:S01]  /*17130*/  ISETP.GT.U32.AND P6, PT, R247, R174, PT ;  /* 0x000000aef700720c */ /* 0x000fe20003fc4070 */
[----:B------:R-:W-:Y:S01]  /*17140*/  @!P5 IMAD.IADD R173, R173, 0x1, -R247 ;  /* 0x00000001adadd824 */ /* 0x000fe200078e0af7 */
[----:B------:R-:W-:-:S02]  /*17150*/  ISETP.GT.U32.AND P0, PT, R247, R162, PT ;  /* 0x000000a2f700720c */ /* 0x000fc40003f04070 */
        /* <DEDUP_REMOVED lines=22> */
[C---:B------:R-:W-:Y:S02]  /*172c0*/  ISETP.GT.U32.AND P3, PT, R247.reuse, R175, PT ;  /* 0x000000aff700720c */ /* 0x040fe40003f64070 */
[-C--:B------:R-:W-:Y:S01]  /*172d0*/  @!P0 IADD3 R168, R168, -R247.reuse, RZ ;  /* 0x800000f7a8a88210 */ /* 0x080fe20007ffe0ff */
[----:B------:R-:W-:Y:S01]  /*172e0*/  @!P5 IMAD.IADD R174, R174, 0x1, -R247 ;  /* 0x00000001aeaed824 */ /* 0x000fe200078e0af7 */
[----:B------:R-:W-:Y:S02]  /*172f0*/  ISETP.GT.U32.AND P0, PT, R247, R176, PT ;  /* 0x000000b0f700720c */ /* 0x000fe40003f04070 */
        /* <DEDUP_REMOVED lines=13> */
[----:B------:R-:W-:Y:S01]  /*173d0*/  @!P6 IMAD.IADD R180, R180, 0x1, -R247 ;  /* 0x00000001b4b4e824 */ /* 0x000fe200078e0af7 */
[----:B------:R-:W-:-:S02]  /*173e0*/  ISETP.GT.U32.AND P6, PT, R247, R187, PT ;  /* 0x000000bbf700720c */ /* 0x000fc40003fc4070 */
[----:B------:R-:W-:Y:S02]  /*173f0*/  @!P5 IADD3 R181, R181, -R247, RZ ;  /* 0x800000f7b5b5d210 */ /* 0x000fe40007ffe0ff */
[C---:B------:R-:W-:Y:S01]  /*17400*/  ISETP.GT.U32.AND P5, PT, R247.reuse, R175, PT ;  /* 0x000000aff700720c */ /* 0x040fe20003fa4070 */
[--C-:B------:R-:W-:Y:S01]  /*17410*/  @!P4 IMAD.IADD R186, R186, 0x1, -R247.reuse ;  /* 0x00000001babac824 */ /* 0x100fe200078e0af7 */
[----:B------:R-:W-:Y:S01]  /*17420*/  ISETP.GT.U32.AND P4, PT, R247, R180, PT ;  /* 0x000000b4f700720c */ /* 0x000fe20003f84070 */
[--C-:B------:R-:W-:Y:S01]  /*17430*/  @!P1 IMAD.IADD R171, R171, 0x1, -R247.reuse ;  /* 0x00000001abab9824 */ /* 0x100fe200078e0af7 */
[----:B------:R-:W-:Y:S01]  /*17440*/  ISETP.GT.U32.AND P1, PT, R247, R178, PT ;  /* 0x000000b2f700720c */ /* 0x000fe20003f24070 */
[----:B------:R-:W-:Y:S01]  /*17450*/  @!P3 IMAD.IADD R182, R182, 0x1, -R247 ;  /* 0x00000001b6b6b824 */ /* 0x000fe200078e0af7 */
[----:B------:R-:W-:Y:S02]  /*17460*/  @!P2 IADD3 R177, R177, -R247, RZ ;  /* 0x800000f7b1b1a210 */ /* 0x000fe40007ffe0ff */
[----:B------:R-:W-:-:S02]  /*17470*/  ISETP.GT.U32.AND P2, PT, R247, R184, PT ;  /* 0x000000b8f700720c */ /* 0x000fc40003f44070 */
[----:B------:R-:W-:Y:S01]  /*17480*/  ISETP.GT.U32.AND P3, PT, R247, R176, PT ;  /* 0x000000b0f700720c */ /* 0x000fe20003f64070 */
[--C-:B------:R-:W-:Y:S01]  /*17490*/  @!P0 IMAD.IADD R183, R183, 0x1, -R247.reuse ;  /* 0x00000001b7b78824 */ /* 0x100fe200078e0af7 */
[----:B------:R-:W-:Y:S01]  /*174a0*/  ISETP.GT.U32.AND P0, PT, R247, R177, PT ;  /* 0x000000b1f700720c */ /* 0x000fe20003f04070 */
[--C-:B------:R-:W-:Y:S02]  /*174b0*/  @!P6 IMAD.IADD R187, R187, 0x1, -R247.reuse ;  /* 0x00000001bbbbe824 */ /* 0x100fe400078e0af7 */
[--C-:B------:R-:W-:Y:S01]  /*174c0*/  @!P5 IMAD.IADD R175, R175, 0x1, -R247.reuse ;  /* 0x00000001afafd824 */ /* 0x100fe200078e0af7 */
[C---:B------:R-:W-:Y:S01]  /*174d0*/  ISETP.GT.U32.AND P5, PT, R247.reuse, R181, PT ;  /* 0x000000b5f700720c */ /* 0x040fe20003fa4070 */
[----:B------:R-:W-:Y:S01]  /*174e0*/  @!P1 IMAD.IADD R178, R178, 0x1, -R247 ;  /* 0x00000001b2b29824 */ /* 0x000fe200078e0af7 */
[----:B------:R-:W-:Y:S02]  /*174f0*/  @!P4 IADD3 R180, R180, -R247, RZ ;  /* 0x800000f7b4b4c210 */ /* 0x000fe40007ffe0ff */
[----:B------:R-:W-:-:S02]  /*17500*/  ISETP.GT.U32.AND P4, PT, R247, R187, PT ;  /* 0x000000bbf700720c */ /* 0x000fc40003f84070 */
[C---:B------:R-:W-:Y:S01]  /*17510*/  ISETP.GT.U32.AND P1, PT, R247.reuse, R185, PT ;  /* 0x000000b9f700720c */ /* 0x040fe20003f24070 */
[--C-:B------:R-:W-:Y:S01]  /*17520*/  @!P2 IMAD.IADD R184, R184, 0x1, -R247.reuse ;  /* 0x00000001b8b8a824 */ /* 0x100fe200078e0af7 */
[C---:B------:R-:W-:Y:S02]  /*17530*/  ISETP.GT.U32.AND P2, PT, R247.reuse, R178, PT ;  /* 0x000000b2f700720c */ /* 0x040fe40003f44070 */
[----:B------:R-:W-:Y:S02]  /*17540*/  @!P3 IADD3 R176, R176, -R247, RZ ;  /* 0x800000f7b0b0b210 */ /* 0x000fe40007ffe0ff */
[----:B------:R-:W-:Y:S01]  /*17550*/  ISETP.GT.U32.AND P3, PT, R247, R182, PT ;  /* 0x000000b6f700720c */ /* 0x000fe20003f64070 */
[--C-:B------:R-:W-:Y:S01]  /*17560*/  @!P0 IMAD.IADD R177, R177, 0x1, -R247.reuse ;  /* 0x00000001b1b18824 */ /* 0x100fe200078e0af7 */
[----:B------:R-:W-:Y:S01]  /*17570*/  ISETP.GT.U32.AND P0, PT, R247, R183, PT ;  /* 0x000000b7f700720c */ /* 0x000fe20003f04070 */
[--C-:B------:R-:W-:Y:S01]  /*17580*/  @!P5 IMAD.IADD R181, R181, 0x1, -R247.reuse ;  /* 0x00000001b5b5d824 */ /* 0x100fe200078e0af7 */
[----:B------:R-:W-:Y:S01]  /*17590*/  ISETP.GT.U32.AND P5, PT, R247, R188, PT ;  /* 0x000000bcf700720c */ /* 0x000fe20003fa4070 */
[----:B------:R-:W-:Y:S01]  /*175a0*/  @!P4 IMAD.IADD R187, R187, 0x1, -R247 ;  /* 0x00000001bbbbc824 */ /* 0x000fe200078e0af7 */
[----:B------:R-:W-:-:S02]  /*175b0*/  ISETP.GT.U32.AND P4, PT, R247, R194, PT ;  /* 0x000000c2f700720c */ /* 0x000fc40003f84070 */
[----:B------:R-:W-:Y:S02]  /*175c0*/  @!P1 IADD3 R185, R185, -R247, RZ ;  /* 0x800000f7b9b99210 */ /* 0x000fe40007ffe0ff */
[C---:B------:R-:W-:Y:S01]  /*175d0*/  ISETP.GT.U32.AND P1, PT, R247.reuse, R179, PT ;  /* 0x000000b3f700720c */ /* 0x040fe20003f24070 */
[--C-:B------:R-:W-:Y:S01]  /*175e0*/  @!P2 IMAD.IADD R178, R178, 0x1, -R247.reuse ;  /* 0x00000001b2b2a824 */ /* 0x100fe200078e0af7 */
[C---:B------:R-:W-:Y:S01]  /*175f0*/  ISETP.GT.U32.AND P2, PT, R247.reuse, R184, PT ;  /* 0x000000b8f700720c */ /* 0x040fe20003f44070 */
[--C-:B------:R-:W-:Y:S01]  /*17600*/  @!P3 IMAD.IADD R182, R182, 0x1, -R247.reuse ;  /* 0x00000001b6b6b824 */ /* 0x100fe200078e0af7 */
[----:B------:R-:W-:Y:S01]  /*17610*/  ISETP.GT.U32.AND P3, PT, R247, R189, PT ;  /* 0x000000bdf700720c */ /* 0x000fe20003f64070 */
[----:B------:R-:W-:Y:S01]  /*17620*/  @!P0 IMAD.IADD R183, R183, 0x1, -R247 ;  /* 0x00000001b7b78824 */ /* 0x000fe200078e0af7 */
[----:B------:R-:W-:Y:S02]  /*17630*/  ISETP.GT.U32.AND P0, PT, R247, R190, PT ;  /* 0x000000bef700720c */ /* 0x000fe40003f04070 */
[----:B------:R-:W-:-:S02]  /*17640*/  @!P5 IADD3 R188, R188, -R247, RZ ;  /* 0x800000f7bcbcd210 */ /* 0x000fc40007ffe0ff */
[C---:B------:R-:W-:Y:S01]  /*17650*/  ISETP.GT.U32.AND P5, PT, R247.reuse, R195, PT ;  /* 0x000000c3f700720c */ /* 0x040fe20003fa4070 */
[--C-:B------:R-:W-:Y:S01]  /*17660*/  @!P4 IMAD.IADD R194, R194, 0x1, -R247.reuse ;  /* 0x00000001c2c2c824 */ /* 0x100fe200078e0af7 */
[----:B------:R-:W-:Y:S01]  /*17670*/  ISETP.GT.U32.AND P4, PT, R247, R188, PT ;  /* 0x000000bcf700720c */ /* 0x000fe20003f84070 */
[--C-:B------:R-:W-:Y:S01]  /*17680*/  @!P1 IMAD.IADD R179, R179, 0x1, -R247.reuse ;  /* 0x00000001b3b39824 */ /* 0x100fe200078e0af7 */
[----:B------:R-:W-:Y:S02]  /*17690*/  ISETP.GT.U32.AND P1, PT, R247, R185, PT ;  /* 0x000000b9f700720c */ /* 0x000fe40003f24070 */
[----:B------:R-:W-:Y:S01]  /*176a0*/  @!P2 IADD3 R184, R184, -R247, RZ ;  /* 0x800000f7b8b8a210 */ /* 0x000fe20007ffe0ff */
[--C-:B------:R-:W-:Y:S01]  /*176b0*/  @!P3 IMAD.IADD R189, R189, 0x1, -R247.reuse ;  /* 0x00000001bdbdb824 */ /* 0x100fe200078e0af7 */
[C---:B------:R-:W-:Y:S02]  /*176c0*/  ISETP.GT.U32.AND P2, PT, R247.reuse, R191, PT ;  /* 0x000000bff700720c */ /* 0x040fe40003f44070 */
[C---:B------:R-:W-:Y:S01]  /*176d0*/  ISETP.GT.U32.AND P3, PT, R247.reuse, R196, PT ;  /* 0x000000c4f700720c */ /* 0x040fe20003f64070 */
[--C-:B------:R-:W-:Y:S01]  /*176e0*/  @!P0 IMAD.IADD R190, R190, 0x1, -R247.reuse ;  /* 0x00000001bebe8824 */ /* 0x100fe200078e0af7 */
[----:B------:R-:W-:Y:S01]  /*176f0*/  ISETP.GT.U32.AND P0, PT, R247, R197, PT ;  /* 0x000000c5f700720c */ /* 0x000fe20003f04070 */
[----:B------:R-:W-:Y:S01]  /*17700*/  @!P5 IMAD.IADD R195, R195, 0x1, -R247 ;  /* 0x00000001c3c3d824 */ /* 0x000fe200078e0af7 */
[----:B------:R-:W-:-:S02]  /*17710*/  ISETP.GT.U32.AND P6, PT, R247, R186, PT ;  /* 0x000000baf700720c */ /* 0x000fc40003fc4070 */
[C---:B------:R-:W-:Y:S01]  /*17720*/  ISETP.GT.U32.AND P5, PT, R247.reuse, R189, PT ;  /* 0x000000bdf700720c */ /* 0x040fe20003fa4070 */
[--C-:B------:R-:W-:Y:S01]  /*17730*/  @!P4 IMAD.IADD R188, R188, 0x1, -R247.reuse ;  /* 0x00000001bcbcc824 */ /* 0x100fe200078e0af7 */
[----:B------:R-:W-:Y:S01]  /*17740*/  ISETP.GT.U32.AND P4, PT, R247, R194, PT ;  /* 0x000000c2f700720c */ /* 0x000fe20003f84070 */
[--C-:B------:R-:W-:Y:S01]  /*17750*/  @!P1 IMAD.IADD R185, R185, 0x1, -R247.reuse ;  /* 0x00000001b9b99824 */ /* 0x100fe200078e0af7 */
[----:B------:R-:W-:Y:S01]  /*17760*/  ISETP.GT.U32.AND P1, PT, R247, R192, PT ;  /* 0x000000c0f700720c */ /* 0x000fe20003f24070 */
[--C-:B------:R-:W-:Y:S01]  /*17770*/  @!P2 IMAD.IADD R191, R191, 0x1, -R247.reuse ;  /* 0x00000001bfbfa824 */ /* 0x100fe200078e0af7 */
[C---:B------:R-:W-:Y:S02]  /*17780*/  ISETP.GT.U32.AND P2, PT, R247.reuse, R198, PT ;  /* 0x000000c6f700720c */ /* 0x040fe40003f44070 */
[----:B------:R-:W-:Y:S02]  /*17790*/  @!P3 IADD3 R196, R196, -R247, RZ ;  /* 0x800000f7c4c4b210 */ /* 0x000fe40007ffe0ff */
[----:B------:R-:W-:Y:S01]  /*177a0*/  ISETP.GT.U32.AND P3, PT, R247, R190, PT ;  /* 0x000000bef700720c */ /* 0x000fe20003f64070 */
        /* <DEDUP_REMOVED lines=9> */
[C---:B------:R-:W-:Y:S01]  /*17840*/  ISETP.GT.U32.AND P1, PT, R247.reuse, R199, PT ;  /* 0x000000c7f700720c */ /* 0x040fe20003f24070 */
[--C-:B------:R-:W-:Y:S01]  /*17850*/  @!P2 IMAD.IADD R198, R198, 0x1, -R247.reuse ;  /* 0x00000001c6c6a824 */ /* 0x100fe200078e0af7 */
[C---:B------:R-:W-:Y:S01]  /*17860*/  ISETP.GT.U32.AND P2, PT, R247.reuse, R192, PT ;  /* 0x000000c0f700720c */ /* 0x040fe20003f44070 */
[----:B------:R-:W-:Y:S01]  /*17870*/  @!P3 IMAD.IADD R190, R190, 0x1, -R247 ;  /* 0x00000001bebeb824 */ /* 0x000fe200078e0af7 */
[----:B------:R-:W-:-:S02]  /*17880*/  ISETP.GT.U32.AND P3, PT, R247, R196, PT ;  /* 0x000000c4f700720c */ /* 0x000fc40003f64070 */
[----:B------:R-:W-:Y:S01]  /*17890*/  @!P0 IADD3 R191, R191, -R247, RZ ;  /* 0x800000f7bfbf8210 */ /* 0x000fe20007ffe0ff */
[--C-:B------:R-:W-:Y:S01]  /*178a0*/  @!P6 IMAD.IADD R193, R193, 0x1, -R247.reuse ;  /* 0x00000001c1c1e824 */ /* 0x100fe200078e0af7 */
[----:B------:R-:W-:Y:S01]  /*178b0*/  ISETP.GT.U32.AND P0, PT, R247, R197, PT ;  /* 0x000000c5f700720c */ /* 0x000fe20003f04070 */
[--C-:B------:R-:W-:Y:S01]  /*178c0*/  @!P5 IMAD.IADD R195, R195, 0x1, -R247.reuse ;  /* 0x00000001c3c3d824 */ /* 0x100fe200078e0af7 */
[----:B------:R-:W-:Y:S01]  /*178d0*/  ISETP.GT.U32.AND P5, PT, R247, R202, PT ;  /* 0x000000caf700720c */ /* 0x000fe20003fa4070 */
[--C-:B------:R-:W-:Y:S01]  /*178e0*/  @!P4 IMAD.IADD R201, R201, 0x1, -R247.reuse ;  /* 0x00000001c9c9c824 */ /* 0x100fe200078e0af7 */
[----:B------:R-:W-:Y:S01]  /*178f0*/  ISETP.GT.U32.AND P6, PT, R247, R200, PT ;  /* 0x000000c8f700720c */ /* 0x000fe20003fc4070 */
[--C-:B------:R-:W-:Y:S01]  /*17900*/  @!P1 IMAD.IADD R199, R199, 0x1, -R247.reuse ;  /* 0x00000001c7c79824 */ /* 0x100fe200078e0af7 */
[C---:B------:R-:W-:Y:S02]  /*17910*/  ISETP.GT.U32.AND P4, PT, R247.reuse, R208, PT ;  /* 0x000000d0f700720c */ /* 0x040fe40003f84070 */
        /* <DEDUP_REMOVED lines=9> */
[C---:B------:R-:W-:Y:S01]  /*179b0*/  ISETP.GT.U32.AND P5, PT, R247.reuse, R209, PT ;  /* 0x000000d1f700720c */ /* 0x040fe20003fa4070 */
[--C-:B------:R-:W-:Y:S01]  /*179c0*/  @!P4 IMAD.IADD R208, R208, 0x1, -R247.reuse ;  /* 0x00000001d0d0c824 */ /* 0x100fe200078e0af7 */
[----:B------:R-:W-:Y:S01]  /*179d0*/  ISETP.GT.U32.AND P4, PT, R247, R202, PT ;  /* 0x000000caf700720c */ /* 0x000fe20003f84070 */
[--C-:B------:R-:W-:Y:S01]  /*179e0*/  @!P1 IMAD.IADD R193, R193, 0x1, -R247.reuse ;  /* 0x00000001c1c19824 */ /* 0x100fe200078e0af7 */
[C---:B------:R-:W-:Y:S02]  /*179f0*/  ISETP.GT.U32.AND P6, PT, R247.reuse, R199, PT ;  /* 0x000000c7f700720c */ /* 0x040fe40003fc4070 */
[----:B------:R-:W-:Y:S01]  /*17a00*/  ISETP.GT.U32.AND P1, PT, R247, R200, PT ;  /* 0x000000c8f700720c */ /* 0x000fe20003f24070 */
[----:B------:R-:W-:Y:S01]  /*17a10*/  @!P3 IMAD.IADD R203, R203, 0x1, -R247 ;  /* 0x00000001cbcbb824 */ /* 0x000fe200078e0af7 */
[----:B------:R-:W-:-:S02]  /*17a20*/  @!P2 IADD3 R198, R198, -R247, RZ ;  /* 0x800000f7c6c6a210 */ /* 0x000fc40007ffe0ff */
        /* <DEDUP_REMOVED lines=12> */
[----:B------:R-:W-:Y:S01]  /*17af0*/  @!P2 IMAD.IADD R205, R205, 0x1, -R247 ;  /* 0x00000001cdcda824 */ /* 0x000fe200078e0af7 */
[----:B------:R-:W-:-:S02]  /*17b00*/  ISETP.GT.U32.AND P2, PT, R247, R212, PT ;  /* 0x000000d4f700720c */ /* 0x000fc40003f44070 */
[----:B------:R-:W-:Y:S02]  /*17b10*/  @!P3 IADD3 R210, R210, -R247, RZ ;  /* 0x800000f7d2d2b210 */ /* 0x000fe40007ffe0ff */
[----:B------:R-:W-:Y:S01]  /*17b20*/  ISETP.GT.U32.AND P3, PT, R247, R204, PT ;  /* 0x000000ccf700720c */ /* 0x000fe20003f64070 */
[--C-:B------:R-:W-:Y:S01]  /*17b30*/  @!P0 IMAD.IADD R211, R211, 0x1, -R247.reuse ;  /* 0x00000001d3d38824 */ /* 0x100fe200078e0af7 */
[----:B------:R-:W-:Y:S01]  /*17b40*/  ISETP.GT.U32.AND P0, PT, R247, R205, PT ;  /* 0x000000cdf700720c */ /* 0x000fe20003f04070 */
[--C-:B------:R-:W-:Y:S01]  /*17b50*/  @!P5 IMAD.IADD R203, R203, 0x1, -R247.reuse ;  /* 0x00000001cbcbd824 */ /* 0x100fe200078e0af7 */
[----:B------:R-:W-:Y:S02]  /*17b60*/  ISETP.GT.U32.AND P5, PT, R247, R209, PT ;  /* 0x000000d1f700720c */ /* 0x000fe40003fa4070 */
[-C--:B------:R-:W-:Y:S01]  /*17b70*/  @!P4 IADD3 R208, R208, -R247.reuse, RZ ;  /* 0x800000f7d0d0c210 */ /* 0x080fe20007ffe0ff */
[----:B------:R-:W-:Y:S01]  /*17b80*/  @!P1 IMAD.IADD R207, R207, 0x1, -R247 ;  /* 0x00000001cfcf9824 */ /* 0x000fe200078e0af7 */
[----:B------:R-:W-:-:S02]  /*17b90*/  @!P6 IADD3 R206, R206, -R247, RZ ;  /* 0x800000f7cecee210 */ /* 0x000fc40007ffe0ff */
[C---:B------:R-:W-:Y:S02]  /*17ba0*/  ISETP.GT.U32.AND P4, PT, R247.reuse, R215, PT ;  /* 0x000000d7f700720c */ /* 0x040fe40003f84070 */
[C---:B------:R-:W-:Y:S02]  /*17bb0*/  ISETP.GT.U32.AND P6, PT, R247.reuse, R213, PT ;  /* 0x000000d5f700720c */ /* 0x040fe40003fc4070 */
[C---:B------:R-:W-:Y:S01]  /*17bc0*/  ISETP.GT.U32.AND P1, PT, R247.reuse, R201, PT ;  /* 0x000000c9f700720c */ /* 0x040fe20003f24070 */
[--C-:B------:R-:W-:Y:S01]  /*17bd0*/  @!P2 IMAD.IADD R212, R212, 0x1, -R247.reuse ;  /* 0x00000001d4d4a824 */ /* 0x100fe200078e0af7 */
[C---:B------:R-:W-:Y:S01]  /*17be0*/  ISETP.GT.U32.AND P2, PT, R247.reuse, R206, PT ;  /* 0x000000cef700720c */ /* 0x040fe20003f44070 */
[--C-:B------:R-:W-:Y:S01]  /*17bf0*/  @!P3 IMAD.IADD R204, R204, 0x1, -R247.reuse ;  /* 0x00000001ccccb824 */ /* 0x100fe200078e0af7 */
[----:B------:R-:W-:Y:S02]  /*17c00*/  ISETP.GT.U32.AND P3, PT, R247, R210, PT ;  /* 0x000000d2f700720c */ /* 0x000fe40003f64070 */
[----:B------:R-:W-:Y:S01]  /*17c10*/  @!P0 IADD3 R205, R205, -R247, RZ ;  /* 0x800000f7cdcd8210 */ /* 0x000fe20007ffe0ff */
[----:B------:R-:W-:Y:S01]  /*17c20*/  @!P5 IMAD.IADD R209, R209, 0x1, -R247 ;  /* 0x00000001d1d1d824 */ /* 0x000fe200078e0af7 */
[----:B------:R-:W-:-:S02]  /*17c30*/  ISETP.GT.U32.AND P0, PT, R247, R211, PT ;  /* 0x000000d3f700720c */ /* 0x000fc40003f04070 */
[----:B------:R-:W-:Y:S01]  /*17c40*/  ISETP.GT.U32.AND P5, PT, R247, R216, PT ;  /* 0x000000d8f700720c */ /* 0x000fe20003fa4070 */
        /* <DEDUP_REMOVED lines=9> */
[----:B------:R-:W-:Y:S01]  /*17ce0*/  ISETP.GT.U32.AND P3, PT, R247, R217, PT ;  /* 0x000000d9f700720c */ /* 0x000fe20003f64070 */
[--C-:B------:R-:W-:Y:S01]  /*17cf0*/  @!P0 IMAD.IADD R211, R211, 0x1, -R247.reuse ;  /* 0x00000001d3d38824 */ /* 0x100fe200078e0af7 */
[C---:B------:R-:W-:Y:S02]  /*17d00*/  ISETP.GT.U32.AND P0, PT, R247.reuse, R218, PT ;  /* 0x000000daf700720c */ /* 0x040fe40003f04070 */
[----:B------:R-:W-:Y:S02]  /*17d10*/  @!P5 IADD3 R216, R216, -R247, RZ ;  /* 0x800000f7d8d8d210 */ /* 0x000fe40007ffe0ff */
[C---:B------:R-:W-:Y:S01]  /*17d20*/  ISETP.GT.U32.AND P5, PT, R247.reuse, R223, PT ;  /* 0x000000dff700720c */ /* 0x040fe20003fa4070 */
[--C-:B------:R-:W-:Y:S01]  /*17d30*/  @!P4 IMAD.IADD R222, R222, 0x1, -R247.reuse ;  /* 0x00000001dedec824 */ /* 0x100fe200078e0af7 */
        /* <DEDUP_REMOVED lines=8> */
[----:B------:R-:W-:Y:S02]  /*17dc0*/  IABS R240, R240 ;  /* 0x000000f000f07213 */ /* 0x000fe40000000000 */
[C---:B------:R-:W-:Y:S01]  /*17dd0*/  ISETP.GT.U32.AND P3, PT, R247.reuse, R224, PT ;  /* 0x000000e0f700720c */ /* 0x040fe20003f64070 */
[--C-:B------:R-:W-:Y:S01]  /*17de0*/  @!P0 IMAD.IADD R218, R218, 0x1, -R247.reuse ;  /* 0x00000001dada8824 */ /* 0x100fe200078e0af7 */
[----:B------:R-:W-:Y:S01]  /*17df0*/  ISETP.GT.U32.AND P0, PT, R247, R225, PT ;  /* 0x000000e1f700720c */ /* 0x000fe20003f04070 */
[--C-:B------:R-:W-:Y:S01]  /*17e00*/  @!P5 IMAD.IADD R223, R223, 0x1, -R247.reuse ;  /* 0x00000001dfdfd824 */ /* 0x100fe200078e0af7 */
[C---:B------:R-:W-:Y:S01]  /*17e10*/  ISETP.GT.U32.AND P5, PT, R247.reuse, R217, PT ;  /* 0x000000d9f700720c */ /* 0x040fe20003fa4070 */
[----:B------:R-:W-:Y:S01]  /*17e20*/  IMAD.HI.U32 R241, R246, R240, RZ ;  /* 0x000000f0f6f17227 */ /* 0x000fe200078e00ff */
[----:B------:R1:W-:Y:S03]  /*17e30*/  STL [R1+0x2858], R170 ;  /* 0x002858aa01007387 */ /* 0x0003e60000100800 */
[--C-:B------:R-:W-:Y:S01]  /*17e40*/  @!P4 IMAD.IADD R216, R216, 0x1, -R247.reuse ;  /* 0x00000001d8d8c824 */ /* 0x100fe200078e0af7 */
[C---:B------:R-:W-:Y:S01]  /*17e50*/  ISETP.GT.U32.AND P4, PT, R247.reuse, R222, PT ;  /* 0x000000def700720c */ /* 0x040fe20003f84070 */
[----:B------:R-:W-:Y:S01]  /*17e60*/  @!P1 IMAD.IADD R214, R214, 0x1, -R247 ;  /* 0x00000001d6d69824 */ /* 0x000fe200078e0af7 */
[----:B------:R-:W-:Y:S01]  /*17e70*/  ISETP.GT.U32.AND P1, PT, R247, R221, PT ;  /* 0x000000ddf700720c */ /* 0x000fe20003f24070 */
[----:B------:R-:W-:-:S02]  /*17e80*/  IMAD.MOV R241, RZ, RZ, -R241 ;  /* 0x000000fffff17224 */ /* 0x000fc400078e0af1 */
[----:B-1----:R-:W-:Y:S01]  /*17e90*/  VIADD R170, R6, 0x1fa ;  /* 0x000001fa06aa7836 */ /* 0x002fe20000000000 */
[----:B------:R-:W-:Y:S01]  /*17ea0*/  @!P2 IADD3 R220, R220, -R247, RZ ;  /* 0x800000f7dcdca210 */ /* 0x000fe20007ffe0ff */
[--C-:B------:R-:W-:Y:S01]  /*17eb0*/  @!P6 IMAD.IADD R219, R219, 0x1, -R247.reuse ;  /* 0x00000001dbdbe824 */ /* 0x100fe200078e0af7 */
[C---:B------:R-:W-:Y:S01]  /*17ec0*/  ISETP.GT.U32.AND P6, PT, R247.reuse, R226, PT ;  /* 0x000000e2f700720c */ /* 0x040fe20003fc4070 */
[C---:B------:R-:W-:Y:S01]  /*17ed0*/  IMAD R240, R247.reuse, R241, R240 ;  /* 0x000000f1f7f07224 */ /* 0x040fe200078e02f0 */
[C---:B------:R-:W-:Y:S01]  /*17ee0*/  ISETP.GT.U32.AND P2, PT, R247.reuse, R214, PT ;  /* 0x000000d6f700720c */ /* 0x040fe20003f44070 */
[----:B------:R-:W-:Y:S01]  /*17ef0*/  STL [R1+0xc], R245 ;  /* 0x00000cf501007387 */ /* 0x000fe20000100800 */
[----:B------:R-:W-:Y:S02]  /*17f00*/  @!P3 IADD3 R224, R224, -R247, RZ ;  /* 0x800000f7e0e0b210 */ /* 0x000fe40007ffe0ff */
[----:B------:R-:W-:Y:S01]  /*17f10*/  IABS R241, R170 ;  /* 0x000000aa00f17213 */ /* 0x000fe20000000000 */
[----:B------:R-:W-:Y:S01]  /*17f20*/  STL [R1+0x8], R244 ;  /* 0x000008f401007387 */ /* 0x000fe20000100800 */
[----:B------:R-:W-:Y:S01]  /*17f30*/  ISETP.GT.U32.AND P3, PT, R247, R218, PT ;  /* 0x000000daf700720c */ /* 0x000fe20003f64070 */
[--C-:B------:R-:W-:Y:S01]  /*17f40*/  @!P0 IMAD.IADD R225, R225, 0x1, -R247.reuse ;  /* 0x00000001e1e18824 */ /* 0x100fe200078e0af7 */
[----:B------:R-:W-:Y:S01]  /*17f50*/  ISETP.GT.U32.AND P0, PT, R247, R219, PT ;  /* 0x000000dbf700720c */ /* 0x000fe20003f04070 */
[----:B------:R-:W-:Y:S01]  /*17f60*/  STL [R1+0x4], R243 ;  /* 0x000004f301007387 */ /* 0x000fe20000100800 */
[----:B------:R-:W-:Y:S01]  /*17f70*/  @!P5 IMAD.IADD R217, R217, 0x1, -R247 ;  /* 0x00000001d9d9d824 */ /* 0x000fe200078e0af7 */
[----:B------:R-:W-:-:S02]  /*17f80*/  ISETP.GT.U32.AND P5, PT, R247, R223, PT ;  /* 0x000000dff700720c */ /* 0x000fc40003fa4070 */
[----:B------:R1:W-:Y:S01]  /*17f90*/  STL [R1+0x285c], R0 ;  /* 0x00285c0001007387 */ /* 0x0003e20000100800 */
[----:B------:R-:W-:-:S03]  /*17fa0*/  @!P4 IADD3 R222, R222, -R247, RZ ;  /* 0x800000f7dedec210 */ /* 0x000fc60007ffe0ff */
[----:B------:R2:W-:Y:S01]  /*17fb0*/  STL [R1], R242 ;  /* 0x000000f201007387 */ /* 0x0005e20000100800 */
[----:B------:R-:W-:Y:S01]  /*17fc0*/  @!P1 IMAD.IADD R221, R221, 0x1, -R247 ;  /* 0x00000001dddd9824 */ /* 0x000fe200078e0af7 */
[C---:B------:R-:W-:Y:S02]  /*17fd0*/  ISETP.GT.U32.AND P4, PT, R247.reuse, R229, PT ;  /* 0x000000e5f700720c */ /* 0x040fe40003f84070 */
[----:B------:R-:W-:Y:S01]  /*17fe0*/  ISETP.GT.U32.AND P1, PT, R247, R215, PT ;  /* 0x000000d7f700720c */ /* 0x000fe20003f24070 */
[----:B-1----:R-:W-:Y:S02]  /*17ff0*/  VIADD R0, R6, 0x1fb ;  /* 0x000001fb06007836 */ /* 0x002fe40000000000 */
[----:B--2---:R-:W-:-:S04]  /*18000*/  IMAD.HI.U32 R242, R246, R241, RZ ;  /* 0x000000f1f6f27227 */ /* 0x004fc800078e00ff */
[----:B------:R-:W-:Y:S02]  /*18010*/  IMAD.MOV R242, RZ, RZ, -R242 ;  /* 0x000000fffff27224 */ /* 0x000fe400078e0af2 */
[--C-:B------:R-:W-:Y:S02]  /*18020*/  @!P6 IMAD.IADD R226, R226, 0x1, -R247.reuse ;  /* 0x00000001e2e2e824 */ /* 0x100fe400078e0af7 */
[----:B------:R-:W-:Y:S01]  /*18030*/  @!P2 IMAD.IADD R214, R214, 0x1, -R247 ;  /* 0x00000001d6d6a824 */ /* 0x000fe200078e0af7 */
[C---:B------:R-:W-:Y:S01]  /*18040*/  ISETP.GT.U32.AND P2, PT, R247.reuse, R220, PT ;  /* 0x000000dcf700720c */ /* 0x040fe20003f44070 */
[C---:B------:R-:W-:Y:S01]  /*18050*/  IMAD R241, R247.reuse, R242, R241 ;  /* 0x000000f2f7f17224 */ /* 0x040fe200078e02f1 */
[----:B------:R-:W-:Y:S01]  /*18060*/  IABS R242, R0 ;  /* 0x0000000000f27213 */ /* 0x000fe20000000000 */
[--C-:B------:R-:W-:Y:S01]  /*18070*/  @!P3 IMAD.IADD R218, R218, 0x1, -R247.reuse ;  /* 0x00000001dadab824 */ /* 0x100fe200078e0af7 */
[----:B------:R-:W-:Y:S01]  /*18080*/  ISETP.GT.U32.AND P3, PT, R247, R224, PT ;  /* 0x000000e0f700720c */ /* 0x000fe20003f64070 */
[----:B------:R-:W-:Y:S01]  /*18090*/  STL [R1+0x2860], R2 ;  /* 0x0028600201007387 */ /* 0x000fe20000100800 */
[----:B------:R-:W-:Y:S01]  /*180a0*/  @!P0 IADD3 R219, R219, -R247, RZ ;  /* 0x800000f7dbdb8210 */ /* 0x000fe20007ffe0ff */
[----:B------:R-:W-:Y:S01]  /*180b0*/  @!P5 IMAD.IADD R223, R223, 0x1, -R247 ;  /* 0x00000001dfdfd824 */ /* 0x000fe200078e0af7 */
[C---:B------:R-:W-:Y:S01]  /*180c0*/  ISETP.GT.U32.AND P0, PT, R247.reuse, R226, PT ;  /* 0x000000e2f700720c */ /* 0x040fe20003f04070 */
[----:B------:R-:W-:Y:S01]  /*180d0*/  STL [R1+0x2864], R3 ;  /* 0x0028640301007387 */ /* 0x000fe20000100800 */
[----:B------:R-:W-:Y:S01]  /*180e0*/  IMAD.HI.U32 R243, R246, R242, RZ ;  /* 0x000000f2f6f37227 */ /* 0x000fe200078e00ff */
[----:B------:R-:W-:-:S02]  /*180f0*/  ISETP.GT.U32.AND P5, PT, R247, R230, PT ;  /* 0x000000e6f700720c */ /* 0x000fc40003fa4070 */
[----:B------:R-:W-:Y:S01]  /*18100*/  STL [R1+0x2868], R4 ;  /* 0x0028680401007387 */ /* 0x000fe20000100800 */
[----:B------:R-:W-:Y:S01]  /*18110*/  @!P4 IMAD.IADD R229, R229, 0x1, -R247 ;  /* 0x00000001e5e5c824 */ /* 0x000fe200078e0af7 */
[----:B------:R-:W-:Y:S02]  /*18120*/  @!P1 IADD3 R215, R215, -R247, RZ ;  /* 0x800000f7d7d79210 */ /* 0x000fe40007ffe0ff */
[----:B------:R-:W-:Y:S01]  /*18130*/  STL [R1+0x286c], R5 ;  /* 0x00286c0501007387 */ /* 0x000fe20000100800 */
[C---:B------:R-:W-:Y:S01]  /*18140*/  ISETP.GT.U32.AND P4, PT, R247.reuse, R236, PT ;  /* 0x000000ecf700720c */ /* 0x040fe20003f84070 */
[----:B------:R-:W-:Y:S02]  /*18150*/  IMAD.MOV R243, RZ, RZ, -R243 ;  /* 0x000000fffff37224 */ /* 0x000fe400078e0af3 */
[----:B------:R-:W-:Y:S01]  /*18160*/  STL [R1+0x1e48], R170 ;  /* 0x001e48aa01007387 */ /* 0x000fe20000100800 */
[----:B------:R-:W-:-:S03]  /*18170*/  ISETP.GT.U32.AND P1, PT, R247, R221, PT ;  /* 0x000000ddf700720c */ /* 0x000fc60003f24070 */
[----:B------:R1:W-:Y:S01]  /*18180*/  STL [R1+0x1e3c], R0 ;  /* 0x001e3c0001007387 */ /* 0x0003e20000100800 */
[C---:B------:R-:W-:Y:S01]  /*18190*/  ISETP.GT.U32.AND P6, PT, R247.reuse, R225, PT ;  /* 0x000000e1f700720c */ /* 0x040fe20003fc4070 */
[--C-:B------:R-:W-:Y:S01]  /*181a0*/  @!P2 IMAD.IADD R220, R220, 0x1, -R247.reuse ;  /* 0x00000001dcdca824 */ /* 0x100fe200078e0af7 */
[C---:B------:R-:W-:Y:S01]  /*181b0*/  ISETP.GT.U32.AND P2, PT, R247.reuse, R227, PT ;  /* 0x000000e3f700720c */ /* 0x040fe20003f44070 */
[C---:B------:R-:W-:Y:S02]  /*181c0*/  IMAD R242, R247.reuse, R243, R242 ;  /* 0x000000f3f7f27224 */ /* 0x040fe400078e02f2 */
[----:B------:R-:W-:Y:S02]  /*181d0*/  @!P3 IMAD.IADD R224, R224, 0x1, -R247 ;  /* 0x00000001e0e0b824 */ /* 0x000fe400078e0af7 */
[----:B-1----:R-:W-:Y:S01]  /*181e0*/  VIADD R0, R6, 0x1fc ;  /* 0x000001fc06007836 */ /* 0x002fe20000000000 */
[----:B------:R-:W-:Y:S02]  /*181f0*/  ISETP.GT.U32.AND P3, PT, R247, R231, PT ;  /* 0x000000e7f700720c */ /* 0x000fe40003f64070 */
[----:B------:R-:W-:-:S02]  /*18200*/  @!P0 IADD3 R226, R226, -R247, RZ ;  /* 0x800000f7e2e28210 */ /* 0x000fc40007ffe0ff */
[----:B------:R-:W-:Y:S02]  /*18210*/  IABS R243, R0 ;  /* 0x0000000000f37213 */ /* 0x000fe40000000000 */
[C---:B------:R-:W-:Y:S02]  /*18220*/  ISETP.GT.U32.AND P0, PT, R247.reuse, R233, PT ;  /* 0x000000e9f700720c */ /* 0x040fe40003f04070 */
[----:B------:R-:W-:Y:S01]  /*18230*/  @!P5 IADD3 R230, R230, -R247, RZ ;  /* 0x800000f7e6e6d210 */ /* 0x000fe20007ffe0ff */
[----:B------:R-:W-:Y:S01]  /*18240*/  IMAD.HI.U32 R244, R246, R243, RZ ;  /* 0x000000f3f6f47227 */ /* 0x000fe200078e00ff */
[----:B------:R1:W-:Y:S01]  /*18250*/  STL [R1+0x1e34], R0 ;  /* 0x001e340001007387 */ /* 0x0003e20000100800 */
[C---:B------:R-:W-:Y:S02]  /*18260*/  ISETP.GT.U32.AND P5, PT, R247.reuse, R237, PT ;  /* 0x000000edf700720c */ /* 0x040fe40003fa4070 */
[--C-:B------:R-:W-:Y:S01]  /*18270*/  @!P4 IMAD.IADD R236, R236, 0x1, -R247.reuse ;  /* 0x00000001ececc824 */ /* 0x100fe200078e0af7 */
[----:B------:R-:W-:Y:S01]  /*18280*/  ISETP.GT.U32.AND P4, PT, R247, R230, PT ;  /* 0x000000e6f700720c */ /* 0x000fe20003f84070 */
[----:B------:R-:W-:Y:S01]  /*18290*/  @!P1 IMAD.IADD R221, R221, 0x1, -R247 ;  /* 0x00000001dddd9824 */ /* 0x000fe200078e0af7 */
[----:B------:R-:W-:Y:S01]  /*182a0*/  ISETP.GT.U32.AND P1, PT, R247, R228, PT ;  /* 0x000000e4f700720c */ /* 0x000fe20003f24070 */
[----:B------:R-:W-:-:S02]  /*182b0*/  IMAD.MOV R244, RZ, RZ, -R244 ;  /* 0x000000fffff47224 */ /* 0x000fc400078e0af4 */
[--C-:B------:R-:W-:Y:S01]  /*182c0*/  @!P6 IMAD.IADD R225, R225, 0x1, -R247.reuse ;  /* 0x00000001e1e1e824 */ /* 0x100fe200078e0af7 */
[----:B------:R-:W-:Y:S01]  /*182d0*/  ISETP.GT.U32.AND P6, PT, R247, R232, PT ;  /* 0x000000e8f700720c */ /* 0x000fe20003fc4070 */
[----:B-1----:R-:W-:Y:S02]  /*182e0*/  VIADD R0, R6, 0x1fd ;  /* 0x000001fd06007836 */ /* 0x002fe40000000000 */
[----:B------:R-:W-:Y:S01]  /*182f0*/  @!P2 IMAD.IADD R227, R227, 0x1, -R247 ;  /* 0x00000001e3e3a824 */ /* 0x000fe200078e0af7 */
[C---:B------:R-:W-:Y:S01]  /*18300*/  ISETP.GT.U32.AND P2, PT, R247.reuse, R234, PT ;  /* 0x000000eaf700720c */ /* 0x040fe20003f44070 */
[----:B------:R-:W-:Y:S01]  /*18310*/  IMAD R243, R247, R244, R243 ;  /* 0x000000f4f7f37224 */ /* 0x000fe200078e02f3 */
[----:B------:R-:W-:Y:S01]  /*18320*/  IABS R244, R0 ;  /* 0x0000000000f47213 */ /* 0x000fe20000000000 */
[--C-:B------:R-:W-:Y:S01]  /*18330*/  @!P3 IMAD.IADD R231, R231, 0x1, -R247.reuse ;  /* 0x00000001e7e7b824 */ /* 0x100fe200078e0af7 */
[----:B------:R-:W-:Y:S01]  /*18340*/  ISETP.GT.U32.AND P3, PT, R247, R238, PT ;  /* 0x000000eef700720c */ /* 0x000fe20003f64070 */
[--C-:B------:R-:W-:Y:S01]  /*18350*/  @!P0 IMAD.IADD R233, R233, 0x1, -R247.reuse ;  /* 0x00000001e9e98824 */ /* 0x100fe200078e0af7 */
[C---:B------:R-:W-:Y:S01]  /*18360*/  ISETP.GT.U32.AND P0, PT, R247.reuse, R227, PT ;  /* 0x000000e3f700720c */ /* 0x040fe20003f04070 */
[----:B------:R-:W-:Y:S01]  /*18370*/  IMAD.HI.U32 R245, R246, R244, RZ ;  /* 0x000000f4f6f57227 */ /* 0x000fe200078e00ff */
[----:B------:R1:W-:Y:S03]  /*18380*/  STL [R1+0x1e30], R0 ;  /* 0x001e300001007387 */ /* 0x0003e60000100800 */
[--C-:B------:R-:W-:Y:S01]  /*18390*/  @!P4 IMAD.IADD R230, R230, 0x1, -R247.reuse ;  /* 0x00000001e6e6c824 */ /* 0x100fe200078e0af7 */
[----:B------:R-:W-:Y:S01]  /*183a0*/  ISETP.GT.U32.AND P4, PT, R247, R236, PT ;  /* 0x000000ecf700720c */ /* 0x000fe20003f84070 */
[----:B------:R-:W-:-:S02]  /*183b0*/  @!P1 IMAD.IADD R228, R228, 0x1, -R247 ;  /* 0x00000001e4e49824 */ /* 0x000fc400078e0af7 */
[----:B------:R-:W-:Y:S01]  /*183c0*/  @!P5 IMAD.IADD R237, R237, 0x1, -R247 ;  /* 0x00000001ededd824 */ /* 0x000fe200078e0af7 */
[C---:B------:R-:W-:Y:S01]  /*183d0*/  ISETP.GT.U32.AND P5, PT, R247.reuse, R231, PT ;  /* 0x000000e7f700720c */ /* 0x040fe20003fa4070 */
[----:B------:R-:W-:Y:S02]  /*183e0*/  IMAD.MOV R245, RZ, RZ, -R245 ;  /* 0x000000fffff57224 */ /* 0x000fe400078e0af5 */
[----:B-1----:R-:W-:Y:S02]  /*183f0*/  VIADD R0, R6, 0x1fe ;  /* 0x000001fe06007836 */ /* 0x002fe40000000000 */
[----:B------:R-:W-:Y:S01]  /*18400*/  @!P6 IMAD.IADD R232, R232, 0x1, -R247 ;  /* 0x00000001e8e8e824 */ /* 0x000fe200078e0af7 */
[C---:B------:R-:W-:Y:S01]  /*18410*/  ISETP.GT.U32.AND P6, PT, R247.reuse, R239, PT ;  /* 0x000000eff700720c */ /* 0x040fe20003fc4070 */
[C---:B------:R-:W-:Y:S01]  /*18420*/  IMAD R244, R247.reuse, R245, R244 ;  /* 0x000000f5f7f47224 */ /* 0x040fe200078e02f4 */
[----:B------:R-:W-:Y:S02]  /*18430*/  @!P2 IADD3 R234, R234, -R247, RZ ;  /* 0x800000f7eaeaa210 */ /* 0x000fe40007ffe0ff */
[----:B------:R-:W-:-:S02]  /*18440*/  ISETP.GT.U32.AND P2, PT, R247, R228, PT ;  /* 0x000000e4f700720c */ /* 0x000fc40003f44070 */
[----:B------:R-:W-:Y:S02]  /*18450*/  @!P3 IADD3 R238, R238, -R247, RZ ;  /* 0x800000f7eeeeb210 */ /* 0x000fe40007ffe0ff */
[----:B------:R-:W-:Y:S02]  /*18460*/  IABS R245, R0 ;  /* 0x0000000000f57213 */ /* 0x000fe40000000000 */
[----:B------:R-:W-:Y:S01]  /*18470*/  ISETP.GT.U32.AND P3, PT, R247, R232, PT ;  /* 0x000000e8f700720c */ /* 0x000fe20003f64070 */
[--C-:B------:R-:W-:Y:S01]  /*18480*/  @!P0 IMAD.IADD R227, R227, 0x1, -R247.reuse ;  /* 0x00000001e3e38824 */ /* 0x100fe200078e0af7 */
[----:B------:R-:W-:Y:S01]  /*18490*/  ISETP.GT.U32.AND P0, PT, R247, R233, PT ;  /* 0x000000e9f700720c */ /* 0x000fe20003f04070 */
[----:B------:R1:W-:Y:S01]  /*184a0*/  STL [R1+0x1e28], R0 ;  /* 0x001e280001007387 */ /* 0x0003e20000100800 */
[----:B------:R-:W-:Y:S01]  /*184b0*/  @!P4 IADD3 R236, R236, -R247, RZ ;  /* 0x800000f7ececc210 */ /* 0x000fe20007ffe0ff */
[--C-:B------:R-:W-:Y:S01]  /*184c0*/  @!P5 IMAD.IADD R231, R231, 0x1, -R247.reuse ;  /* 0x00000001e7e7d824 */ /* 0x100fe200078e0af7 */
[----:B------:R-:W-:Y:S01]  /*184d0*/  ISETP.GT.U32.AND P4, PT, R247, R243, PT ;  /* 0x000000f3f700720c */ /* 0x000fe20003f84070 */
[----:B------:R-:W-:Y:S01]  /*184e0*/  @!P6 IMAD.IADD R239, R239, 0x1, -R247 ;  /* 0x00000001efefe824 */ /* 0x000fe200078e0af7 */
[----:B------:R-:W-:Y:S01]  /*184f0*/  ISETP.GT.U32.AND P5, PT, R247, R237, PT ;  /* 0x000000edf700720c */ /* 0x000fe20003fa4070 */
[----:B-1----:R-:W-:-:S04]  /*18500*/  IMAD.HI.U32 R0, R246, R245, RZ ;  /* 0x000000f5f6007227 */ /* 0x002fc800078e00ff */
[----:B------:R-:W-:Y:S02]  /*18510*/  IMAD.MOV R0, RZ, RZ, -R0 ;  /* 0x000000ffff007224 */ /* 0x000fe400078e0a00 */
[----:B------:R-:W-:Y:S01]  /*18520*/  @!P2 IMAD.IADD R228, R228, 0x1, -R247 ;  /* 0x00000001e4e4a824 */ /* 0x000fe200078e0af7 */
[C---:B------:R-:W-:Y:S01]  /*18530*/  ISETP.GT.U32.AND P2, PT, R247.reuse, R234, PT ;  /* 0x000000eaf700720c */ /* 0x040fe20003f44070 */
[C---:B------:R-:W-:Y:S02]  /*18540*/  IMAD R245, R247.reuse, R0, R245 ;  /* 0x00000000f7f57224 */ /* 0x040fe400078e02f5 */
[--C-:B------:R-:W-:Y:S01]  /*18550*/  @!P3 IMAD.IADD R232, R232, 0x1, -R247.reuse ;  /* 0x00000001e8e8b824 */ /* 0x100fe200078e0af7 */
[----:B------:R-:W-:Y:S01]  /*18560*/  ISETP.GT.U32.AND P3, PT, R247, R239, PT ;  /* 0x000000eff700720c */ /* 0x000fe20003f64070 */
[----:B------:R-:W-:Y:S02]  /*18570*/  VIADD R0, R6, 0x1ff ;  /* 0x000001ff06007836 */ /* 0x000fe40000000000 */
[----:B------:R-:W-:Y:S01]  /*18580*/  @!P0 IMAD.IADD R233, R233, 0x1, -R247 ;  /* 0x00000001e9e98824 */ /* 0x000fe200078e0af7 */
[----:B------:R-:W-:-:S02]  /*18590*/  ISETP.GT.U32.AND P0, PT, R247, R240, PT ;  /* 0x000000f0f700720c */ /* 0x000fc40003f04070 */
[----:B------:R1:W-:Y:S01]  /*185a0*/  STL [R1+0x1e24], R0 ;  /* 0x001e240001007387 */ /* 0x0003e20000100800 */
[----:B------:R-:W-:Y:S01]  /*185b0*/  ISETP.GT.U32.AND P6, PT, R247, R238, PT ;  /* 0x000000eef700720c */ /* 0x000fe20003fc4070 */
[--C-:B------:R-:W-:Y:S01]  /*185c0*/  @!P4 IMAD.IADD R243, R243, 0x1, -R247.reuse ;  /* 0x00000001f3f3c824 */ /* 0x100fe200078e0af7 */
[C---:B------:R-:W-:Y:S01]  /*185d0*/  ISETP.GE.AND P4, PT, R6.reuse, RZ, PT ;  /* 0x000000ff0600720c */ /* 0x040fe20003f86270 */
[--C-:B------:R-:W-:Y:S01]  /*185e0*/  @!P5 IMAD.IADD R237, R237, 0x1, -R247.reuse ;  /* 0x00000001ededd824 */ /* 0x100fe200078e0af7 */
[C---:B------:R-:W-:Y:S01]  /*185f0*/  ISETP.GT.U32.AND P5, PT, R247.reuse, R244, PT ;  /* 0x000000f4f700720c */ /* 0x040fe20003fa4070 */
[----:B------:R-:W-:Y:S01]  /*18600*/  VIADD R170, R6, 0x1 ;  /* 0x0000000106aa7836 */ /* 0x000fe20000000000 */
[----:B-1----:R-:W-:Y:S01]  /*18610*/  IABS R0, R0 ;  /* 0x0000000000007213 */ /* 0x002fe20000000000 */
[----:B------:R-:W-:Y:S01]  /*18620*/  @!P2 IMAD.IADD R234, R234, 0x1, -R247 ;  /* 0x00000001eaeaa824 */ /* 0x000fe200078e0af7 */
[----:B------:R-:W-:-:S03]  /*18630*/  ISETP.GT.U32.AND P2, PT, R247, R241, PT ;  /* 0x000000f1f700720c */ /* 0x000fc60003f44070 */
[----:B------:R-:W-:Y:S01]  /*18640*/  IMAD.MOV.U32 R2, RZ, RZ, R0 ;  /* 0x000000ffff027224 */ /* 0x000fe200078e0000 */
[----:B------:R-:W-:Y:S01]  /*18650*/  @!P3 IADD3 R239, R239, -R247, RZ ;  /* 0x800000f7efefb210 */ /* 0x000fe20007ffe0ff */
[----:B------:R-:W-:Y:S01]  /*18660*/  VIADD R0, R6, 0x2 ;  /* 0x0000000206007836 */ /* 0x000fe20000000000 */
[----:B------:R-:W-:Y:S01]  /*18670*/  ISETP.GE.AND P3, PT, R170, RZ, PT ;  /* 0x000000ffaa00720c */ /* 0x000fe20003f66270 */
[----:B------:R-:W-:Y:S02]  /*18680*/  @!P0 IMAD.IADD R240, R240, 0x1, -R247 ;  /* 0x00000001f0f08824 */ /* 0x000fe400078e0af7 */
[----:B------:R-:W-:Y:S01]  /*18690*/  IMAD.MOV.U32 R4, RZ, RZ, R7 ;  /* 0x000000ffff047224 */ /* 0x000fe200078e0007 */
[----:B------:R-:W-:Y:S01]  /*186a0*/  ISETP.GE.AND P0, PT, R0, RZ, PT ;  /* 0x000000ff0000720c */ /* 0x000fe20003f06270 */
[----:B------:R-:W-:Y:S01]  /*186b0*/  @!P6 IMAD.IADD R238, R238, 0x1, -R247 ;  /* 0x00000001eeeee824 */ /* 0x000fe200078e0af7 */
[----:B------:R-:W-:Y:S01]  /*186c0*/  ISETP.GT.U32.AND P6, PT, R247, R245, PT ;  /* 0x000000f5f700720c */ /* 0x000fe20003fc4070 */
[----:B------:R-:W-:-:S02]  /*186d0*/  VIADD R0, R6, 0x4 ;  /* 0x0000000406007836 */ /* 0x000fc40000000000 */
[----:B------:R-:W-:Y:S02]  /*186e0*/  @!P4 IMAD.MOV R4, RZ, RZ, -R4 ;  /* 0x000000ffff04c224 */ /* 0x000fe400078e0a04 */
[----:B------:R-:W-:Y:S02]  /*186f0*/  VIADD R170, R6, 0x3 ;  /* 0x0000000306aa7836 */ /* 0x000fe40000000000 */
[----:B------:R-:W-:Y:S01]  /*18700*/  @!P5 IMAD.IADD R244, R244, 0x1, -R247 ;  /* 0x00000001f4f4d824 */ /* 0x000fe200078e0af7 */
[----:B------:R-:W-:Y:S01]  /*18710*/  ISETP.GE.AND P5, PT, R0, RZ, PT ;  /* 0x000000ff0000720c */ /* 0x000fe20003fa6270 */
[----:B------:R-:W-:Y:S01]  /*18720*/  IMAD.MOV.U32 R3, RZ, RZ, R252 ;  /* 0x000000ffff037224 */ /* 0x000fe200078e00fc */
[----:B------:R-:W2:Y:S01]  /*18730*/  LDL.LU R0, [R1+0x448] ;  /* 0x0004480001007983 */ /* 0x000ea20000300800 */
[----:B------:R-:W-:-:S03]  /*18740*/  @!P2 IADD3 R241, R241, -R247, RZ ;  /* 0x800000f7f1f1a210 */ /* 0x000fc60007ffe0ff */
[----:B------:R-:W3:Y:S01]  /*18750*/  LDL.LU R252, [R1+0x440] ;  /* 0x0004400001fc7983 */ /* 0x000ee20000300800 */
[----:B------:R-:W-:Y:S02]  /*18760*/  ISETP.GE.AND P2, PT, R170, RZ, PT ;  /* 0x000000ffaa00720c */ /* 0x000fe40003f46270 */
[----:B------:R-:W-:Y:S01]  /*18770*/  @!P3 IADD3 R3, -R3, RZ, RZ ;  /* 0x000000ff0303b210 */ /* 0x000fe20007ffe1ff */
[----:B------:R1:W-:Y:S01]  /*18780*/  STL [R1+0x434], R4 ;  /* 0x0004340401007387 */ /* 0x0003e20000100800 */
[----:B------:R-:W-:Y:S01]  /*18790*/  IADD3 R170, R6, 0x5, RZ ;  /* 0x0000000506aa7810 */ /* 0x000fe20007ffe0ff */
[----:B------:R-:W-:Y:S02]  /*187a0*/  @!P6 IMAD.IADD R245, R245, 0x1, -R247 ;  /* 0x00000001f5f5e824 */ /* 0x000fe400078e0af7 */
[----:B-1----:R-:W-:Y:S02]  /*187b0*/  IMAD.MOV.U32 R4, RZ, RZ, R251 ;  /* 0x000000ffff047224 */ /* 0x002fe400078e00fb */
[----:B------:R-:W4:Y:S02]  /*187c0*/  LDL.LU R251, [R1+0x44c] ;  /* 0x00044c0001fb7983 */ /* 0x000f240000300800 */
[----:B------:R-:W-:Y:S01]  /*187d0*/  @!P0 IMAD.MOV R4, RZ, RZ, -R4 ;  /* 0x000000ffff048224 */ /* 0x000fe200078e0a04 */
[----:B------:R-:W-:Y:S01]  /*187e0*/  ISETP.GE.AND P6, PT, R170, RZ, PT ;  /* 0x000000ffaa00720c */ /* 0x000fe20003fc6270 */
[----:B------:R1:W-:Y:S01]  /*187f0*/  STL [R1+0x430], R3 ;  /* 0x0004300301007387 */ /* 0x0003e20000100800 */
[----:B------:R-:W-:-:S03]  /*18800*/  IMAD.MOV.U32 R5, RZ, RZ, R250 ;  /* 0x000000ffff057224 */ /* 0x000fc600078e00fa */
[----:B-1----:R-:W4:Y:S04]  /*18810*/  LDL.LU R3, [R1+0x438] ;  /* 0x0004380001037983 */ /* 0x002f280000300800 */
[----:B------:R-:W4:Y:S04]  /*18820*/  LDL.LU R170, [R1+0x41c] ;  /* 0x00041c0001aa7983 */ /* 0x000f280000300800 */
[----:B------:R-:W4:Y:S04]  /*18830*/  LDL.LU R250, [R1+0x43c] ;  /* 0x00043c0001fa7983 */ /* 0x000f280000300800 */
[----:B------:R1:W-:Y:S02]  /*18840*/  STL [R1+0x42c], R4 ;  /* 0x00042c0401007387 */ /* 0x0003e40000100800 */
[----:B-1----:R-:W-:-:S02]  /*18850*/  IMAD.MOV.U32 R4, RZ, RZ, R249 ;  /* 0x000000ffff047224 */ /* 0x002fc400078e00f9 */
[----:B------:R-:W4:Y:S01]  /*18860*/  LDL.LU R249, [R1+0x444] ;  /* 0x0004440001f97983 */ /* 0x000f220000300800 */
[----:B------:R-:W-:-:S13]  /*18870*/  ISETP.GT.U32.AND P1, PT, R247, R235, PT ;  /* 0x000000ebf700720c */ /* 0x000fda0003f24070 */
[----:B------:R-:W-:Y:S01]  /*18880*/  @!P1 IMAD.IADD R235, R235, 0x1, -R247 ;  /* 0x00000001ebeb9824 */ /* 0x000fe200078e0af7 */
[----:B------:R-:W-:Y:S01]  /*18890*/  ISETP.GT.U32.AND P1, PT, R247, R229, PT ;  /* 0x000000e5f700720c */ /* 0x000fe20003f24070 */
[----:B------:R-:W-:Y:S01]  /*188a0*/  @!P2 IMAD.MOV R5, RZ, RZ, -R5 ;  /* 0x000000ffff05a224 */ /* 0x000fe200078e0a05 */
[----:B------:R-:W-:Y:S01]  /*188b0*/  MOV R7, R248 ;  /* 0x000000f800077202 */ /* 0x000fe20000000f00 */
[----:B------:R-:W-:-:S03]  /*188c0*/  @!P5 IMAD.MOV R4, RZ, RZ, -R4 ;  /* 0x000000ffff04d224 */ /* 0x000fc600078e0a04 */
[----:B------:R1:W-:Y:S01]  /*188d0*/  STL [R1+0x428], R5 ;  /* 0x0004280501007387 */ /* 0x0003e20000100800 */
[----:B------:R-:W-:-:S06]  /*188e0*/  @!P6 IMAD.MOV R7, RZ, RZ, -R7 ;  /* 0x000000ffff07e224 */ /* 0x000fcc00078e0a07 */
[----:B------:R-:W-:Y:S02]  /*188f0*/  @!P1 IADD3 R229, R229, -R247, RZ ;  /* 0x800000f7e5e59210 */ /* 0x000fe40007ffe0ff */
[----:B------:R-:W-:Y:S01]  /*18900*/  ISETP.GT.U32.AND P1, PT, R247, R235, PT ;  /* 0x000000ebf700720c */ /* 0x000fe20003f24070 */
[----:B-1----:R-:W4:Y:S04]  /*18910*/  LDL.LU R5, [R1+0x286c] ;  /* 0x00286c0001057983 */ /* 0x002f280000300800 */
[----:B------:R1:W-:Y:S01]  /*18920*/  STL [R1+0x424], R4 ;  /* 0x0004240401007387 */ /* 0x0003e20000100800 */
[----:B------:R-:W-:Y:S01]  /*18930*/  IMAD.HI.U32 R246, R246, R2, RZ ;  /* 0x00000002f6f67227 */ /* 0x000fe200078e00ff */
[----:B------:R-:W1:Y:S02]  /*18940*/  S2R R248, SR_TID.X ;  /* 0x0000000000f87919 */ /* 0x000e640000002100 */
[----:B-1----:R-:W4:Y:S04]  /*18950*/  LDL.LU R4, [R1+0x2868] ;  /* 0x0028680001047983 */ /* 0x002f280000300800 */
[----:B------:R1:W-:Y:S01]  /*18960*/  STL [R1+0x420], R7 ;  /* 0x0004200701007387 */ /* 0x0003e20000100800 */
[----:B------:R-:W-:Y:S01]  /*18970*/  @!P1 IMAD.IADD R235, R235, 0x1, -R247 ;  /* 0x00000001ebeb9824 */ /* 0x000fe200078e0af7 */
[----:B------:R-:W-:Y:S01]  /*18980*/  ISETP.GT.U32.AND P1, PT, R247, R242, PT ;  /* 0x000000f2f700720c */ /* 0x000fe20003f24070 */
[----:B-1----:R-:W1:Y:S01]  /*18990*/  S2R R7, SR_TID.X ;  /* 0x0000000000077919 */ /* 0x002e620000002100 */
[----:B------:R-:W-:-:S05]  /*189a0*/  IADD3 R246, -R246, RZ, RZ ;  /* 0x000000fff6f67210 */ /* 0x000fca0007ffe1ff */
[----:B------:R-:W-:-:S06]  /*189b0*/  IMAD R246, R247, R246, R2 ;  /* 0x000000f6f7f67224 */ /* 0x000fcc00078e0202 */
[----:B------:R-:W-:Y:S01]  /*189c0*/  @!P1 IMAD.IADD R242, R242, 0x1, -R247 ;  /* 0x00000001f2f29824 */ /* 0x000fe200078e0af7 */
[----:B------:R-:W4:Y:S01]  /*189d0*/  LDC R2, c[0x0][0x234] ;  /* 0x00008d00ff027b82 */ /* 0x000f220000000800 */
[C---:B------:R-:W-:Y:S02]  /*189e0*/  ISETP.GT.U32.AND P1, PT, R247.reuse, R246, PT ;  /* 0x000000f6f700720c */ /* 0x040fe40003f24070 */
[C---:B------:R-:W-:Y:S02]  /*189f0*/  ISETP.GT.U32.AND P3, PT, R247.reuse, R241, PT ;  /* 0x000000f1f700720c */ /* 0x040fe40003f64070 */
[C---:B------:R-:W-:Y:S02]  /*18a00*/  ISETP.GT.U32.AND P0, PT, R247.reuse, R242, PT ;  /* 0x000000f2f700720c */ /* 0x040fe40003f04070 */
[C---:B------:R-:W-:Y:S02]  /*18a10*/  ISETP.GT.U32.AND P2, PT, R247.reuse, R243, PT ;  /* 0x000000f3f700720c */ /* 0x040fe40003f44070 */
[----:B------:R-:W-:-:S05]  /*18a20*/  ISETP.GT.U32.AND P6, PT, R247, R245, PT ;  /* 0x000000f5f700720c */ /* 0x000fca0003fc4070 */
[----:B------:R-:W-:Y:S02]  /*18a30*/  @!P1 IADD3 R246, R246, -R247, RZ ;  /* 0x800000f7f6f69210 */ /* 0x000fe40007ffe0ff */
[----:B------:R-:W-:Y:S02]  /*18a40*/  ISETP.GT.U32.AND P1, PT, R247, R240, PT ;  /* 0x000000f0f700720c */ /* 0x000fe40003f24070 */
[----:B------:R-:W-:Y:S02]  /*18a50*/  LOP3.LUT R248, R248, 0x60, RZ, 0xc0, !PT ;  /* 0x00000060f8f87812 */ /* 0x000fe400078ec0ff */
[----:B-1----:R-:W-:-:S04]  /*18a60*/  SHF.L.U32 R7, R7, 0x2, RZ ;  /* 0x0000000207077819 */ /* 0x002fc800000006ff */
[----:B------:R-:W-:Y:S01]  /*18a70*/  LOP3.LUT R7, R7, 0x7c, RZ, 0xc0, !PT ;  /* 0x0000007c07077812 */ /* 0x000fe200078ec0ff */
[----:B------:R-:W-:-:S04]  /*18a80*/  @!P3 IMAD.IADD R241, R241, 0x1, -R247 ;  /* 0x00000001f1f1b824 */ /* 0x000fc800078e0af7 */
[----:B------:R-:W-:Y:S01]  /*18a90*/  IMAD R7, R248, 0x400, R7 ;  /* 0x00000400f8077824 */ /* 0x000fe200078e0207 */
[----:B------:R-:W-:Y:S01]  /*18aa0*/  @!P0 IADD3 R242, R242, -R247, RZ ;  /* 0x800000f7f2f28210 */ /* 0x000fe20007ffe0ff */
[--C-:B------:R-:W-:Y:S02]  /*18ab0*/  @!P1 IMAD.IADD R240, R240, 0x1, -R247.reuse ;  /* 0x00000001f0f09824 */ /* 0x100fe400078e0af7 */
[--C-:B------:R-:W-:Y:S01]  /*18ac0*/  @!P2 IMAD.IADD R243, R243, 0x1, -R247.reuse ;  /* 0x00000001f3f3a824 */ /* 0x100fe200078e0af7 */
[----:B------:R1:W-:Y:S01]  /*18ad0*/  STL.64 [R1+0x2520], R6 ;  /* 0x0025200601007387 */ /* 0x0003e20000100a00 */
[----:B------:R-:W-:-:S03]  /*18ae0*/  @!P6 IMAD.IADD R245, R245, 0x1, -R247 ;  /* 0x00000001f5f5e824 */ /* 0x000fc600078e0af7 */
[----:B------:R-:W4:Y:S01]  /*18af0*/  LDL R248, [R1+0x1d60] ;  /* 0x001d600001f87983 */ /* 0x000f220000100800 */
[----:B-1----:R-:W1:Y:S01]  /*18b00*/  LDC R6, c[0x0][0x230] ;  /* 0x00008c00ff067b82 */ /* 0x002e620000000800 */
[C---:B------:R-:W-:Y:S02]  /*18b10*/  ISETP.GT.U32.AND P4, PT, R247.reuse, R244, PT ;  /* 0x000000f4f700720c */ /* 0x040fe40003f84070 */
[----:B------:R-:W-:-:S11]  /*18b20*/  ISETP.GT.U32.AND P5, PT, R247, R246, PT ;  /* 0x000000f6f700720c */ /* 0x000fd60003fa4070 */
[----:B------:R-:W-:Y:S02]  /*18b30*/  @!P4 IMAD.IADD R244, R244, 0x1, -R247 ;  /* 0x00000001f4f4c824 */ /* 0x000fe400078e0af7 */
[----:B------:R-:W-:Y:S02]  /*18b40*/  @!P5 IADD3 R246, R246, -R247, RZ ;  /* 0x800000f7f6f6d210 */ /* 0x000fe40007ffe0ff */
[----:B--2---:R-:W-:Y:S02]  /*18b50*/  ISETP.GE.AND P3, PT, R0, RZ, PT ;  /* 0x000000ff0000720c */ /* 0x004fe40003f66270 */
[----:B------:R-:W2:Y:S01]  /*18b60*/  LDL R0, [R1+0x1d5c] ;  /* 0x001d5c0001007983 */ /* 0x000ea20000100800 */
[----:B---3--:R-:W-:-:S03]  /*18b70*/  ISETP.GE.AND P2, PT, R252, RZ, PT ;  /* 0x000000fffc00720c */ /* 0x008fc60003f46270 */
[----:B------:R-:W3:Y:S01]  /*18b80*/  LDL R252, [R1+0x1d58] ;  /* 0x001d580001fc7983 */ /* 0x000ee20000100800 */
[----:B----4-:R-:W-:-:S03]  /*18b90*/  ISETP.GE.AND P1, PT, R251, RZ, PT ;  /* 0x000000fffb00720c */ /* 0x010fc60003f26270 */
[----:B------:R-:W4:Y:S01]  /*18ba0*/  LDL R251, [R1+0x1d54] ;  /* 0x001d540001fb7983 */ /* 0x000f220000100800 */
[----:B------:R-:W-:Y:S01]  /*18bb0*/  IMAD R2, R170, R2, RZ ;  /* 0x00000002aa027224 */ /* 0x000fe200078e02ff */
[----:B------:R-:W-:Y:S02]  /*18bc0*/  ISETP.GE.AND P6, PT, R3, RZ, PT ;  /* 0x000000ff0300720c */ /* 0x000fe40003fc6270 */
[----:B------:R-:W3:Y:S01]  /*18bd0*/  LDL R170, [R1+0x1d64] ;  /* 0x001d640001aa7983 */ /* 0x000ee20000100800 */
[----:B------:R-:W-:-:S03]  /*18be0*/  ISETP.GE.AND P0, PT, R249, RZ, PT ;  /* 0x000000fff900720c */ /* 0x000fc60003f06270 */
[----:B------:R-:W3:Y:S04]  /*18bf0*/  LDL R249, [R1+0x1d6c] ;  /* 0x001d6c0001f97983 */ /* 0x000ee80000100800 */
[----:B------:R1:W-:Y:S02]  /*18c00*/  STL [R1+0x4a0], R2 ;  /* 0x0004a00201007387 */ /* 0x0003e40000100800 */
[----:B-1----:R-:W1:Y:S02]  /*18c10*/  LDC.64 R2, c[0x0][0x218] ;  /* 0x00008600ff027b82 */ /* 0x002e640000000a00 */
[----:B------:R-:W-:Y:S04]  /*18c20*/  STL [R1+0x27d8], R6 ;  /* 0x0027d80601007387 */ /* 0x000fe80000100800 */
[----:B------:R-:W2:Y:S04]  /*18c30*/  LDL.LU R7, [R1+0x418] ;  /* 0x0004180001077983 */ /* 0x000ea80000300800 */
[----:B-1----:R1:W-:Y:S02]  /*18c40*/  STL.64 [R1+0x490], R2 ;  /* 0x0004900201007387 */ /* 0x0023e40000100a00 */
[----:B-1----:R-:W1:Y:S01]  /*18c50*/  LDC.64 R2, c[0x0][0x210] ;  /* 0x00008400ff027b82 */ /* 0x002e620000000a00 */
[----:B------:R-:W-:-:S02]  /*18c60*/  ISETP.GE.AND P4, PT, R250, RZ, PT ;  /* 0x000000fffa00720c */ /* 0x000fc40003f86270 */
[----:B------:R-:W3:Y:S01]  /*18c70*/  LDL R250, [R1+0x1d68] ;  /* 0x001d680001fa7983 */ /* 0x000ee20000100800 */
[----:B-1----:R-:W-:-:S03]  /*18c80*/  IMAD.MOV.U32 R247, RZ, RZ, R3 ;  /* 0x000000fffff77224 */ /* 0x002fc600078e0003 */
[----:B------:R1:W-:Y:S04]  /*18c90*/  STL [R1+0x498], R2 ;  /* 0x0004980201007387 */ /* 0x0003e80000100800 */
[----:B------:R-:W3:Y:S04]  /*18ca0*/  LDL.LU R3, [R1+0x2864] ;  /* 0x0028640001037983 */ /* 0x000ee80000300800 */
[----:B------:R-:W-:Y:S04]  /*18cb0*/  STL [R1+0x27dc], R247 ;  /* 0x0027dcf701007387 */ /* 0x000fe80000100800 */
[----:B-1----:R-:W3:Y:S04]  /*18cc0*/  LDL R2, [R1+0x1d70] ;  /* 0x001d700001027983 */ /* 0x002ee80000100800 */
[----:B------:R-:W3:Y:S01]  /*18cd0*/  LDL.LU R6, [R1+0x414] ;  /* 0x0004140001067983 */ /* 0x000ee20000300800 */
[----:B--2---:R-:W-:Y:S01]  /*18ce0*/  @!P1 IMAD.MOV R7, RZ, RZ, -R7 ;  /* 0x000000ffff079224 */ /* 0x004fe200078e0a07 */
[----:B----4-:R-:W-:-:S02]  /*18cf0*/  ISETP.GE.AND P1, PT, R251, RZ, PT ;  /* 0x000000fffb00720c */ /* 0x010fc40003f26270 */
[----:B------:R-:W2:Y:S04]  /*18d00*/  LDL R251, [R1+0x1d74] ;  /* 0x001d740001fb7983 */ /* 0x000ea80000100800 */
[----:B------:R1:W-:Y:S04]  /*18d10*/  STL [R1+0x418], R7 ;  /* 0x0004180701007387 */ /* 0x0003e80000100800 */
[----:B-1----:R-:W4:Y:S01]  /*18d20*/  LDL.LU R7, [R1+0x410] ;  /* 0x0004100001077983 */ /* 0x002f220000300800 */
[----:B---3--:R-:W-:Y:S01]  /*18d30*/  @!P3 IMAD.MOV R6, RZ, RZ, -R6 ;  /* 0x000000ffff06b224 */ /* 0x008fe200078e0a06 */
[----:B------:R-:W-:-:S02]  /*18d40*/  ISETP.GE.AND P3, PT, R0, RZ, PT ;  /* 0x000000ff0000720c */ /* 0x000fc40003f66270 */
[----:B------:R-:W3:Y:S04]  /*18d50*/  LDL R0, [R1+0x1d7c] ;  /* 0x001d7c0001007983 */ /* 0x000ee80000100800 */
[----:B------:R1:W-:Y:S04]  /*18d60*/  STL [R1+0x414], R6 ;  /* 0x0004140601007387 */ /* 0x0003e80000100800 */
[----:B-1----:R-:W2:Y:S01]  /*18d70*/  LDL.LU R6, [R1+0x40c] ;  /* 0x00040c0001067983 */ /* 0x002ea20000300800 */
[----:B----4-:R-:W-:Y:S02]  /*18d80*/  @!P0 IADD3 R7, -R7, RZ, RZ ;  /* 0x000000ff07078210 */ /* 0x010fe40007ffe1ff */
[----:B------:R-:W-:-:S02]  /*18d90*/  ISETP.GE.AND P0, PT, R252, RZ, PT ;  /* 0x000000fffc00720c */ /* 0x000fc40003f06270 */
[----:B------:R-:W4:Y:S04]  /*18da0*/  LDL R252, [R1+0x1d78] ;  /* 0x001d780001fc7983 */ /* 0x000f280000100800 */
[----:B------:R1:W-:Y:S04]  /*18db0*/  STL [R1+0x410], R7 ;  /* 0x0004100701007387 */ /* 0x0003e80000100800 */
[----:B-1----:R-:W3:Y:S01]  /*18dc0*/  LDL.LU R7, [R1+0x408] ;  /* 0x0004080001077983 */ /* 0x002ee20000300800 */
[----:B--2---:R-:W-:Y:S01]  /*18dd0*/  @!P2 IMAD.MOV R6, RZ, RZ, -R6 ;  /* 0x000000ffff06a224 */ /* 0x004fe200078e0a06 */
[----:B------:R-:W-:-:S02]  /*18de0*/  ISETP.GE.AND P2, PT, R248, RZ, PT ;  /* 0x000000fff800720c */ /* 0x000fc40003f46270 */
[----:B------:R-:W2:Y:S04]  /*18df0*/  LDL R248, [R1+0x1d80] ;  /* 0x001d800001f87983 */ /* 0x000ea80000100800 */
[----:B------:R1:W-:Y:S04]  /*18e00*/  STL [R1+0x40c], R6 ;  /* 0x00040c0601007387 */ /* 0x0003e80000100800 */
[----:B-1----:R-:W4:Y:S01]  /*18e10*/  LDL.LU R6, [R1+0x404] ;  /* 0x0004040001067983 */ /* 0x002f220000300800 */
[----:B------:R-:W-:Y:S01]  /*18e20*/  ISETP.GE.AND P5, PT, R249, RZ, PT ;  /* 0x000000fff900720c */ /* 0x000fe20003fa6270 */
[----:B---3--:R-:W-:Y:S01]  /*18e30*/  @!P4 IMAD.MOV R7, RZ, RZ, -R7 ;  /* 0x000000ffff07c224 */ /* 0x008fe200078e0a07 */
[----:B------:R-:W-:-:S02]  /*18e40*/  ISETP.GE.AND P4, PT, R170, RZ, PT ;  /* 0x000000ffaa00720c */ /* 0x000fc40003f86270 */
[----:B------:R-:W3:Y:S04]  /*18e50*/  LDL R170, [R1+0x1d84] ;  /* 0x001d840001aa7983 */ /* 0x000ee80000100800 */
[----:B------:R1:W-:Y:S04]  /*18e60*/  STL [R1+0x408], R7 ;  /* 0x0004080701007387 */ /* 0x0003e80000100800 */
[----:B-1----:R-:W2:Y:S04]  /*18e70*/  LDL.LU R7, [R1+0x400] ;  /* 0x0004000001077983 */ /* 0x002ea80000300800 */
[----:B------:R-:W3:Y:S01]  /*18e80*/  LDL R249, [R1+0x1d8c] ;  /* 0x001d8c0001f97983 */ /* 0x000ee20000100800 */
[----:B----4-:R-:W-:-:S05]  /*18e90*/  @!P6 IMAD.MOV R6, RZ, RZ, -R6 ;  /* 0x000000ffff06e224 */ /* 0x010fca00078e0a06 */
[----:B------:R1:W-:Y:S04]  /*18ea0*/  STL [R1+0x404], R6 ;  /* 0x0004040601007387 */ /* 0x0003e80000100800 */
[----:B-1----:R-:W4:Y:S01]  /*18eb0*/  LDL.LU R6, [R1+0x3fc] ;  /* 0x0003fc0001067983 */ /* 0x002f220000300800 */
[----:B--2---:R-:W-:Y:S02]  /*18ec0*/  @!P1 IADD3 R7, -R7, RZ, RZ ;  /* 0x000000ff07079210 */ /* 0x004fe40007ffe1ff */
[----:B------:R-:W-:Y:S02]  /*18ed0*/  ISETP.GE.AND P1, PT, R250, RZ, PT ;  /* 0x000000fffa00720c */ /* 0x000fe40003f26270 */
[----:B------:R-:W2:Y:S04]  /*18ee0*/  LDL R250, [R1+0x1d88] ;  /* 0x001d880001fa7983 */ /* 0x000ea80000100800 */
[----:B------:R1:W-:Y:S04]  /*18ef0*/  STL [R1+0x400], R7 ;  /* 0x0004000701007387 */ /* 0x0003e80000100800 */
[----:B-1----:R-:W3:Y:S01]  /*18f00*/  LDL.LU R7, [R1+0x3f8] ;  /* 0x0003f80001077983 */ /* 0x002ee20000300800 */
[----:B----4-:R-:W-:Y:S01]  /*18f10*/  @!P3 IMAD.MOV R6, RZ, RZ, -R6 ;  /* 0x000000ffff06b224 */ /* 0x010fe200078e0a06 */
[----:B------:R-:W-:-:S02]  /*18f20*/  ISETP.GE.AND P3, PT, R2, RZ, PT ;  /* 0x000000ff0200720c */ /* 0x000fc40003f66270 */
[----:B------:R-:W4:Y:S04]  /*18f30*/  LDL R2, [R1+0x1d90] ;  /* 0x001d900001027983 */ /* 0x000f280000100800 */
[----:B------:R1:W-:Y:S04]  /*18f40*/  STL [R1+0x3fc], R6 ;  /* 0x0003fc0601007387 */ /* 0x0003e80000100800 */
[----:B-1----:R-:W2:Y:S01]  /*18f50*/  LDL.LU R6, [R1+0x3f4] ;  /* 0x0003f40001067983 */ /* 0x002ea20000300800 */
[----:B---3--:R-:W-:Y:S01]  /*18f60*/  @!P0 IMAD.MOV R7, RZ, RZ, -R7 ;  /* 0x000000ffff078224 */ /* 0x008fe200078e0a07 */
[----:B------:R-:W-:-:S02]  /*18f70*/  ISETP.GE.AND P0, PT, R251, RZ, PT ;  /* 0x000000fffb00720c */ /* 0x000fc40003f06270 */
[----:B------:R-:W3:Y:S04]  /*18f80*/  LDL R251, [R1+0x1d94] ;  /* 0x001d940001fb7983 */ /* 0x000ee80000100800 */
[----:B------:R1:W-:Y:S04]  /*18f90*/  STL [R1+0x3f8], R7 ;  /* 0x0003f80701007387 */ /* 0x0003e80000100800 */
[----:B-1----:R-:W4:Y:S01]  /*18fa0*/  LDL.LU R7, [R1+0x3f0] ;  /* 0x0003f00001077983 */ /* 0x002f220000300800 */
[----:B--2---:R-:W-:Y:S01]  /*18fb0*/  @!P2 IMAD.MOV R6, RZ, RZ, -R6 ;  /* 0x000000ffff06a224 */ /* 0x004fe200078e0a06 */
[----:B------:R-:W-:-:S02]  /*18fc0*/  ISETP.GE.AND P2, PT, R0, RZ, PT ;  /* 0x000000ff0000720c */ /* 0x000fc40003f46270 */
[----:B------:R-:W2:Y:S04]  /*18fd0*/  LDL R0, [R1+0x1d9c] ;  /* 0x001d9c0001007983 */ /* 0x000ea80000100800 */
[----:B------:R1:W-:Y:S04]  /*18fe0*/  STL [R1+0x3f4], R6 ;  /* 0x0003f40601007387 */ /* 0x0003e80000100800 */
[----:B-1----:R-:W3:Y:S01]  /*18ff0*/  LDL.LU R6, [R1+0x3ec] ;  /* 0x0003ec0001067983 */ /* 0x002ee20000300800 */
[----:B----4-:R-:W-:Y:S02]  /*19000*/  @!P4 IADD3 R7, -R7, RZ, RZ ;  /* 0x000000ff0707c210 */ /* 0x010fe40007ffe1ff */
        /* <DEDUP_REMOVED lines=19> */
[----:B---3--:R-:W-:Y:S02]  /*19140*/  @!P0 IADD3 R7, -R7, RZ, RZ ;  /* 0x000000ff07078210 */ /* 0x008fe40007ffe1ff */
        /* <DEDUP_REMOVED lines=19> */
[----:B--2---:R-:W-:Y:S02]  /*19280*/  @!P1 IADD3 R7, -R7, RZ, RZ ;  /* 0x000000ff07079210 */ /* 0x004fe40007ffe1ff */
        /* <DEDUP_REMOVED lines=1094> */
[----:B--2---:R-:W-:-:S05]  /*1d6f0*/  @!P2 IMAD.MOV R6, RZ, RZ, -R6 ;  /* 0x000000ffff06a224 */ /* 0x004fca00078e0a06 */
[----:B------:R1:W-:Y:S04]  /*1d700*/  STL [R1+0x64], R6 ;  /* 0x0000640601007387 */ /* 0x0003e80000100800 */
[----:B-1----:R-:W2:Y:S01]  /*1d710*/  LDL.LU R6, [R1+0x5c] ;  /* 0x00005c0001067983 */ /* 0x002ea20000300800 */
[----:B------:R-:W-:-:S03]  /*1d720*/  ISETP.GE.AND P2, PT, R249, RZ, PT ;  /* 0x000000fff900720c */ /* 0x000fc60003f46270 */
[----:B------:R-:W3:Y:S01]  /*1d730*/  LDL R249, [R1+0x231c] ;  /* 0x00231c0001f97983 */ /* 0x000ee20000100800 */
[----:B----4-:R-:W-:-:S05]  /*1d740*/  @!P4 IADD3 R7, -R7, RZ, RZ ;  /* 0x000000ff0707c210 */ /* 0x010fca0007ffe1ff */
[----:B------:R1:W-:Y:S01]  /*1d750*/  STL [R1+0x60], R7 ;  /* 0x0000600701007387 */ /* 0x0003e20000100800 */
[----:B------:R-:W-:-:S03]  /*1d760*/  ISETP.GE.AND P4, PT, R250, RZ, PT ;  /* 0x000000fffa00720c */ /* 0x000fc60003f86270 */
[----:B-1----:R-:W4:Y:S01]  /*1d770*/  LDL.LU R7, [R1+0x58] ;  /* 0x0000580001077983 */ /* 0x002f220000300800 */
[----:B--2---:R-:W-:-:S03]  /*1d780*/  @!P5 IMAD.MOV R6, RZ, RZ, -R6 ;  /* 0x000000ffff06d224 */ /* 0x004fc600078e0a06 */
[----:B------:R-:W2:Y:S04]  /*1d790*/  LDL R250, [R1+0x2318] ;  /* 0x0023180001fa7983 */ /* 0x000ea80000100800 */
[----:B------:R1:W-:Y:S04]  /*1d7a0*/  STL [R1+0x5c], R6 ;  /* 0x00005c0601007387 */ /* 0x0003e80000100800 */
[----:B-1----:R-:W3:Y:S01]  /*1d7b0*/  LDL.LU R6, [R1+0x54] ;  /* 0x0000540001067983 */ /* 0x002ee20000300800 */
[----:B------:R-:W-:-:S03]  /*1d7c0*/  ISETP.GE.AND P5, PT, R2, RZ, PT ;  /* 0x000000ff0200720c */ /* 0x000fc60003fa6270 */
[----:B------:R-:W2:Y:S01]  /*1d7d0*/  LDL R2, [R1+0x2314] ;  /* 0x0023140001027983 */ /* 0x000ea20000100800 */
[----:B----4-:R-:W-:-:S05]  /*1d7e0*/  @!P1 IMAD.MOV R7, RZ, RZ, -R7 ;  /* 0x000000ffff079224 */ /* 0x010fca00078e0a07 */
[----:B------:R1:W-:Y:S01]  /*1d7f0*/  STL [R1+0x58], R7 ;  /* 0x0000580701007387 */ /* 0x0003e20000100800 */
[----:B------:R-:W-:-:S03]  /*1d800*/  ISETP.GE.AND P1, PT, R251, RZ, PT ;  /* 0x000000fffb00720c */ /* 0x000fc60003f26270 */
[----:B-1----:R-:W4:Y:S01]  /*1d810*/  LDL.LU R7, [R1+0x50] ;  /* 0x0000500001077983 */ /* 0x002f220000300800 */
[----:B---3--:R-:W-:-:S03]  /*1d820*/  @!P3 IMAD.MOV R6, RZ, RZ, -R6 ;  /* 0x000000ffff06b224 */ /* 0x008fc600078e0a06 */
[----:B------:R-:W3:Y:S04]  /*1d830*/  LDL R251, [R1+0x2310] ;  /* 0x0023100001fb7983 */ /* 0x000ee80000100800 */
[----:B------:R1:W-:Y:S04]  /*1d840*/  STL [R1+0x54], R6 ;  /* 0x0000540601007387 */ /* 0x0003e80000100800 */
[----:B-1----:R-:W2:Y:S01]  /*1d850*/  LDL.LU R6, [R1+0x4c] ;  /* 0x00004c0001067983 */ /* 0x002ea20000300800 */
[----:B------:R-:W-:-:S03]  /*1d860*/  ISETP.GE.AND P3, PT, R0, RZ, PT ;  /* 0x000000ff0000720c */ /* 0x000fc60003f66270 */
[----:B------:R-:W3:Y:S01]  /*1d870*/  LDL R0, [R1+0x230c] ;  /* 0x00230c0001007983 */ /* 0x000ee20000100800 */
[----:B----4-:R-:W-:Y:S02]  /*1d880*/  @!P0 IADD3 R7, -R7, RZ, RZ ;  /* 0x000000ff07078210 */ /* 0x010fe40007ffe1ff */
[----:B------:R-:W-:Y:S02]  /*1d890*/  ISETP.GE.AND P0, PT, R252, RZ, PT ;  /* 0x000000fffc00720c */ /* 0x000fe40003f06270 */
[----:B------:R-:W4:Y:S04]  /*1d8a0*/  LDL R252, [R1+0x2308] ;  /* 0x0023080001fc7983 */ /* 0x000f280000100800 */
[----:B------:R1:W-:Y:S04]  /*1d8b0*/  STL [R1+0x50], R7 ;  /* 0x0000500701007387 */ /* 0x0003e80000100800 */
[----:B-1----:R-:W3:Y:S01]  /*1d8c0*/  LDL.LU R7, [R1+0x48] ;  /* 0x0000480001077983 */ /* 0x002ee20000300800 */
[----:B--2---:R-:W-:-:S05]  /*1d8d0*/  @!P2 IMAD.MOV R6, RZ, RZ, -R6 ;  /* 0x000000ffff06a224 */ /* 0x004fca00078e0a06 */
[----:B------:R1:W-:Y:S04]  /*1d8e0*/  STL [R1+0x4c], R6 ;  /* 0x00004c0601007387 */ /* 0x0003e80000100800 */
[----:B-1----:R-:W2:Y:S04]  /*1d8f0*/  LDL R6, [R1+0x2304] ;  /* 0x0023040001067983 */ /* 0x002ea80000100800 */
[----:B------:R-:W4:Y:S01]  /*1d900*/  LDL.LU R247, [R1+0x44] ;  /* 0x0000440001f77983 */ /* 0x000f220000300800 */
[----:B------:R-:W-:Y:S01]  /*1d910*/  ISETP.GE.AND P2, PT, R248, RZ, PT ;  /* 0x000000fff800720c */ /* 0x000fe20003f46270 */
[----:B---3--:R-:W-:Y:S01]  /*1d920*/  @!P4 IMAD.MOV R7, RZ, RZ, -R7 ;  /* 0x000000ffff07c224 */ /* 0x008fe200078e0a07 */
[----:B------:R-:W-:-:S02]  /*1d930*/  ISETP.GE.AND P4, PT, R170, RZ, PT ;  /* 0x000000ffaa00720c */ /* 0x000fc40003f86270 */
[----:B------:R-:W3:Y:S04]  /*1d940*/  LDL R170, [R1+0x2300] ;  /* 0x0023000001aa7983 */ /* 0x000ee80000100800 */
[----:B------:R1:W-:Y:S04]  /*1d950*/  STL [R1+0x48], R7 ;  /* 0x0000480701007387 */ /* 0x0003e80000100800 */
[----:B-1----:R-:W2:Y:S01]  /*1d960*/  LDL.LU R7, [R1+0x40] ;  /* 0x0000400001077983 */ /* 0x002ea20000300800 */
[----:B----4-:R-:W-:-:S03]  /*1d970*/  @!P5 IMAD.MOV R247, RZ, RZ, -R247 ;  /* 0x000000fffff7d224 */ /* 0x010fc600078e0af7 */
[----:B------:R-:W4:Y:S01]  /*1d980*/  LDL R248, [R1+0x22fc] ;  /* 0x0022fc0001f87983 */ /* 0x000f220000100800 */
[----:B------:R-:W-:-:S03]  /*1d990*/  ISETP.GE.AND P5, PT, R249, RZ, PT ;  /* 0x000000fff900720c */ /* 0x000fc60003fa6270 */
[----:B------:R-:W3:Y:S04]  /*1d9a0*/  LDL.LU R249, [R1+0x3c] ;  /* 0x00003c0001f97983 */ /* 0x000ee80000300800 */
[----:B------:R1:W-:Y:S04]  /*1d9b0*/  STL [R1+0x44], R247 ;  /* 0x000044f701007387 */ /* 0x0003e80000100800 */
[----:B-1----:R-:W4:Y:S01]  /*1d9c0*/  LDL R247, [R1+0x22f8] ;  /* 0x0022f80001f77983 */ /* 0x002f220000100800 */
[----:B--2---:R-:W-:Y:S02]  /*1d9d0*/  @!P1 IADD3 R7, -R7, RZ, RZ ;  /* 0x000000ff07079210 */ /* 0x004fe40007ffe1ff */
[----:B------:R-:W-:-:S02]  /*1d9e0*/  ISETP.GE.AND P1, PT, R250, RZ, PT ;  /* 0x000000fffa00720c */ /* 0x000fc40003f26270 */
[----:B------:R-:W2:Y:S04]  /*1d9f0*/  LDL.LU R250, [R1+0x38] ;  /* 0x0000380001fa7983 */ /* 0x000ea80000300800 */
[----:B------:R1:W-:Y:S01]  /*1da00*/  STL [R1+0x40], R7 ;  /* 0x0000400701007387 */ /* 0x0003e20000100800 */
[----:B---3--:R-:W-:Y:S01]  /*1da10*/  @!P3 IMAD.MOV R249, RZ, RZ, -R249 ;  /* 0x000000fffff9b224 */ /* 0x008fe200078e0af9 */
[----:B------:R-:W-:Y:S02]  /*1da20*/  ISETP.GE.AND P3, PT, R2, RZ, PT ;  /* 0x000000ff0200720c */ /* 0x000fe40003f66270 */
[----:B-1----:R-:W3:Y:S04]  /*1da30*/  LDL R7, [R1+0x22f4] ;  /* 0x0022f40001077983 */ /* 0x002ee80000100800 */
[----:B------:R-:W4:Y:S04]  /*1da40*/  LDL.LU R2, [R1+0x34] ;  /* 0x0000340001027983 */ /* 0x000f280000300800 */
[----:B------:R1:W-:Y:S04]  /*1da50*/  STL [R1+0x3c], R249 ;  /* 0x00003cf901007387 */ /* 0x0003e80000100800 */
[----:B-1----:R-:W3:Y:S01]  /*1da60*/  LDL R249, [R1+0x22f0] ;  /* 0x0022f00001f97983 */ /* 0x002ee20000100800 */
[----:B--2---:R-:W-:Y:S01]  /*1da70*/  @!P0 IMAD.MOV R250, RZ, RZ, -R250 ;  /* 0x000000fffffa8224 */ /* 0x004fe200078e0afa */
[----:B------:R-:W-:-:S02]  /*1da80*/  ISETP.GE.AND P0, PT, R251, RZ, PT ;  /* 0x000000fffb00720c */ /* 0x000fc40003f06270 */
[----:B------:R-:W2:Y:S04]  /*1da90*/  LDL.LU R251, [R1+0x30] ;  /* 0x0000300001fb7983 */ /* 0x000ea80000300800 */
[----:B------:R1:W-:Y:S04]  /*1daa0*/  STL [R1+0x38], R250 ;  /* 0x000038fa01007387 */ /* 0x0003e80000100800 */
[----:B-1----:R-:W3:Y:S01]  /*1dab0*/  LDL R250, [R1+0x22ec] ;  /* 0x0022ec0001fa7983 */ /* 0x002ee20000100800 */
[----:B----4-:R-:W-:Y:S01]  /*1dac0*/  @!P2 IMAD.MOV R2, RZ, RZ, -R2 ;  /* 0x000000ffff02a224 */ /* 0x010fe200078e0a02 */
[----:B------:R-:W-:-:S04]  /*1dad0*/  ISETP.GE.AND P2, PT, R0, RZ, PT ;  /* 0x000000ff0000720c */ /* 0x000fc80003f46270 */
[----:B------:R1:W-:Y:S04]  /*1dae0*/  STL [R1+0x34], R2 ;  /* 0x0000340201007387 */ /* 0x0003e80000100800 */
[----:B-1----:R-:W4:Y:S04]  /*1daf0*/  LDL.LU R2, [R1+0x2860] ;  /* 0x0028600001027983 */ /* 0x002f280000300800 */
[----:B------:R-:W3:Y:S01]  /*1db00*/  LDL.LU R0, [R1+0x2c] ;  /* 0x00002c0001007983 */ /* 0x000ee20000300800 */
[----:B--2---:R-:W-:Y:S02]  /*1db10*/  @!P4 IADD3 R251, -R251, RZ, RZ ;  /* 0x000000fffbfbc210 */ /* 0x004fe40007ffe1ff */
[----:B------:R-:W-:-:S02]  /*1db20*/  ISETP.GE.AND P4, PT, R252, RZ, PT ;  /* 0x000000fffc00720c */ /* 0x000fc40003f86270 */
[----:B------:R-:W2:Y:S04]  /*1db30*/  LDL R252, [R1+0x22e8] ;  /* 0x0022e80001fc7983 */ /* 0x000ea80000100800 */
[----:B------:R1:W-:Y:S04]  /*1db40*/  STL [R1+0x30], R251 ;  /* 0x000030fb01007387 */ /* 0x0003e80000100800 */
[----:B-1----:R-:W4:Y:S01]  /*1db50*/  LDL.LU R251, [R1+0x28] ;  /* 0x0000280001fb7983 */ /* 0x002f220000300800 */
[----:B---3--:R-:W-:Y:S01]  /*1db60*/  @!P5 IMAD.MOV R0, RZ, RZ, -R0 ;  /* 0x000000ffff00d224 */ /* 0x008fe200078e0a00 */
[----:B------:R-:W-:-:S04]  /*1db70*/  ISETP.GE.AND P5, PT, R6, RZ, PT ;  /* 0x000000ff0600720c */ /* 0x000fc80003fa6270 */
[----:B------:R1:W-:Y:S04]  /*1db80*/  STL [R1+0x2c], R0 ;  /* 0x00002c0001007387 */ /* 0x0003e80000100800 */
[----:B-1----:R-:W3:Y:S04]  /*1db90*/  LDL.LU R0, [R1+0x285c] ;  /* 0x00285c0001007983 */ /* 0x002ee80000300800 */
[----:B------:R-:W2:Y:S01]  /*1dba0*/  LDL.LU R6, [R1+0x24] ;  /* 0x0000240001067983 */ /* 0x000ea20000300800 */
[----:B----4-:R-:W-:Y:S01]  /*1dbb0*/  @!P1 IMAD.MOV R251, RZ, RZ, -R251 ;  /* 0x000000fffffb9224 */ /* 0x010fe200078e0afb */
[----:B------:R-:W-:-:S04]  /*1dbc0*/  ISETP.GE.AND P1, PT, R170, RZ, PT ;  /* 0x000000ffaa00720c */ /* 0x000fc80003f26270 */
[----:B------:R1:W-:Y:S04]  /*1dbd0*/  STL [R1+0x28], R251 ;  /* 0x000028fb01007387 */ /* 0x0003e80000100800 */
[----:B-1----:R-:W4:Y:S04]  /*1dbe0*/  LDL R251, [R1+0x22e4] ;  /* 0x0022e40001fb7983 */ /* 0x002f280000100800 */
[----:B------:R-:W3:Y:S01]  /*1dbf0*/  LDL.LU R170, [R1+0x20] ;  /* 0x0000200001aa7983 */ /* 0x000ee20000300800 */
[----:B--2---:R-:W-:-:S05]  /*1dc00*/  @!P3 IMAD.MOV R6, RZ, RZ, -R6 ;  /* 0x000000ffff06b224 */ /* 0x004fca00078e0a06 */
[----:B------:R1:W-:Y:S04]  /*1dc10*/  STL [R1+0x24], R6 ;  /* 0x0000240601007387 */ /* 0x0003e80000100800 */
[----:B-1----:R-:W2:Y:S01]  /*1dc20*/  LDL.LU R6, [R1+0x1c] ;  /* 0x00001c0001067983 */ /* 0x002ea20000300800 */
[----:B------:R-:W-:-:S03]  /*1dc30*/  ISETP.GE.AND P3, PT, R248, RZ, PT ;  /* 0x000000fff800720c */ /* 0x000fc60003f66270 */
[----:B------:R-:W4:Y:S01]  /*1dc40*/  LDL R248, [R1+0x22e0] ;  /* 0x0022e00001f87983 */ /* 0x000f220000100800 */
[----:B---3--:R-:W-:Y:S02]  /*1dc50*/  @!P0 IADD3 R170, -R170, RZ, RZ ;  /* 0x000000ffaaaa8210 */ /* 0x008fe40007ffe1ff */
[----:B------:R-:W-:-:S03]  /*1dc60*/  ISETP.GE.AND P0, PT, R247, RZ, PT ;  /* 0x000000fff700720c */ /* 0x000fc60003f06270 */
[----:B------:R1:W-:Y:S04]  /*1dc70*/  STL [R1+0x20], R170 ;  /* 0x000020aa01007387 */ /* 0x0003e80000100800 */
[----:B-1----:R-:W3:Y:S04]  /*1dc80*/  LDL.LU R170, [R1+0x2858] ;  /* 0x0028580001aa7983 */ /* 0x002ee80000300800 */
[----:B------:R-:W4:Y:S01]  /*1dc90*/  LDL.LU R247, [R1+0x18] ;  /* 0x0000180001f77983 */ /* 0x000f220000300800 */
[----:B--2---:R-:W-:-:S05]  /*1dca0*/  @!P2 IMAD.MOV R6, RZ, RZ, -R6 ;  /* 0x000000ffff06a224 */ /* 0x004fca00078e0a06 */
[----:B------:R1:W-:Y:S04]  /*1dcb0*/  STL [R1+0x1c], R6 ;  /* 0x00001c0601007387 */ /* 0x0003e80000100800 */
[----:B-1----:R-:W2:Y:S01]  /*1dcc0*/  LDL.LU R6, [R1+0x14] ;  /* 0x0000140001067983 */ /* 0x002ea20000300800 */
[----:B------:R-:W-:Y:S01]  /*1dcd0*/  ISETP.GE.AND P2, PT, R7, RZ, PT ;  /* 0x000000ff0700720c */ /* 0x000fe20003f46270 */
[----:B----4-:R-:W-:Y:S01]  /*1dce0*/  @!P4 IMAD.MOV R247, RZ, RZ, -R247 ;  /* 0x000000fffff7c224 */ /* 0x010fe200078e0af7 */
[----:B---3--:R-:W-:-:S04]  /*1dcf0*/  @!P1 IADD3 R170, -R170, RZ, RZ ;  /* 0x000000ffaaaa9210 */ /* 0x008fc80007ffe1ff */
[----:B------:R-:W-:Y:S01]  /*1dd00*/  STL [R1+0x27e0], R247 ;  /* 0x0027e0f701007387 */ /* 0x000fe20000100800 */
[----:B------:R-:W-:Y:S01]  /*1dd10*/  ISETP.GE.AND P1, PT, R252, RZ, PT ;  /* 0x000000fffc00720c */ /* 0x000fe20003f26270 */
[----:B--2---:R-:W-:-:S05]  /*1dd20*/  @!P5 IMAD.MOV R6, RZ, RZ, -R6 ;  /* 0x000000ffff06d224 */ /* 0x004fca00078e0a06 */
[----:B------:R1:W-:Y:S04]  /*1dd30*/  STL [R1+0x27e4], R6 ;  /* 0x0027e40601007387 */ /* 0x0003e80000100800 */
[----:B------:R-:W2:Y:S04]  /*1dd40*/  LDL.LU R7, [R1+0xc] ;  /* 0x00000c0001077983 */ /* 0x000ea80000300800 */
[----:B-1----:R-:W3:Y:S04]  /*1dd50*/  LDL R6, [R1+0x22d0] ;  /* 0x0022d00001067983 */ /* 0x002ee80000100800 */
[----:B------:R1:W-:Y:S04]  /*1dd60*/  STL [R1+0x27e8], R170 ;  /* 0x0027e8aa01007387 */ /* 0x0003e80000100800 */
[----:B-1----:R-:W4:Y:S04]  /*1dd70*/  LDL R170, [R1+0x22d4] ;  /* 0x0022d40001aa7983 */ /* 0x002f280000100800 */
[----:B------:R-:W3:Y:S01]  /*1dd80*/  LDL.LU R252, [R1+0x8] ;  /* 0x0000080001fc7983 */ /* 0x000ee20000300800 */
[----:B------:R-:W-:-:S03]  /*1dd90*/  ISETP.GE.AND P4, PT, R249, RZ, PT ;  /* 0x000000fff900720c */ /* 0x000fc60003f86270 */
[----:B------:R-:W4:Y:S01]  /*1dda0*/  LDL R249, [R1+0x22cc] ;  /* 0x0022cc0001f97983 */ /* 0x000f220000100800 */
[----:B------:R-:W-:Y:S01]  /*1ddb0*/  ISETP.GE.AND P5, PT, R250, RZ, PT ;  /* 0x000000fffa00720c */ /* 0x000fe20003fa6270 */
[----:B--2---:R-:W-:Y:S01]  /*1ddc0*/  @!P3 IMAD.MOV R7, RZ, RZ, -R7 ;  /* 0x000000ffff07b224 */ /* 0x004fe200078e0a07 */
[----:B------:R-:W-:-:S04]  /*1ddd0*/  ISETP.GE.AND P3, PT, R251, RZ, PT ;  /* 0x000000fffb00720c */ /* 0x000fc80003f66270 */
[----:B------:R1:W-:Y:S04]  /*1dde0*/  STL [R1+0x27ec], R7 ;  /* 0x0027ec0701007387 */ /* 0x0003e80000100800 */
[----:B-1----:R-:W2:Y:S04]  /*1ddf0*/  LDL R7, [R1+0x22d8] ;  /* 0x0022d80001077983 */ /* 0x002ea80000100800 */
[----:B------:R-:W2:Y:S04]  /*1de00*/  LDL.LU R251, [R1+0x4] ;  /* 0x0000040001fb7983 */ /* 0x000ea80000300800 */
[----:B------:R-:W2:Y:S01]  /*1de10*/  LDL R250, [R1+0x22c8] ;  /* 0x0022c80001fa7983 */ /* 0x000ea20000100800 */
[----:B---3--:R-:W-:Y:S01]  /*1de20*/  @!P0 IMAD.MOV R252, RZ, RZ, -R252 ;  /* 0x000000fffffc8224 */ /* 0x008fe200078e0afc */
[----:B------:R-:W-:-:S04]  /*1de30*/  ISETP.GE.AND P0, PT, R248, RZ, PT ;  /* 0x000000fff800720c */ /* 0x000fc80003f06270 */
[----:B------:R1:W-:Y:S04]  /*1de40*/  STL [R1+0x27f0], R252 ;  /* 0x0027f0fc01007387 */ /* 0x0003e80000100800 */
[----:B-1----:R-:W3:Y:S04]  /*1de50*/  LDL R252, [R1+0x22dc] ;  /* 0x0022dc0001fc7983 */ /* 0x002ee80000100800 */
[----:B------:R-:W3:Y:S04]  /*1de60*/  LDL.LU R248, [R1] ;  /* 0x0000000001f87983 */ /* 0x000ee80000300800 */
[----:B------:R-:W3:Y:S01]  /*1de70*/  LDL R247, [R1+0x22c4] ;  /* 0x0022c40001f77983 */ /* 0x000ee20000100800 */
[----:B------:R-:W-:-:S02]  /*1de80*/  @!P5 IMAD.MOV R0, RZ, RZ, -R0 ;  /* 0x000000ffff00d224 */ /* 0x000fc400078e0a00 */
[----:B------:R-:W-:Y:S01]  /*1de90*/  @!P3 IMAD.MOV R3, RZ, RZ, -R3 ;  /* 0x000000ffff03b224 */ /* 0x000fe200078e0a03 */
[----:B----4-:R-:W-:Y:S01]  /*1dea0*/  ISETP.GE.AND P3, PT, R249, RZ, PT ;  /* 0x000000fff900720c */ /* 0x010fe20003f66270 */
[----:B------:R-:W-:Y:S01]  /*1deb0*/  @!P1 IMAD.MOV R2, RZ, RZ, -R2 ;  /* 0x000000ffff029224 */ /* 0x000fe200078e0a02 */
[----:B------:R-:W-:Y:S01]  /*1dec0*/  MOV R249, R5 ;  /* 0x0000000500f97202 */ /* 0x000fe20000000f00 */
[----:B------:R-:W-:Y:S01]  /*1ded0*/  @!P0 IMAD.MOV R4, RZ, RZ, -R4 ;  /* 0x000000ffff048224 */ /* 0x000fe200078e0a04 */
[----:B------:R-:W-:Y:S02]  /*1dee0*/  ISETP.GE.AND P5, PT, R170, RZ, PT ;  /* 0x000000ffaa00720c */ /* 0x000fe40003fa6270 */
[----:B------:R-:W-:Y:S01]  /*1def0*/  ISETP.GE.AND P1, PT, R6, RZ, PT ;  /* 0x000000ff0600720c */ /* 0x000fe20003f26270 */
[----:B--2---:R-:W-:-:S05]  /*1df00*/  @!P2 IMAD.MOV R251, RZ, RZ, -R251 ;  /* 0x000000fffffba224 */ /* 0x004fca00078e0afb */
[----:B------:R1:W-:Y:S04]  /*1df10*/  STL [R1+0x27f4], R251 ;  /* 0x0027f4fb01007387 */ /* 0x0003e80000100800 */
[----:B-1----:R-:W2:Y:S01]  /*1df20*/  LDL R251, [R1+0x22c0] ;  /* 0x0022c00001fb7983 */ /* 0x002ea20000100800 */
[----:B---3--:R-:W-:Y:S02]  /*1df30*/  ISETP.GE.AND P2, PT, R252, RZ, PT ;  /* 0x000000fffc00720c */ /* 0x008fe40003f46270 */
[----:B------:R-:W-:Y:S02]  /*1df40*/  @!P4 IADD3 R248, -R248, RZ, RZ ;  /* 0x000000fff8f8c210 */ /* 0x000fe40007ffe1ff */
[----:B------:R-:W-:-:S03]  /*1df50*/  ISETP.GE.AND P4, PT, R7, RZ, PT ;  /* 0x000000ff0700720c */ /* 0x000fc60003f86270 */
[----:B------:R-:W-:Y:S04]  /*1df60*/  STL [R1+0x27f8], R248 ;  /* 0x0027f8f801007387 */ /* 0x000fe80000100800 */
[----:B------:R-:W3:Y:S02]  /*1df70*/  LDL R252, [R1+0x22bc] ;  /* 0x0022bc0001fc7983 */ /* 0x000ee40000100800 */
[----:B------:R-:W-:Y:S02]  /*1df80*/  @!P2 IMAD.MOV R249, RZ, RZ, -R249 ;  /* 0x000000fffff9a224 */ /* 0x000fe400078e0af9 */
[----:B------:R-:W-:Y:S04]  /*1df90*/  STL [R1+0x27fc], R0 ;  /* 0x0027fc0001007387 */ /* 0x000fe80000100800 */
[----:B------:R-:W4:Y:S04]  /*1dfa0*/  LDL R7, [R1+0x22b8] ;  /* 0x0022b80001077983 */ /* 0x000f280000100800 */
[----:B------:R-:W-:Y:S01]  /*1dfb0*/  STL [R1+0x2800], R2 ;  /* 0x0028000201007387 */ /* 0x000fe20000100800 */
[----:B------:R-:W-:-:S03]  /*1dfc0*/  ISETP.GE.AND P0, PT, R250, RZ, PT ;  /* 0x000000fffa00720c */ /* 0x000fc60003f06270 */
[----:B------:R-:W4:Y:S04]  /*1dfd0*/  LDL R170, [R1+0x22b4] ;  /* 0x0022b40001aa7983 */ /* 0x000f280000100800 */
[----:B------:R-:W-:Y:S01]  /*1dfe0*/  STL [R1+0x2804], R3 ;  /* 0x0028040301007387 */ /* 0x000fe20000100800 */
[----:B------:R-:W-:-:S03]  /*1dff0*/  ISETP.GE.AND P2, PT, R247, RZ, PT ;  /* 0x000000fff700720c */ /* 0x000fc60003f46270 */
[----:B------:R-:W4:Y:S04]  /*1e000*/  LDL R6, [R1+0x22b0] ;  /* 0x0022b00001067983 */ /* 0x000f280000100800 */
[----:B------:R-:W-:Y:S04]  /*1e010*/  STL [R1+0x2808], R4 ;  /* 0x0028080401007387 */ /* 0x000fe80000100800 */
[----:B------:R-:W4:Y:S04]  /*1e020*/  LDL R250, [R1+0x22ac] ;  /* 0x0022ac0001fa7983 */ /* 0x000f280000100800 */
[----:B------:R-:W-:Y:S04]  /*1e030*/  STL [R1+0x280c], R249 ;  /* 0x00280cf901007387 */ /* 0x000fe80000100800 */
[----:B------:R-:W4:Y:S01]  /*1e040*/  LDL R247, [R1+0x22a8] ;  /* 0x0022a80001f77983 */ /* 0x000f220000100800 */
[----:B------:R-:W-:Y:S01]  /*1e050*/  @!P4 IMAD.MOV R8, RZ, RZ, -R8 ;  /* 0x000000ffff08c224 */ /* 0x000fe200078e0a08 */
[----:B------:R-:W-:-:S04]  /*1e060*/  @!P5 IADD3 R9, -R9, RZ, RZ ;  /* 0x000000ff0909d210 */ /* 0x000fc80007ffe1ff */
[----:B------:R-:W-:Y:S01]  /*1e070*/  STL [R1+0x2810], R8 ;  /* 0x0028100801007387 */ /* 0x000fe20000100800 */
[----:B------:R-:W-:Y:S02]  /*1e080*/  @!P1 IMAD.MOV R10, RZ, RZ, -R10 ;  /* 0x000000ffff0a9224 */ /* 0x000fe400078e0a0a */
[----:B------:R-:W-:Y:S02]  /*1e090*/  @!P3 IMAD.MOV R11, RZ, RZ, -R11 ;  /* 0x000000ffff0bb224 */ /* 0x000fe400078e0a0b */
[----:B------:R-:W-:Y:S01]  /*1e0a0*/  @!P0 IMAD.MOV R12, RZ, RZ, -R12 ;  /* 0x000000ffff0c8224 */ /* 0x000fe200078e0a0c */
[----:B------:R-:W-:Y:S02]  /*1e0b0*/  @!P2 IADD3 R13, -R13, RZ, RZ ;  /* 0x000000ff0d0da210 */ /* 0x000fe40007ffe1ff */
[----:B--2---:R-:W-:Y:S02]  /*1e0c0*/  ISETP.GE.AND P4, PT, R251, RZ, PT ;  /* 0x000000fffb00720c */ /* 0x004fe40003f86270 */
[----:B------:R-:W2:Y:S04]  /*1e0d0*/  LDL R251, [R1+0x22a4] ;  /* 0x0022a40001fb7983 */ /* 0x000ea80000100800 */
[----:B------:R-:W-:Y:S07]  /*1e0e0*/  STL [R1+0x2814], R9 ;  /* 0x0028140901007387 */ /* 0x000fee0000100800 */
[----:B------:R-:W-:Y:S01]  /*1e0f0*/  @!P4 IMAD.MOV R14, RZ, RZ, -R14 ;  /* 0x000000ffff0ec224 */ /* 0x000fe200078e0a0e */
[----:B---3--:R-:W-:-:S02]  /*1e100*/  ISETP.GE.AND P5, PT, R252, RZ, PT ;  /* 0x000000fffc00720c */ /* 0x008fc40003fa6270 */
[----:B------:R-:W3:Y:S04]  /*1e110*/  LDL R252, [R1+0x22a0] ;  /* 0x0022a00001fc7983 */ /* 0x000ee80000100800 */
[----:B------:R-:W-:Y:S01]  /*1e120*/  STL [R1+0x2818], R10 ;  /* 0x0028180a01007387 */ /* 0x000fe20000100800 */
[----:B----4-:R-:W-:-:S03]  /*1e130*/  ISETP.GE.AND P1, PT, R7, RZ, PT ;  /* 0x000000ff0700720c */ /* 0x010fc60003f26270 */
[----:B------:R-:W4:Y:S04]  /*1e140*/  LDL R7, [R1+0x229c] ;  /* 0x00229c0001077983 */ /* 0x000f280000100800 */
[----:B------:R-:W-:Y:S01]  /*1e150*/  STL [R1+0x281c], R11 ;  /* 0x00281c0b01007387 */ /* 0x000fe20000100800 */
[----:B------:R-:W-:-:S03]  /*1e160*/  ISETP.GE.AND P3, PT, R170, RZ, PT ;  /* 0x000000ffaa00720c */ /* 0x000fc60003f66270 */
[----:B------:R-:W4:Y:S04]  /*1e170*/  LDL R170, [R1+0x2298] ;  /* 0x0022980001aa7983 */ /* 0x000f280000100800 */
[----:B------:R1:W-:Y:S01]  /*1e180*/  STL [R1+0x2820], R12 ;  /* 0x0028200c01007387 */ /* 0x0003e20000100800 */
[----:B------:R-:W-:Y:S02]  /*1e190*/  ISETP.GE.AND P0, PT, R6, RZ, PT ;  /* 0x000000ff0600720c */ /* 0x000fe40003f06270 */
[----:B------:R-:W-:Y:S01]  /*1e1a0*/  ISETP.GE.AND P2, PT, R250, RZ, PT ;  /* 0x000000fffa00720c */ /* 0x000fe20003f46270 */
[----:B------:R-:W4:Y:S01]  /*1e1b0*/  LDL R6, [R1+0x2294] ;  /* 0x0022940001067983 */ /* 0x000f220000100800 */
[----:B------:R-:W-:-:S03]  /*1e1c0*/  ISETP.GE.AND P4, PT, R247, RZ, PT ;  /* 0x000000fff700720c */ /* 0x000fc60003f86270 */
[----:B------:R4:W-:Y:S01]  /*1e1d0*/  STL [R1+0x2824], R13 ;  /* 0x0028240d01007387 */ /* 0x0009e20000100800 */
[----:B------:R-:W-:Y:S01]  /*1e1e0*/  @!P5 IMAD.MOV R15, RZ, RZ, -R15 ;  /* 0x000000ffff0fd224 */ /* 0x000fe200078e0a0f */
[----:B------:R-:W-:Y:S01]  /*1e1f0*/  @!P3 IADD3 R17, -R17, RZ, RZ ;  /* 0x000000ff1111b210 */ /* 0x000fe20007ffe1ff */
[----:B------:R-:W-:Y:S01]  /*1e200*/  @!P1 IMAD.MOV R16, RZ, RZ, -R16 ;  /* 0x000000ffff109224 */ /* 0x000fe200078e0a10 */
[----:B------:R-:W4:Y:S01]  /*1e210*/  LDL R250, [R1+0x2290] ;  /* 0x0022900001fa7983 */ /* 0x000f220000100800 */
[----:B-1----:R-:W1:Y:S03]  /*1e220*/  LDC R12, c[0x0][0x23c] ;  /* 0x00008f00ff0c7b82 */ /* 0x002e660000000800 */
[----:B------:R-:W-:Y:S04]  /*1e230*/  STL [R1+0x2828], R14 ;  /* 0x0028280e01007387 */ /* 0x000fe80000100800 */
[----:B------:R-:W4:Y:S01]  /*1e240*/  LDL R247, [R1+0x228c] ;  /* 0x00228c0001f77983 */ /* 0x000f220000100800 */
[----:B------:R-:W-:Y:S01]  /*1e250*/  @!P0 IMAD.MOV R18, RZ, RZ, -R18 ;  /* 0x000000ffff128224 */ /* 0x000fe200078e0a12 */
[----:B------:R-:W1:Y:S02]  /*1e260*/  LDC R11, c[0x0][0x22c] ;  /* 0x00008b00ff0b7b82 */ /* 0x000e640000000800 */
[----:B------:R-:W-:Y:S01]  /*1e270*/  STL [R1+0x282c], R15 ;  /* 0x00282c0f01007387 */ /* 0x000fe20000100800 */
[----:B------:R-:W-:-:S02]  /*1e280*/  @!P2 IMAD.MOV R19, RZ, RZ, -R19 ;  /* 0x000000ffff13a224 */ /* 0x000fc400078e0a13 */
[----:B------:R-:W-:Y:S01]  /*1e290*/  @!P4 IMAD.MOV R20, RZ, RZ, -R20 ;  /* 0x000000ffff14c224 */ /* 0x000fe200078e0a14 */
[----:B--2---:R-:W-:Y:S02]  /*1e2a0*/  ISETP.GE.AND P5, PT, R251, RZ, PT ;  /* 0x000000fffb00720c */ /* 0x004fe40003fa6270 */
[----:B------:R-:W2:Y:S04]  /*1e2b0*/  LDL R251, [R1+0x2288] ;  /* 0x0022880001fb7983 */ /* 0x000ea80000100800 */
[----:B------:R-:W-:Y:S04]  /*1e2c0*/  STL [R1+0x2830], R16 ;  /* 0x0028301001007387 */ /* 0x000fe80000100800 */
[----:B------:R-:W-:Y:S03]  /*1e2d0*/  STL [R1+0x2834], R17 ;  /* 0x0028341101007387 */ /* 0x000fe60000100800 */
[----:B------:R-:W-:-:S02]  /*1e2e0*/  @!P5 IADD3 R21, -R21, RZ, RZ ;  /* 0x000000ff1515d210 */ /* 0x000fc40007ffe1ff */
[----:B---3--:R-:W-:Y:S02]  /*1e2f0*/  ISETP.GE.AND P1, PT, R252, RZ, PT ;  /* 0x000000fffc00720c */ /* 0x008fe40003f26270 */
[----:B------:R-:W3:Y:S04]  /*1e300*/  LDL R252, [R1+0x2284] ;  /* 0x0022840001fc7983 */ /* 0x000ee80000100800 */
[----:B------:R-:W-:Y:S01]  /*1e310*/  STL [R1+0x2838], R18 ;  /* 0x0028381201007387 */ /* 0x000fe20000100800 */
[----:B----4-:R-:W-:-:S03]  /*1e320*/  ISETP.GE.AND P3, PT, R7, RZ, PT ;  /* 0x000000ff0700720c */ /* 0x010fc60003f66270 */
[----:B------:R-:W4:Y:S04]  /*1e330*/  LDL R7, [R1+0x2280] ;  /* 0x0022800001077983 */ /* 0x000f280000100800 */
[----:B------:R-:W-:Y:S01]  /*1e340*/  STL [R1+0x283c], R19 ;  /* 0x00283c1301007387 */ /* 0x000fe20000100800 */
[----:B------:R-:W-:-:S03]  /*1e350*/  ISETP.GE.AND P0, PT, R170, RZ, PT ;  /* 0x000000ffaa00720c */ /* 0x000fc60003f06270 */
[----:B------:R-:W4:Y:S01]  /*1e360*/  LDL R170, [R1+0x227c] ;  /* 0x00227c0001aa7983 */ /* 0x000f220000100800 */
[----:B------:R-:W-:-:S03]  /*1e370*/  ISETP.GE.AND P2, PT, R6, RZ, PT ;  /* 0x000000ff0600720c */ /* 0x000fc60003f46270 */
[----:B------:R-:W4:Y:S04]  /*1e380*/  LDL R6, [R1+0x2278] ;  /* 0x0022780001067983 */ /* 0x000f280000100800 */
[----:B------:R-:W-:Y:S01]  /*1e390*/  STL [R1+0x2840], R20 ;  /* 0x0028401401007387 */ /* 0x000fe20000100800 */
[----:B------:R-:W-:-:S03]  /*1e3a0*/  ISETP.GE.AND P4, PT, R250, RZ, PT ;  /* 0x000000fffa00720c */ /* 0x000fc60003f86270 */
[----:B------:R-:W4:Y:S04]  /*1e3b0*/  LDL R250, [R1+0x2274] ;  /* 0x0022740001fa7983 */ /* 0x000f280000100800 */
[----:B------:R-:W-:Y:S01]  /*1e3c0*/  STL [R1+0x2844], R21 ;  /* 0x0028441501007387 */ /* 0x000fe20000100800 */
[----:B------:R-:W-:-:S03]  /*1e3d0*/  ISETP.GE.AND P5, PT, R247, RZ, PT ;  /* 0x000000fff700720c */ /* 0x000fc60003fa6270 */
[----:B------:R-:W4:Y:S01]  /*1e3e0*/  LDL R247, [R1+0x2270] ;  /* 0x0022700001f77983 */ /* 0x000f220000100800 */
[----:B------:R-:W-:Y:S02]  /*1e3f0*/  @!P1 IMAD.MOV R22, RZ, RZ, -R22 ;  /* 0x000000ffff169224 */ /* 0x000fe400078e0a16 */
[----:B------:R-:W-:Y:S02]  /*1e400*/  @!P3 IMAD.MOV R23, RZ, RZ, -R23 ;  /* 0x000000ffff17b224 */ /* 0x000fe400078e0a17 */
[----:B------:R-:W-:Y:S01]  /*1e410*/  @!P0 IMAD.MOV R24, RZ, RZ, -R24 ;  /* 0x000000ffff188224 */ /* 0x000fe200078e0a18 */
[----:B------:R-:W-:Y:S01]  /*1e420*/  STL [R1+0x2848], R22 ;  /* 0x0028481601007387 */ /* 0x000fe20000100800 */
[----:B------:R-:W-:-:S03]  /*1e430*/  @!P2 IADD3 R25, -R25, RZ, RZ ;  /* 0x000000ff1919a210 */ /* 0x000fc60007ffe1ff */
[----:B------:R-:W4:Y:S01]  /*1e440*/  LDL R248, [R1+0x226c] ;  /* 0x00226c0001f87983 */ /* 0x000f220000100800 */
[----:B------:R-:W-:Y:S01]  /*1e450*/  @!P4 IMAD.MOV R26, RZ, RZ, -R26 ;  /* 0x000000ffff1ac224 */ /* 0x000fe200078e0a1a */
[----:B--2---:R-:W-:Y:S02]  /*1e460*/  ISETP.GE.AND P1, PT, R251, RZ, PT ;  /* 0x000000fffb00720c */ /* 0x004fe40003f26270 */
[----:B------:R-:W2:Y:S04]  /*1e470*/  LDL R251, [R1+0x2268] ;  /* 0x0022680001fb7983 */ /* 0x000ea80000100800 */
[----:B------:R-:W-:Y:S01]  /*1e480*/  STL [R1+0x284c], R23 ;  /* 0x00284c1701007387 */ /* 0x000fe20000100800 */
[----:B---3--:R-:W-:-:S03]  /*1e490*/  ISETP.GE.AND P3, PT, R252, RZ, PT ;  /* 0x000000fffc00720c */ /* 0x008fc60003f66270 */
[----:B------:R-:W3:Y:S04]  /*1e4a0*/  LDL R252, [R1+0x2264] ;  /* 0x0022640001fc7983 */ /* 0x000ee80000100800 */
[----:B------:R-:W-:Y:S01]  /*1e4b0*/  STL [R1+0x2850], R24 ;  /* 0x0028501801007387 */ /* 0x000fe20000100800 */
[----:B----4-:R-:W-:-:S03]  /*1e4c0*/  ISETP.GE.AND P0, PT, R7, RZ, PT ;  /* 0x000000ff0700720c */ /* 0x010fc60003f06270 */
[----:B------:R-:W4:Y:S04]  /*1e4d0*/  LDL R7, [R1+0x2260] ;  /* 0x0022600001077983 */ /* 0x000f280000100800 */
[----:B------:R-:W-:Y:S01]  /*1e4e0*/  STL [R1+0x2854], R25 ;  /* 0x0028541901007387 */ /* 0x000fe20000100800 */
[----:B------:R-:W-:-:S03]  /*1e4f0*/  ISETP.GE.AND P2, PT, R170, RZ, PT ;  /* 0x000000ffaa00720c */ /* 0x000fc60003f46270 */
[----:B------:R-:W4:Y:S01]  /*1e500*/  LDL R170, [R1+0x225c] ;  /* 0x00225c0001aa7983 */ /* 0x000f220000100800 */
[----:B------:R-:W-:Y:S01]  /*1e510*/  @!P1 IMAD.MOV R28, RZ, RZ, -R28 ;  /* 0x000000ffff1c9224 */ /* 0x000fe200078e0a1c */
[----:B------:R-:W-:Y:S01]  /*1e520*/  ISETP.GE.AND P4, PT, R6, RZ, PT ;  /* 0x000000ff0600720c */ /* 0x000fe20003f86270 */
[----:B------:R-:W-:Y:S01]  /*1e530*/  @!P5 IMAD.MOV R27, RZ, RZ, -R27 ;  /* 0x000000ffff1bd224 */ /* 0x000fe200078e0a1b */
[----:B------:R-:W4:Y:S01]  /*1e540*/  LDL R6, [R1+0x2258] ;  /* 0x0022580001067983 */ /* 0x000f220000100800 */
[----:B------:R-:W-:Y:S01]  /*1e550*/  @!P0 IMAD.MOV R30, RZ, RZ, -R30 ;  /* 0x000000ffff1e8224 */ /* 0x000fe200078e0a1e */
[----:B------:R-:W-:Y:S02]  /*1e560*/  @!P3 IADD3 R29, -R29, RZ, RZ ;  /* 0x000000ff1d1db210 */ /* 0x000fe40007ffe1ff */
[----:B------:R-:W4:Y:S04]  /*1e570*/  LDL R2, [R1+0x1e60] ;  /* 0x001e600001027983 */ /* 0x000f280000100800 */
[----:B------:R-:W4:Y:S04]  /*1e580*/  LDL R0, [R1+0x1e5c] ;  /* 0x001e5c0001007983 */ /* 0x000f280000100800 */
[----:B------:R-:W4:Y:S01]  /*1e590*/  LDL R13, [R1+0x1e24] ;  /* 0x001e2400010d7983 */ /* 0x000f220000100800 */
[----:B------:R-:W-:-:S03]  /*1e5a0*/  ISETP.GE.AND P1, PT, R247, RZ, PT ;  /* 0x000000fff700720c */ /* 0x000fc60003f26270 */
[----:B------:R-:W4:Y:S01]  /*1e5b0*/  LDL R247, [R1+0x2250] ;  /* 0x0022500001f77983 */ /* 0x000f220000100800 */
[----:B------:R-:W-:-:S03]  /*1e5c0*/  ISETP.GE.AND P5, PT, R250, RZ, PT ;  /* 0x000000fffa00720c */ /* 0x000fc60003fa6270 */
[----:B------:R-:W4:Y:S01]  /*1e5d0*/  LDL R250, [R1+0x2254] ;  /* 0x0022540001fa7983 */ /* 0x000f220000100800 */
[----:B------:R-:W-:-:S03]  /*1e5e0*/  ISETP.GE.AND P3, PT, R248, RZ, PT ;  /* 0x000000fff800720c */ /* 0x000fc60003f66270 */
[----:B------:R-:W4:Y:S01]  /*1e5f0*/  LDL R248, [R1+0x224c] ;  /* 0x00224c0001f87983 */ /* 0x000f220000100800 */
[----:B------:R-:W-:Y:S02]  /*1e600*/  @!P2 IMAD.MOV R31, RZ, RZ, -R31 ;  /* 0x000000ffff1fa224 */ /* 0x000fe400078e0a1f */
[----:B------:R-:W-:-:S03]  /*1e610*/  @!P4 IMAD.MOV R32, RZ, RZ, -R32 ;  /* 0x000000ffff20c224 */ /* 0x000fc600078e0a20 */
[----:B------:R-:W-:Y:S01]  /*1e620*/  @!P5 IADD3 R33, -R33, RZ, RZ ;  /* 0x000000ff2121d210 */ /* 0x000fe20007ffe1ff */
[----:B------:R-:W-:Y:S01]  /*1e630*/  @!P1 IMAD.MOV R34, RZ, RZ, -R34 ;  /* 0x000000ffff229224 */ /* 0x000fe200078e0a22 */
[----:B--2---:R-:W-:Y:S02]  /*1e640*/  ISETP.GE.AND P0, PT, R251, RZ, PT ;  /* 0x000000fffb00720c */ /* 0x004fe40003f06270 */
[----:B------:R-:W2:Y:S01]  /*1e650*/  LDL R251, [R1+0x2248] ;  /* 0x0022480001fb7983 */ /* 0x000ea20000100800 */
[----:B---3--:R-:W-:-:S03]  /*1e660*/  ISETP.GE.AND P2, PT, R252, RZ, PT ;  /* 0x000000fffc00720c */ /* 0x008fc60003f46270 */
[----:B------:R-:W3:Y:S01]  /*1e670*/  LDL R252, [R1+0x2244] ;  /* 0x0022440001fc7983 */ /* 0x000ee20000100800 */
[----:B----4-:R-:W-:-:S03]  /*1e680*/  ISETP.GE.AND P4, PT, R7, RZ, PT ;  /* 0x000000ff0700720c */ /* 0x010fc60003f86270 */
[----:B------:R-:W4:Y:S03]  /*1e690*/  LDL R7, [R1+0x2240] ;  /* 0x0022400001077983 */ /* 0x000f260000100800 */
[----:B------:R-:W-:Y:S01]  /*1e6a0*/  @!P0 IMAD.MOV R36, RZ, RZ, -R36 ;  /* 0x000000ffff248224 */ /* 0x000fe200078e0a24 */
[----:B------:R-:W-:Y:S02]  /*1e6b0*/  ISETP.GE.AND P5, PT, R170, RZ, PT ;  /* 0x000000ffaa00720c */ /* 0x000fe40003fa6270 */
[----:B------:R-:W4:Y:S01]  /*1e6c0*/  LDL R170, [R1+0x223c] ;  /* 0x00223c0001aa7983 */ /* 0x000f220000100800 */
[----:B------:R-:W-:-:S03]  /*1e6d0*/  ISETP.GE.AND P1, PT, R6, RZ, PT ;  /* 0x000000ff0600720c */ /* 0x000fc60003f26270 */
[----:B------:R-:W4:Y:S01]  /*1e6e0*/  LDL R6, [R1+0x2238] ;  /* 0x0022380001067983 */ /* 0x000f220000100800 */
[----:B------:R-:W-:-:S03]  /*1e6f0*/  ISETP.GE.AND P0, PT, R247, RZ, PT ;  /* 0x000000fff700720c */ /* 0x000fc60003f06270 */
[----:B------:R-:W4:Y:S01]  /*1e700*/  LDL R247, [R1+0x2230] ;  /* 0x0022300001f77983 */ /* 0x000f220000100800 */
[----:B------:R-:W-:Y:S01]  /*1e710*/  @!P3 IMAD.MOV R35, RZ, RZ, -R35 ;  /* 0x000000ffff23b224 */ /* 0x000fe200078e0a23 */
[----:B------:R-:W-:Y:S02]  /*1e720*/  ISETP.GE.AND P3, PT, R250, RZ, PT ;  /* 0x000000fffa00720c */ /* 0x000fe40003f66270 */
[----:B------:R-:W4:Y:S01]  /*1e730*/  LDL R250, [R1+0x2234] ;  /* 0x0022340001fa7983 */ /* 0x000f220000100800 */
[----:B------:R-:W-:Y:S01]  /*1e740*/  @!P4 IMAD.MOV R38, RZ, RZ, -R38 ;  /* 0x000000ffff26c224 */ /* 0x000fe200078e0a26 */
[----:B------:R-:W-:Y:S02]  /*1e750*/  @!P2 IADD3 R37, -R37, RZ, RZ ;  /* 0x000000ff2525a210 */ /* 0x000fe40007ffe1ff */
[----:B------:R-:W-:Y:S02]  /*1e760*/  ISETP.GE.AND P2, PT, R248, RZ, PT ;  /* 0x000000fff800720c */ /* 0x000fe40003f46270 */
[----:B------:R-:W4:Y:S01]  /*1e770*/  LDL R248, [R1+0x222c] ;  /* 0x00222c0001f87983 */ /* 0x000f220000100800 */
[----:B------:R-:W-:-:S02]  /*1e780*/  @!P5 IMAD.MOV R39, RZ, RZ, -R39 ;  /* 0x000000ffff27d224 */ /* 0x000fc400078e0a27 */
[----:B------:R-:W-:Y:S02]  /*1e790*/  @!P1 IMAD.MOV R40, RZ, RZ, -R40 ;  /* 0x000000ffff289224 */ /* 0x000fe400078e0a28 */
        /* <DEDUP_REMOVED lines=569> */
[----:B------:R-:W4:Y:S04]  /*20b30*/  LDL R250, [R1+0x1e30] ;  /* 0x001e300001fa7983 */ /* 0x000f280000100800 */
[----:B------:R-:W4:Y:S04]  /*20b40*/  LDL.LU R10, [R1+0x490] ;  /* 0x00049000010a7983 */ /* 0x000f280000300800 */
[----:B------:R-:W4:Y:S01]  /*20b50*/  LDL.LU R9, [R1+0x434] ;  /* 0x0004340001097983 */ /* 0x000f220000300800 */
[----:B------:R-:W-:-:S02]  /*20b60*/  @!P2 IADD3 R230, -R230, RZ, RZ ;  /* 0x000000ffe6e6a210 */ /* 0x000fc40007ffe1ff */
[----:B------:R-:W-:Y:S01]  /*20b70*/  ISETP.GE.AND P2, PT, R2, RZ, PT ;  /* 0x000000ff0200720c */ /* 0x000fe20003f46270 */
[----:B------:R-:W4:Y:S01]  /*20b80*/  LDL.LU R8, [R1+0x430] ;  /* 0x0004300001087983 */ /* 0x000f220000300800 */
[----:B------:R-:W-:-:S03]  /*20b90*/  @!P4 IMAD.MOV R231, RZ, RZ, -R231 ;  /* 0x000000ffffe7c224 */ /* 0x000fc600078e0ae7 */
[----:B------:R-:W4:Y:S01]  /*20ba0*/  LDL.LU R249, [R1+0x42c] ;  /* 0x00042c0001f97983 */ /* 0x000f220000300800 */
[----:B------:R-:W-:-:S03]  /*20bb0*/  ISETP.GE.AND P4, PT, R0, RZ, PT ;  /* 0x000000ff0000720c */ /* 0x000fc60003f86270 */
[----:B------:R-:W4:Y:S01]  /*20bc0*/  LDL.LU R4, [R1+0x428] ;  /* 0x0004280001047983 */ /* 0x000f220000300800 */
[----:B------:R-:W-:-:S03]  /*20bd0*/  @!P1 IMAD.MOV R233, RZ, RZ, -R233 ;  /* 0x000000ffffe99224 */ /* 0x000fc600078e0ae9 */
[----:B------:R-:W4:Y:S01]  /*20be0*/  LDL.LU R3, [R1+0x424] ;  /* 0x0004240001037983 */ /* 0x000f220000300800 */
[----:B------:R-:W-:-:S03]  /*20bf0*/  @!P5 IMAD.MOV R232, RZ, RZ, -R232 ;  /* 0x000000ffffe8d224 */ /* 0x000fc600078e0ae8 */
[----:B------:R-:W4:Y:S01]  /*20c00*/  LDL.LU R2, [R1+0x420] ;  /* 0x0004200001027983 */ /* 0x000f220000300800 */
[----:B------:R-:W-:-:S03]  /*20c10*/  ISETP.GE.AND P5, PT, R248, RZ, PT ;  /* 0x000000fff800720c */ /* 0x000fc60003fa6270 */
[----:B------:R-:W4:Y:S01]  /*20c20*/  LDL.LU R0, [R1+0x418] ;  /* 0x0004180001007983 */ /* 0x000f220000300800 */
[----:B------:R-:W-:-:S03]  /*20c30*/  @!P3 IADD3 R234, -R234, RZ, RZ ;  /* 0x000000ffeaeab210 */ /* 0x000fc60007ffe1ff */
[----:B------:R-:W4:Y:S01]  /*20c40*/  LDL.LU R248, [R1+0x414] ;  /* 0x0004140001f87983 */ /* 0x000f220000300800 */
[----:B------:R-:W-:Y:S02]  /*20c50*/  @!P0 IMAD.MOV R235, RZ, RZ, -R235 ;  /* 0x000000ffffeb8224 */ /* 0x000fe400078e0aeb */
[----:B------:R-:W-:Y:S02]  /*20c60*/  @!P2 IMAD.MOV R236, RZ, RZ, -R236 ;  /* 0x000000ffffeca224 */ /* 0x000fe400078e0aec */
[----:B------:R-:W-:Y:S01]  /*20c70*/  @!P4 IMAD.MOV R237, RZ, RZ, -R237 ;  /* 0x000000ffffedc224 */ /* 0x000fe200078e0aed */
[----:B--2---:R-:W-:Y:S02]  /*20c80*/  ISETP.GE.AND P1, PT, R251, RZ, PT ;  /* 0x000000fffb00720c */ /* 0x004fe40003f26270 */
[----:B------:R-:W2:Y:S01]  /*20c90*/  LDL.LU R251, [R1+0x410] ;  /* 0x0004100001fb7983 */ /* 0x000ea20000300800 */
[----:B---3--:R-:W-:-:S03]  /*20ca0*/  ISETP.GE.AND P3, PT, R252, RZ, PT ;  /* 0x000000fffc00720c */ /* 0x008fc60003f66270 */
[----:B------:R-:W3:Y:S01]  /*20cb0*/  LDL.LU R252, [R1+0x40c] ;  /* 0x00040c0001fc7983 */ /* 0x000ee20000300800 */
[----:B----4-:R-:W-:-:S03]  /*20cc0*/  ISETP.GE.AND P0, PT, R7, RZ, PT ;  /* 0x000000ff0700720c */ /* 0x010fc60003f06270 */
[----:B------:R-:W4:Y:S03]  /*20cd0*/  LDL.LU R7, [R1+0x408] ;  /* 0x0004080001077983 */ /* 0x000f260000300800 */
[----:B------:R-:W-:Y:S01]  /*20ce0*/  @!P1 IMAD.MOV R239, RZ, RZ, -R239 ;  /* 0x000000ffffef9224 */ /* 0x000fe200078e0aef */
[----:B------:R-:W-:Y:S02]  /*20cf0*/  ISETP.GE.AND P2, PT, R170, RZ, PT ;  /* 0x000000ffaa00720c */ /* 0x000fe40003f46270 */
[----:B------:R-:W4:Y:S01]  /*20d00*/  LDL.LU R170, [R1+0x404] ;  /* 0x0004040001aa7983 */ /* 0x000f220000300800 */
[----:B------:R-:W-:-:S03]  /*20d10*/  ISETP.GE.AND P4, PT, R6, RZ, PT ;  /* 0x000000ff0600720c */ /* 0x000fc60003f86270 */
[----:B------:R-:W4:Y:S01]  /*20d20*/  LDL.LU R6, [R1+0x400] ;  /* 0x0004000001067983 */ /* 0x000f220000300800 */
[----:B------:R-:W-:-:S03]  /*20d30*/  ISETP.GE.AND P1, PT, R247, RZ, PT ;  /* 0x000000fff700720c */ /* 0x000fc60003f26270 */
[----:B------:R-:W4:Y:S01]  /*20d40*/  LDL.LU R247, [R1+0x3fc] ;  /* 0x0003fc0001f77983 */ /* 0x000f220000300800 */
[----:B------:R-:W1:Y:S01]  /*20d50*/  S2R R5, SR_TID.X ;  /* 0x0000000000057919 */ /* 0x000e620000002100 */
[----:B------:R-:W-:Y:S02]  /*20d60*/  @!P5 IADD3 R238, -R238, RZ, RZ ;  /* 0x000000ffeeeed210 */ /* 0x000fe40007ffe1ff */
[----:B------:R-:W-:Y:S01]  /*20d70*/  ISETP.GE.AND P5, PT, R250, RZ, PT ;  /* 0x000000fffa00720c */ /* 0x000fe20003fa6270 */
[----:B------:R-:W-:Y:S01]  /*20d80*/  IMAD.MOV.U32 R250, RZ, RZ, R241 ;  /* 0x000000fffffa7224 */ /* 0x000fe200078e00f1 */
[----:B-1----:R-:W-:-:S04]  /*20d90*/  ISETP.NE.AND P6, PT, R11, RZ, PT ;  /* 0x000000ff0b00720c */ /* 0x002fc80003fc5270 */
[----:B------:R-:W-:Y:S02]  /*20da0*/  @!P0 IADD3 R250, -R250, RZ, RZ ;  /* 0x000000fffafa8210 */ /* 0x000fe40007ffe1ff */
[----:B------:R-:W-:Y:S02]  /*20db0*/  LOP3.LUT R241, RZ, R11, RZ, 0x33, !PT ;  /* 0x0000000bfff17212 */ /* 0x000fe400078e33ff */
[----:B------:R-:W-:-:S05]  /*20dc0*/  LOP3.LUT R5, R5, 0x7f, RZ, 0xc0, !PT ;  /* 0x0000007f05057812 */ /* 0x000fca00078ec0ff */
[----:B------:R-:W-:-:S05]  /*20dd0*/  IMAD R5, R5, R12, RZ ;  /* 0x0000000c05057224 */ /* 0x000fca00078e02ff */
[----:B------:R-:W-:-:S05]  /*20de0*/  LEA R5, P0, R5, R10, 0x2 ;  /* 0x0000000a05057211 */ /* 0x000fca00078010ff */
[----:B------:R1:W-:Y:S02]  /*20df0*/  STL [R1+0x27d4], R5 ;  /* 0x0027d40501007387 */ /* 0x0003e40000100800 */
[C---:B-1----:R-:W-:Y:S02]  /*20e00*/  SEL R5, R241.reuse, R9, !P6 ;  /* 0x00000009f1057207 */ /* 0x042fe40007000000 */
[C---:B------:R-:W-:Y:S02]  /*20e10*/  SEL R9, R241.reuse, R8, !P6 ;  /* 0x00000008f1097207 */ /* 0x040fe40007000000 */
[C---:B------:R-:W-:Y:S01]  /*20e20*/  SEL R8, R241.reuse, R249, !P6 ;  /* 0x000000f9f1087207 */ /* 0x040fe20007000000 */
[----:B------:R1:W-:Y:S04]  /*20e30*/  STL [R1+0x434], R5 ;  /* 0x0004340501007387 */ /* 0x0003e80000100800 */
[----:B------:R-:W-:Y:S01]  /*20e40*/  STL [R1+0x490], R9 ;  /* 0x0004900901007387 */ /* 0x000fe20000100800 */
[----:B-1----:R-:W-:-:S02]  /*20e50*/  SEL R5, R241, R4, !P6 ;  /* 0x00000004f1057207 */ /* 0x002fc40007000000 */
[C---:B------:R-:W-:Y:S02]  /*20e60*/  SEL R4, R241.reuse, R3, !P6 ;  /* 0x00000003f1047207 */ /* 0x040fe40007000000 */
[C---:B------:R-:W-:Y:S01]  /*20e70*/  SEL R3, R241.reuse, R2, !P6 ;  /* 0x00000002f1037207 */ /* 0x040fe20007000000 */
[----:B------:R-:W-:Y:S01]  /*20e80*/  STL [R1+0x48c], R8 ;  /* 0x00048c0801007387 */ /* 0x000fe20000100800 */
[----:B------:R-:W-:-:S03]  /*20e90*/  SEL R2, R241, R0, !P6 ;  /* 0x00000000f1027207 */ /* 0x000fc60007000000 */
[----:B------:R-:W-:Y:S01]  /*20ea0*/  STL [R1+0x488], R5 ;  /* 0x0004880501007387 */ /* 0x000fe20000100800 */
[----:B------:R-:W-:-:S03]  /*20eb0*/  SEL R0, R241, R248, !P6 ;  /* 0x000000f8f1007207 */ /* 0x000fc60007000000 */
[----:B------:R-:W-:Y:S04]  /*20ec0*/  STL [R1+0x484], R4 ;  /* 0x0004840401007387 */ /* 0x000fe80000100800 */
[----:B------:R2:W-:Y:S04]  /*20ed0*/  STL [R1+0x480], R3 ;  /* 0x0004800301007387 */ /* 0x0005e80000100800 */
[----:B------:R3:W-:Y:S04]  /*20ee0*/  STL [R1+0x47c], R2 ;  /* 0x00047c0201007387 */ /* 0x0007e80000100800 */
[----:B------:R4:W-:Y:S01]  /*20ef0*/  STL [R1+0x478], R0 ;  /* 0x0004780001007387 */ /* 0x0009e20000100800 */
[----:B------:R-:W-:Y:S01]  /*20f00*/  @!P3 IMAD.MOV R240, RZ, RZ, -R240 ;  /* 0x000000fffff0b224 */ /* 0x000fe200078e0af0 */
[----:B------:R-:W-:-:S02]  /*20f10*/  ISETP.GE.AND P3, PT, R13, RZ, PT ;  /* 0x000000ff0d00720c */ /* 0x000fc40003f66270 */
[----:B--2---:R-:W-:-:S05]  /*20f20*/  SEL R3, R241, R251, !P6 ;  /* 0x000000fbf1037207 */ /* 0x004fca0007000000 */
[----:B------:R1:W-:Y:S01]  /*20f30*/  STL [R1+0x410], R3 ;  /* 0x0004100301007387 */ /* 0x0003e20000100800 */
[C---:B---3--:R-:W-:Y:S02]  /*20f40*/  SEL R2, R241.reuse, R252, !P6 ;  /* 0x000000fcf1027207 */ /* 0x048fe40007000000 */
[----:B----4-:R-:W-:-:S03]  /*20f50*/  SEL R0, R241, R7, !P6 ;  /* 0x00000007f1007207 */ /* 0x010fc60007000000 */
[----:B------:R2:W-:Y:S01]  /*20f60*/  STL [R1+0x474], R2 ;  /* 0x0004740201007387 */ /* 0x0005e20000100800 */
[----:B-1----:R-:W-:-:S03]  /*20f70*/  SEL R3, R241, R170, !P6 ;  /* 0x000000aaf1037207 */ /* 0x002fc60007000000 */
[----:B------:R1:W-:Y:S04]  /*20f80*/  STL [R1+0x470], R0 ;  /* 0x0004700001007387 */ /* 0x0003e80000100800 */
[----:B------:R3:W-:Y:S04]  /*20f90*/  STL [R1+0x46c], R3 ;  /* 0x00046c0301007387 */ /* 0x0007e80000100800 */
[----:B------:R-:W4:Y:S01]  /*20fa0*/  LDL.LU R5, [R1+0x3f8] ;  /* 0x0003f80001057983 */ /* 0x000f220000300800 */
[----:B--2---:R-:W-:-:S05]  /*20fb0*/  SEL R2, R241, R6, !P6 ;  /* 0x00000006f1027207 */ /* 0x004fca0007000000 */
[----:B------:R2:W-:Y:S04]  /*20fc0*/  STL [R1+0x468], R2 ;  /* 0x0004680201007387 */ /* 0x0005e80000100800 */
[----:B------:R-:W4:Y:S01]  /*20fd0*/  LDL.LU R25, [R1+0x3f4] ;  /* 0x0003f40001197983 */ /* 0x000f220000300800 */
[----:B-1----:R-:W-:-:S05]  /*20fe0*/  SEL R0, R241, R247, !P6 ;  /* 0x000000f7f1007207 */ /* 0x002fca0007000000 */
[----:B------:R1:W-:Y:S04]  /*20ff0*/  STL [R1+0x464], R0 ;  /* 0x0004640001007387 */ /* 0x0003e80000100800 */
[----:B------:R-:W4:Y:S04]  /*21000*/  LDL.LU R24, [R1+0x3f0] ;  /* 0x0003f00001187983 */ /* 0x000f280000300800 */
        /* <DEDUP_REMOVED lines=18> */
[----:B---3--:R-:W3:Y:S04]  /*21130*/  LDL.LU R3, [R1+0x3a4] ;  /* 0x0003a40001037983 */ /* 0x008ee80000300800 */
[----:B--2---:R-:W2:Y:S04]  /*21140*/  LDL.LU R2, [R1+0x3a0] ;  /* 0x0003a00001027983 */ /* 0x004ea80000300800 */
[----:B-1----:R-:W2:Y:S04]  /*21150*/  LDL.LU R0, [R1+0x39c] ;  /* 0x00039c0001007983 */ /* 0x002ea80000300800 */
[----:B------:R-:W2:Y:S04]  /*21160*/  LDL.LU R248, [R1+0x398] ;  /* 0x0003980001f87983 */ /* 0x000ea80000300800 */
[----:B------:R-:W2:Y:S04]  /*21170*/  LDL.LU R251, [R1+0x394] ;  /* 0x0003940001fb7983 */ /* 0x000ea80000300800 */
[----:B------:R-:W2:Y:S04]  /*21180*/  LDL.LU R252, [R1+0x390] ;  /* 0x0003900001fc7983 */ /* 0x000ea80000300800 */
[----:B------:R-:W2:Y:S04]  /*21190*/  LDL.LU R7, [R1+0x38c] ;  /* 0x00038c0001077983 */ /* 0x000ea80000300800 */
[----:B------:R-:W2:Y:S04]  /*211a0*/  LDL.LU R170, [R1+0x388] ;  /* 0x0003880001aa7983 */ /* 0x000ea80000300800 */
[----:B------:R-:W2:Y:S04]  /*211b0*/  LDL.LU R6, [R1+0x384] ;  /* 0x0003840001067983 */ /* 0x000ea80000300800 */
[----:B------:R-:W2:Y:S01]  /*211c0*/  LDL.LU R247, [R1+0x380] ;  /* 0x0003800001f77983 */ /* 0x000ea20000300800 */
[----:B----4-:R-:W-:-:S05]  /*211d0*/  SEL R5, R241, R5, !P6 ;  /* 0x00000005f1057207 */ /* 0x010fca0007000000 */
[----:B------:R1:W-:Y:S01]  /*211e0*/  STL [R1+0x460], R5 ;  /* 0x0004600501007387 */ /* 0x0003e20000100800 */
[----:B------:R-:W-:-:S05]  /*211f0*/  SEL R25, R241, R25, !P6 ;  /* 0x00000019f1197207 */ /* 0x000fca0007000000 */
[----:B------:R-:W-:Y:S01]  /*21200*/  STL [R1+0x45c], R25 ;  /* 0x00045c1901007387 */ /* 0x000fe20000100800 */
[C---:B-1----:R-:W-:Y:S02]  /*21210*/  SEL R5, R241.reuse, R24, !P6 ;  /* 0x00000018f1057207 */ /* 0x042fe40007000000 */
[----:B------:R-:W-:-:S03]  /*21220*/  SEL R23, R241, R23, !P6 ;  /* 0x00000017f1177207 */ /* 0x000fc60007000000 */
[----:B------:R1:W-:Y:S01]  /*21230*/  STL [R1+0x3f0], R5 ;  /* 0x0003f00501007387 */ /* 0x0003e20000100800 */
[----:B------:R-:W-:-:S03]  /*21240*/  SEL R22, R241, R22, !P6 ;  /* 0x00000016f1167207 */ /* 0x000fc60007000000 */
[----:B------:R-:W-:Y:S01]  /*21250*/  STL [R1+0x458], R23 ;  /* 0x0004581701007387 */ /* 0x000fe20000100800 */
[----:B-1----:R-:W-:-:S03]  /*21260*/  SEL R5, R241, R21, !P6 ;  /* 0x00000015f1057207 */ /* 0x002fc60007000000 */
[----:B------:R-:W-:Y:S01]  /*21270*/  STL [R1+0x454], R22 ;  /* 0x0004541601007387 */ /* 0x000fe20000100800 */
[C---:B------:R-:W-:Y:S02]  /*21280*/  SEL R20, R241.reuse, R20, !P6 ;  /* 0x00000014f1147207 */ /* 0x040fe40007000000 */
[C---:B------:R-:W-:Y:S01]  /*21290*/  SEL R19, R241.reuse, R19, !P6 ;  /* 0x00000013f1137207 */ /* 0x040fe20007000000 */
[----:B------:R1:W-:Y:S04]  /*212a0*/  STL [R1+0x450], R5 ;  /* 0x0004500501007387 */ /* 0x0003e80000100800 */
[----:B------:R-:W-:Y:S01]  /*212b0*/  STL [R1+0x44c], R20 ;  /* 0x00044c1401007387 */ /* 0x000fe20000100800 */
[----:B-1----:R-:W-:-:S03]  /*212c0*/  SEL R5, R241, R18, !P6 ;  /* 0x00000012f1057207 */ /* 0x002fc60007000000 */
[----:B------:R-:W-:Y:S01]  /*212d0*/  STL [R1+0x448], R19 ;  /* 0x0004481301007387 */ /* 0x000fe20000100800 */
[C---:B------:R-:W-:Y:S02]  /*212e0*/  SEL R17, R241.reuse, R17, !P6 ;  /* 0x00000011f1117207 */ /* 0x040fe40007000000 */
[C---:B------:R-:W-:Y:S01]  /*212f0*/  SEL R16, R241.reuse, R16, !P6 ;  /* 0x00000010f1107207 */ /* 0x040fe20007000000 */
[----:B------:R1:W-:Y:S04]  /*21300*/  STL [R1+0x444], R5 ;  /* 0x0004440501007387 */ /* 0x0003e80000100800 */
[----:B------:R-:W-:Y:S01]  /*21310*/  STL [R1+0x440], R17 ;  /* 0x0004401101007387 */ /* 0x000fe20000100800 */
[C---:B------:R-:W-:Y:S02]  /*21320*/  SEL R14, R241.reuse, R14, !P6 ;  /* 0x0000000ef10e7207 */ /* 0x040fe40007000000 */
[C---:B-1----:R-:W-:Y:S01]  /*21330*/  SEL R5, R241.reuse, R15, !P6 ;  /* 0x0000000ff1057207 */ /* 0x042fe20007000000 */
[----:B------:R-:W-:Y:S01]  /*21340*/  STL [R1+0x3d0], R16 ;  /* 0x0003d01001007387 */ /* 0x000fe20000100800 */
[----:B------:R-:W-:-:S03]  /*21350*/  SEL R13, R241, R13, !P6 ;  /* 0x0000000df10d7207 */ /* 0x000fc60007000000 */
[----:B------:R1:W-:Y:S01]  /*21360*/  STL [R1+0x43c], R5 ;  /* 0x00043c0501007387 */ /* 0x0003e20000100800 */
[----:B------:R-:W-:-:S03]  /*21370*/  SEL R11, R241, R11, !P6 ;  /* 0x0000000bf10b7207 */ /* 0x000fc60007000000 */
[----:B------:R-:W-:Y:S01]  /*21380*/  STL [R1+0x438], R14 ;  /* 0x0004380e01007387 */ /* 0x000fe20000100800 */
[C---:B------:R-:W-:Y:S02]  /*21390*/  SEL R10, R241.reuse, R10, !P6 ;  /* 0x0000000af10a7207 */ /* 0x040fe40007000000 */
[C---:B-1----:R-:W-:Y:S01]  /*213a0*/  SEL R5, R241.reuse, R12, !P6 ;  /* 0x0000000cf1057207 */ /* 0x042fe20007000000 */
[----:B------:R-:W-:Y:S04]  /*213b0*/  STL [R1+0x430], R13 ;  /* 0x0004300d01007387 */ /* 0x000fe80000100800 */
        /* <DEDUP_REMOVED lines=8> */
[C---:B-1----:R-:W-:Y:S02]  /*21440*/  SEL R5, R241.reuse, R4, !P6 ;  /* 0x00000004f1057207 */ /* 0x042fe40007000000 */
[----:B---3--:R-:W-:-:S02]  /*21450*/  SEL R4, R241, R3, !P6 ;  /* 0x00000003f1047207 */ /* 0x008fc40007000000 */
[C---:B--2---:R-:W-:Y:S01]  /*21460*/  SEL R3, R241.reuse, R2, !P6 ;  /* 0x00000002f1037207 */ /* 0x044fe20007000000 */
[----:B------:R-:W-:Y:S01]  /*21470*/  STL [R1+0x418], R8 ;  /* 0x0004180801007387 */ /* 0x000fe20000100800 */
[----:B------:R-:W-:-:S03]  /*21480*/  SEL R2, R241, R0, !P6 ;  /* 0x00000000f1027207 */ /* 0x000fc60007000000 */
[----:B------:R-:W-:Y:S01]  /*21490*/  STL [R1+0x414], R5 ;  /* 0x0004140501007387 */ /* 0x000fe20000100800 */
[----:B------:R-:W-:-:S03]  /*214a0*/  SEL R0, R241, R248, !P6 ;  /* 0x000000f8f1007207 */ /* 0x000fc60007000000 */
[----:B------:R-:W-:Y:S04]  /*214b0*/  STL [R1+0x40c], R4 ;  /* 0x00040c0401007387 */ /* 0x000fe80000100800 */
[----:B------:R1:W-:Y:S04]  /*214c0*/  STL [R1+0x408], R3 ;  /* 0x0004080301007387 */ /* 0x0003e80000100800 */
[----:B------:R2:W-:Y:S01]  /*214d0*/  STL [R1+0x404], R2 ;  /* 0x0004040201007387 */ /* 0x0005e20000100800 */
[----:B-1----:R-:W-:-:S03]  /*214e0*/  SEL R3, R241, R251, !P6 ;  /* 0x000000fbf1037207 */ /* 0x002fc60007000000 */
[----:B------:R1:W-:Y:S01]  /*214f0*/  STL [R1+0x400], R0 ;  /* 0x0004000001007387 */ /* 0x0003e20000100800 */
[----:B--2---:R-:W-:-:S03]  /*21500*/  SEL R2, R241, R252, !P6 ;  /* 0x000000fcf1027207 */ /* 0x004fc60007000000 */
[----:B------:R2:W-:Y:S01]  /*21510*/  STL [R1+0x3fc], R3 ;  /* 0x0003fc0301007387 */ /* 0x0005e20000100800 */
[----:B-1----:R-:W-:-:S03]  /*21520*/  SEL R0, R241, R7, !P6 ;  /* 0x00000007f1007207 */ /* 0x002fc60007000000 */
[----:B------:R1:W-:Y:S01]  /*21530*/  STL [R1+0x390], R2 ;  /* 0x0003900201007387 */ /* 0x0003e20000100800 */
[----:B--2---:R-:W-:-:S03]  /*21540*/  SEL R3, R241, R170, !P6 ;  /* 0x000000aaf1037207 */ /* 0x004fc60007000000 */
[----:B------:R2:W-:Y:S04]  /*21550*/  STL [R1+0x3f8], R0 ;  /* 0x0003f80001007387 */ /* 0x0005e80000100800 */
[----:B------:R3:W-:Y:S01]  /*21560*/  STL [R1+0x3f4], R3 ;  /* 0x0003f40301007387 */ /* 0x0007e20000100800 */
[----:B-1----:R-:W-:-:S03]  /*21570*/  SEL R2, R241, R6, !P6 ;  /* 0x00000006f1027207 */ /* 0x002fc60007000000 */
[----:B------:R-:W4:Y:S01]  /*21580*/  LDL.LU R5, [R1+0x37c] ;  /* 0x00037c0001057983 */ /* 0x000f220000300800 */
[----:B--2---:R-:W-:-:S03]  /*21590*/  SEL R0, R241, R247, !P6 ;  /* 0x000000f7f1007207 */ /* 0x004fc60007000000 */
[----:B------:R1:W-:Y:S04]  /*215a0*/  STL [R1+0x3ec], R2 ;  /* 0x0003ec0201007387 */ /* 0x0003e80000100800 */
[----:B------:R-:W2:Y:S04]  /*215b0*/  LDL.LU R25, [R1+0x378] ;  /* 0x0003780001197983 */ /* 0x000ea80000300800 */
[----:B------:R1:W-:Y:S04]  /*215c0*/  STL [R1+0x3e8], R0 ;  /* 0x0003e80001007387 */ /* 0x0003e80000100800 */
[----:B------:R-:W2:Y:S04]  /*215d0*/  LDL.LU R24, [R1+0x374] ;  /* 0x0003740001187983 */ /* 0x000ea80000300800 */
        /* <DEDUP_REMOVED lines=18> */
[----:B---3--:R-:W3:Y:S04]  /*21700*/  LDL.LU R3, [R1+0x328] ;  /* 0x0003280001037983 */ /* 0x008ee80000300800 */
[----:B-1----:R-:W3:Y:S04]  /*21710*/  LDL.LU R2, [R1+0x324] ;  /* 0x0003240001027983 */ /* 0x002ee80000300800 */
[----:B------:R-:W3:Y:S04]  /*21720*/  LDL.LU R0, [R1+0x320] ;  /* 0x0003200001007983 */ /* 0x000ee80000300800 */
[----:B------:R-:W3:Y:S04]  /*21730*/  LDL.LU R248, [R1+0x31c] ;  /* 0x00031c0001f87983 */ /* 0x000ee80000300800 */
[----:B------:R-:W3:Y:S04]  /*21740*/  LDL.LU R251, [R1+0x318] ;  /* 0x0003180001fb7983 */ /* 0x000ee80000300800 */
[----:B------:R-:W3:Y:S04]  /*21750*/  LDL.LU R252, [R1+0x314] ;  /* 0x0003140001fc7983 */ /* 0x000ee80000300800 */
[----:B------:R-:W3:Y:S04]  /*21760*/  LDL.LU R7, [R1+0x310] ;  /* 0x0003100001077983 */ /* 0x000ee80000300800 */
[----:B------:R-:W3:Y:S04]  /*21770*/  LDL.LU R170, [R1+0x30c] ;  /* 0x00030c0001aa7983 */ /* 0x000ee80000300800 */
[----:B------:R-:W3:Y:S04]  /*21780*/  LDL.LU R6, [R1+0x308] ;  /* 0x0003080001067983 */ /* 0x000ee80000300800 */
[----:B------:R-:W3:Y:S01]  /*21790*/  LDL.LU R247, [R1+0x304] ;  /* 0x0003040001f77983 */ /* 0x000ee20000300800 */
[----:B----4-:R-:W-:-:S05]  /*217a0*/  SEL R5, R241, R5, !P6 ;  /* 0x00000005f1057207 */ /* 0x010fca0007000000 */
[----:B------:R1:W-:Y:S01]  /*217b0*/  STL [R1+0x3e4], R5 ;  /* 0x0003e40501007387 */ /* 0x0003e20000100800 */
[C---:B--2---:R-:W-:Y:S02]  /*217c0*/  SEL R25, R241.reuse, R25, !P6 ;  /* 0x00000019f1197207 */ /* 0x044fe40007000000 */
[----:B-1----:R-:W-:-:S03]  /*217d0*/  SEL R5, R241, R24, !P6 ;  /* 0x00000018f1057207 */ /* 0x002fc60007000000 */
[----:B------:R-:W-:Y:S01]  /*217e0*/  STL [R1+0x3e0], R25 ;  /* 0x0003e01901007387 */ /* 0x000fe20000100800 */
        /* <DEDUP_REMOVED lines=36> */
[C---:B------:R-:W-:Y:S01]  /*21a30*/  SEL R3, R241.reuse, R2, !P6 ;  /* 0x00000002f1037207 */ /* 0x040fe20007000000 */
        /* <DEDUP_REMOVED lines=466> */
[C---:B------:R-:W-:Y:S02]  /*23760*/  SEL R2, R241.reuse, R0, !P6 ;  /* 0x00000000f1027207 */ /* 0x040fe40007000000 */
[C---:B------:R-:W-:Y:S01]  /*23770*/  SEL R0, R241.reuse, R248, !P6 ;  /* 0x000000f8f1007207 */ /* 0x040fe20007000000 */
[----:B------:R-:W-:Y:S04]  /*23780*/  STL [R1+0xc0], R5 ;  /* 0x0000c00501007387 */ /* 0x000fe80000100800 */
        /* <DEDUP_REMOVED lines=14> */
[----:B------:R-:W2:Y:S04]  /*23870*/  LDL.LU R25, [R1+0x94] ;  /* 0x0000940001197983 */ /* 0x000ea80000300800 */
[----:B------:R3:W-:Y:S04]  /*23880*/  STL [R1+0x9c], R2 ;  /* 0x00009c0201007387 */ /* 0x0007e80000100800 */
[----:B------:R-:W4:Y:S04]  /*23890*/  LDL.LU R24, [R1+0x90] ;  /* 0x0000900001187983 */ /* 0x000f280000300800 */
        /* <DEDUP_REMOVED lines=19> */
[----:B-1----:R-:W4:Y:S04]  /*239d0*/  LDL.LU R3, [R1+0x44] ;  /* 0x0000440001037983 */ /* 0x002f280000300800 */
[----:B---3--:R-:W3:Y:S04]  /*239e0*/  LDL.LU R2, [R1+0x40] ;  /* 0x0000400001027983 */ /* 0x008ee80000300800 */
[----:B------:R-:W3:Y:S04]  /*239f0*/  LDL.LU R0, [R1+0x3c] ;  /* 0x00003c0001007983 */ /* 0x000ee80000300800 */
        /* <DEDUP_REMOVED lines=8> */
[----:B--2---:R-:W-:-:S05]  /*23a80*/  SEL R25, R241, R25, !P6 ;  /* 0x00000019f1197207 */ /* 0x004fca0007000000 */
[----:B------:R1:W-:Y:S01]  /*23a90*/  STL [R1+0x94], R25 ;  /* 0x0000941901007387 */ /* 0x0003e20000100800 */
[----:B----4-:R-:W-:-:S03]  /*23aa0*/  SEL R24, R241, R24, !P6 ;  /* 0x00000018f1187207 */ /* 0x010fc60007000000 */
[----:B-1----:R-:W2:Y:S01]  /*23ab0*/  LDL.LU R25, [R1+0x2854] ;  /* 0x0028540001197983 */ /* 0x002ea20000300800 */
[----:B------:R-:W-:-:S03]  /*23ac0*/  SEL R23, R241, R23, !P6 ;  /* 0x00000017f1177207 */ /* 0x000fc60007000000 */
[----:B------:R1:W-:Y:S01]  /*23ad0*/  STL [R1+0x90], R24 ;  /* 0x0000901801007387 */ /* 0x0003e20000100800 */
[C---:B------:R-:W-:Y:S02]  /*23ae0*/  SEL R22, R241.reuse, R22, !P6 ;  /* 0x00000016f1167207 */ /* 0x040fe40007000000 */
[C---:B------:R-:W-:Y:S01]  /*23af0*/  SEL R21, R241.reuse, R21, !P6 ;  /* 0x00000015f1157207 */ /* 0x040fe20007000000 */
[----:B-1----:R-:W4:Y:S01]  /*23b00*/  LDL.LU R24, [R1+0x2850] ;  /* 0x0028500001187983 */ /* 0x002f220000300800 */
[----:B------:R-:W-:-:S03]  /*23b10*/  SEL R20, R241, R20, !P6 ;  /* 0x00000014f1147207 */ /* 0x000fc60007000000 */
[----:B------:R1:W-:Y:S01]  /*23b20*/  STL [R1+0x8c], R23 ;  /* 0x00008c1701007387 */ /* 0x0003e20000100800 */
[C---:B------:R-:W-:Y:S02]  /*23b30*/  SEL R19, R241.reuse, R19, !P6 ;  /* 0x00000013f1137207 */ /* 0x040fe40007000000 */
[C---:B------:R-:W-:Y:S01]  /*23b40*/  SEL R18, R241.reuse, R18, !P6 ;  /* 0x00000012f1127207 */ /* 0x040fe20007000000 */
[----:B-1----:R-:W2:Y:S04]  /*23b50*/  LDL.LU R23, [R1+0x284c] ;  /* 0x00284c0001177983 */ /* 0x002ea80000300800 */
[----:B------:R1:W-:Y:S01]  /*23b60*/  STL [R1+0x88], R22 ;  /* 0x0000881601007387 */ /* 0x0003e20000100800 */
[C---:B------:R-:W-:Y:S02]  /*23b70*/  SEL R17, R241.reuse, R17, !P6 ;  /* 0x00000011f1117207 */ /* 0x040fe40007000000 */
[C---:B------:R-:W-:Y:S01]  /*23b80*/  SEL R16, R241.reuse, R16, !P6 ;  /* 0x00000010f1107207 */ /* 0x040fe20007000000 */
[----:B-1----:R-:W4:Y:S04]  /*23b90*/  LDL.LU R22, [R1+0x2848] ;  /* 0x0028480001167983 */ /* 0x002f280000300800 */
[----:B------:R1:W-:Y:S01]  /*23ba0*/  STL [R1+0x84], R21 ;  /* 0x0000841501007387 */ /* 0x0003e20000100800 */
[----:B------:R-:W-:-:S03]  /*23bb0*/  SEL R15, R241, R15, !P6 ;  /* 0x0000000ff10f7207 */ /* 0x000fc60007000000 */
[----:B-1----:R-:W2:Y:S04]  /*23bc0*/  LDL.LU R21, [R1+0x2844] ;  /* 0x0028440001157983 */ /* 0x002ea80000300800 */
[----:B------:R1:W-:Y:S01]  /*23bd0*/  STL [R1+0x80], R20 ;  /* 0x0000801401007387 */ /* 0x0003e20000100800 */
[----:B------:R-:W-:-:S03]  /*23be0*/  SEL R14, R241, R14, !P6 ;  /* 0x0000000ef10e7207 */ /* 0x000fc60007000000 */
        /* <DEDUP_REMOVED lines=29> */
[----:B---3--:R-:W-:-:S03]  /*23dc0*/  SEL R2, R241, R2, !P6 ;  /* 0x00000002f1027207 */ /* 0x008fc60007000000 */
[----:B-1----:R-:W3:Y:S04]  /*23dd0*/  LDL.LU R10, [R1+0x2818] ;  /* 0x00281800010a7983 */ /* 0x002ee80000300800 */
[----:B------:R1:W-:Y:S01]  /*23de0*/  STL [R1+0x54], R9 ;  /* 0x0000540901007387 */ /* 0x0003e20000100800 */
[----:B------:R-:W-:-:S03]  /*23df0*/  SEL R0, R241, R0, !P6 ;  /* 0x00000000f1007207 */ /* 0x000fc60007000000 */
[----:B-1----:R-:W4:Y:S04]  /*23e00*/  LDL.LU R9, [R1+0x2814] ;  /* 0x0028140001097983 */ /* 0x002f280000300800 */
        /* <DEDUP_REMOVED lines=17> */
[----:B-1----:R-:W3:Y:S04]  /*23f20*/  LDL.LU R0, [R1+0x27fc] ;  /* 0x0027fc0001007983 */ /* 0x002ee80000300800 */
[----:B------:R1:W-:Y:S01]  /*23f30*/  STL [R1+0x38], R248 ;  /* 0x000038f801007387 */ /* 0x0003e20000100800 */
[----:B------:R-:W-:-:S03]  /*23f40*/  SEL R247, R241, R247, !P6 ;  /* 0x000000f7f1f77207 */ /* 0x000fc60007000000 */
[----:B-1----:R-:W4:Y:S04]  /*23f50*/  LDL.LU R248, [R1+0x27f8] ;  /* 0x0027f80001f87983 */ /* 0x002f280000300800 */
[----:B------:R1:W-:Y:S04]  /*23f60*/  STL [R1+0x34], R251 ;  /* 0x000034fb01007387 */ /* 0x0003e80000100800 */
[----:B-1----:R-:W4:Y:S04]  /*23f70*/  LDL.LU R251, [R1+0x27f4] ;  /* 0x0027f40001fb7983 */ /* 0x002f280000300800 */
[----:B------:R1:W-:Y:S04]  /*23f80*/  STL [R1+0x30], R252 ;  /* 0x000030fc01007387 */ /* 0x0003e80000100800 */
        /* <DEDUP_REMOVED lines=8> */
[----:B-1----:R-:W2:Y:S01]  /*24010*/  LDL.LU R247, [R1+0x27e0] ;  /* 0x0027e00001f77983 */ /* 0x002ea20000300800 */
[----:B------:R-:W-:-:S05]  /*24020*/  SEL R5, R241, R5, !P6 ;  /* 0x00000005f1057207 */ /* 0x000fca0007000000 */
[----:B------:R2:W-:Y:S01]  /*24030*/  STL [R1+0x1c], R5 ;  /* 0x00001c0501007387 */ /* 0x0005e20000100800 */
[C---:B---3--:R-:W-:Y:S02]  /*24040*/  SEL R7, R241.reuse, R7, !P6 ;  /* 0x00000007f1077207 */ /* 0x048fe40007000000 */
[C---:B----4-:R-:W-:Y:S02]  /*24050*/  SEL R170, R241.reuse, R170, !P6 ;  /* 0x000000aaf1aa7207 */ /* 0x050fe40007000000 */
[C---:B--2---:R-:W-:Y:S02]  /*24060*/  SEL R5, R241.reuse, R247, !P6 ;  /* 0x000000f7f1057207 */ /* 0x044fe40007000000 */
[----:B------:R-:W2:Y:S04]  /*24070*/  LDL.LU R247, [R1+0x27dc] ;  /* 0x0027dc0001f77983 */ /* 0x000ea80000300800 */
[----:B------:R1:W-:Y:S02]  /*24080*/  STL [R1+0x18], R5 ;  /* 0x0000180501007387 */ /* 0x0003e40000100800 */
[----:B-1----:R-:W-:-:S02]  /*24090*/  SEL R5, R241, R6, !P6 ;  /* 0x00000006f1057207 */ /* 0x002fc40007000000 */
[----:B------:R-:W3:Y:S04]  /*240a0*/  LDL.LU R6, [R1+0x27d8] ;  /* 0x0027d80001067983 */ /* 0x000ee80000300800 */
[----:B------:R1:W-:Y:S04]  /*240b0*/  STL [R1+0x14], R5 ;  /* 0x0000140501007387 */ /* 0x0003e80000100800 */
[----:B------:R4:W-:Y:S01]  /*240c0*/  STL [R1+0x10], R170 ;  /* 0x000010aa01007387 */ /* 0x0009e20000100800 */
[C---:B-1----:R-:W-:Y:S02]  /*240d0*/  SEL R5, R241.reuse, R252, !P6 ;  /* 0x000000fcf1057207 */ /* 0x042fe40007000000 */
[C---:B------:R-:W-:Y:S01]  /*240e0*/  SEL R252, R241.reuse, R0, !P6 ;  /* 0x00000000f1fc7207 */ /* 0x040fe20007000000 */
[----:B------:R1:W-:Y:S01]  /*240f0*/  STL [R1+0xc], R7 ;  /* 0x00000c0701007387 */ /* 0x0003e20000100800 */
[----:B------:R-:W-:-:S02]  /*24100*/  SEL R0, R241, R2, !P6 ;  /* 0x00000002f1007207 */ /* 0x000fc40007000000 */
[C---:B----4-:R-:W-:Y:S02]  /*24110*/  SEL R170, R241.reuse, R251, !P6 ;  /* 0x000000fbf1aa7207 */ /* 0x050fe40007000000 */
[C---:B------:R-:W-:Y:S02]  /*24120*/  SEL R2, R241.reuse, R40, !P6 ;  /* 0x00000028f1027207 */ /* 0x040fe40007000000 */
[C---:B------:R-:W-:Y:S02]  /*24130*/  SEL R251, R241.reuse, R11, !P6 ;  /* 0x0000000bf1fb7207 */ /* 0x040fe40007000000 */
[C---:B------:R-:W-:Y:S02]  /*24140*/  SEL R11, R241.reuse, R41, !P6 ;  /* 0x00000029f10b7207 */ /* 0x040fe40007000000 */
[C---:B-1----:R-:W-:Y:S02]  /*24150*/  SEL R7, R241.reuse, R248, !P6 ;  /* 0x000000f8f1077207 */ /* 0x042fe40007000000 */
[----:B------:R-:W-:-:S02]  /*24160*/  SEL R248, R241, R10, !P6 ;  /* 0x0000000af1f87207 */ /* 0x000fc40007000000 */
[C---:B------:R-:W-:Y:S01]  /*24170*/  SEL R10, R241.reuse, R42, !P6 ;  /* 0x0000002af10a7207 */ /* 0x040fe20007000000 */
[----:B------:R1:W-:Y:S04]  /*24180*/  STL [R1+0x62c], R2 ;  /* 0x00062c0201007387 */ /* 0x0003e80000100800 */
[----:B------:R4:W-:Y:S04]  /*24190*/  STL [R1+0x628], R11 ;  /* 0x0006280b01007387 */ /* 0x0009e80000100800 */
[----:B------:R4:W-:Y:S01]  /*241a0*/  STL [R1+0x624], R10 ;  /* 0x0006240a01007387 */ /* 0x0009e20000100800 */
[----:B-1----:R-:W-:-:S02]  /*241b0*/  SEL R2, R241, R43, !P6 ;  /* 0x0000002bf1027207 */ /* 0x002fc40007000000 */
[----:B----4-:R-:W-:-:S03]  /*241c0*/  SEL R11, R241, R44, !P6 ;  /* 0x0000002cf10b7207 */ /* 0x010fc60007000000 */
[----:B------:R1:W-:Y:S01]  /*241d0*/  STL [R1+0x620], R2 ;  /* 0x0006200201007387 */ /* 0x0003e20000100800 */
[----:B------:R-:W-:-:S03]  /*241e0*/  SEL R10, R241, R45, !P6 ;  /* 0x0000002df10a7207 */ /* 0x000fc60007000000 */
[----:B------:R4:W-:Y:S04]  /*241f0*/  STL [R1+0x61c], R11 ;  /* 0x00061c0b01007387 */ /* 0x0009e80000100800 */
[----:B------:R4:W-:Y:S01]  /*24200*/  STL [R1+0x618], R10 ;  /* 0x0006180a01007387 */ /* 0x0009e20000100800 */
[C---:B-1----:R-:W-:Y:S02]  /*24210*/  SEL R2, R241.reuse, R46, !P6 ;  /* 0x0000002ef1027207 */ /* 0x042fe40007000000 */
        /* <DEDUP_REMOVED lines=54> */
[C---:B------:R-:W-:Y:S01]  /*24580*/  SEL R40, R241.reuse, R233, !P6 ;  /* 0x000000e9f1287207 */ /* 0x040fe20007000000 */
[----:B------:R-:W-:Y:S01]  /*24590*/  @!P2 IMAD.MOV R242, RZ, RZ, -R242 ;  /* 0x000000fffff2a224 */ /* 0x000fe200078e0af2 */
[C---:B----4-:R-:W-:Y:S01]  /*245a0*/  SEL R11, R241.reuse, R74, !P6 ;  /* 0x0000004af10b7207 */ /* 0x050fe20007000000 */
[----:B------:R1:W-:Y:S01]  /*245b0*/  STL [R1+0x594], R2 ;  /* 0x0005940201007387 */ /* 0x0003e20000100800 */
[C---:B------:R-:W-:Y:S01]  /*245c0*/  SEL R41, R241.reuse, R237, !P6 ;  /* 0x000000edf1297207 */ /* 0x040fe20007000000 */
[----:B------:R-:W-:Y:S01]  /*245d0*/  @!P4 IMAD.MOV R243, RZ, RZ, -R243 ;  /* 0x000000fffff3c224 */ /* 0x000fe200078e0af3 */
[C---:B------:R-:W-:Y:S01]  /*245e0*/  SEL R10, R241.reuse, R75, !P6 ;  /* 0x0000004bf10a7207 */ /* 0x040fe20007000000 */
[----:B------:R4:W-:Y:S01]  /*245f0*/  STL [R1+0x590], R11 ;  /* 0x0005900b01007387 */ /* 0x0009e20000100800 */
[C---:B------:R-:W-:Y:S01]  /*24600*/  SEL R58, R241.reuse, R240, !P6 ;  /* 0x000000f0f13a7207 */ /* 0x040fe20007000000 */
[----:B------:R-:W-:Y:S01]  /*24610*/  @!P5 IMAD.MOV R244, RZ, RZ, -R244 ;  /* 0x000000fffff4d224 */ /* 0x000fe200078e0af4 */
[----:B------:R-:W-:Y:S01]  /*24620*/  SEL R60, R241, R250, !P6 ;  /* 0x000000faf13c7207 */ /* 0x000fe20007000000 */
[----:B------:R4:W-:Y:S01]  /*24630*/  STL [R1+0x58c], R10 ;  /* 0x00058c0a01007387 */ /* 0x0009e20000100800 */
[----:B------:R-:W-:Y:S01]  /*24640*/  @!P1 IADD3 R245, -R245, RZ, RZ ;  /* 0x000000fff5f59210 */ /* 0x000fe20007ffe1ff */
[----:B------:R-:W-:Y:S01]  /*24650*/  @!P3 IMAD.MOV R246, RZ, RZ, -R246 ;  /* 0x000000fffff6b224 */ /* 0x000fe200078e0af6 */
[C---:B-1----:R-:W-:Y:S01]  /*24660*/  SEL R2, R241.reuse, R76, !P6 ;  /* 0x0000004cf1027207 */ /* 0x042fe20007000000 */
[----:B------:R-:W1:Y:S01]  /*24670*/  LDC R73, c[0x0][0x240] ;  /* 0x00009000ff497b82 */ /* 0x000e620000000800 */
[----:B----4-:R-:W-:-:S03]  /*24680*/  SEL R11, R241, R77, !P6 ;  /* 0x0000004df10b7207 */ /* 0x010fc60007000000 */
[----:B------:R4:W-:Y:S01]  /*24690*/  STL [R1+0x588], R2 ;  /* 0x0005880201007387 */ /* 0x0009e20000100800 */
[----:B------:R-:W-:-:S03]  /*246a0*/  SEL R10, R241, R78, !P6 ;  /* 0x0000004ef10a7207 */ /* 0x000fc60007000000 */
[----:B------:R4:W-:Y:S04]  /*246b0*/  STL [R1+0x584], R11 ;  /* 0x0005840b01007387 */ /* 0x0009e80000100800 */
[----:B------:R4:W-:Y:S02]  /*246c0*/  STL [R1+0x580], R10 ;  /* 0x0005800a01007387 */ /* 0x0009e40000100800 */
[C---:B----4-:R-:W-:Y:S02]  /*246d0*/  SEL R2, R241.reuse, R79, !P6 ;  /* 0x0000004ff1027207 */ /* 0x050fe40007000000 */
[----:B------:R-:W-:-:S03]  /*246e0*/  SEL R11, R241, R80, !P6 ;  /* 0x00000050f10b7207 */ /* 0x000fc60007000000 */
[----:B------:R4:W-:Y:S01]  /*246f0*/  STL [R1+0x57c], R2 ;  /* 0x00057c0201007387 */ /* 0x0009e20000100800 */
[----:B------:R-:W-:-:S03]  /*24700*/  SEL R10, R241, R81, !P6 ;  /* 0x00000051f10a7207 */ /* 0x000fc60007000000 */
[----:B------:R4:W-:Y:S04]  /*24710*/  STL [R1+0x578], R11 ;  /* 0x0005780b01007387 */ /* 0x0009e80000100800 */
[----:B------:R1:W-:Y:S01]  /*24720*/  STL [R1+0x574], R10 ;  /* 0x0005740a01007387 */ /* 0x0003e20000100800 */
[C---:B----4-:R-:W-:Y:S02]  /*24730*/  SEL R2, R241.reuse, R82, !P6 ;  /* 0x00000052f1027207 */ /* 0x050fe40007000000 */
[----:B------:R-:W-:-:S03]  /*24740*/  SEL R11, R241, R83, !P6 ;  /* 0x00000053f10b7207 */ /* 0x000fc60007000000 */
[----:B------:R4:W-:Y:S01]  /*24750*/  STL [R1+0x570], R2 ;  /* 0x0005700201007387 */ /* 0x0009e20000100800 */
[----:B-1----:R-:W-:-:S03]  /*24760*/  SEL R10, R241, R84, !P6 ;  /* 0x00000054f10a7207 */ /* 0x002fc60007000000 */
[----:B------:R1:W-:Y:S04]  /*24770*/  STL [R1+0x56c], R11 ;  /* 0x00056c0b01007387 */ /* 0x0003e80000100800 */
[----:B------:R2:W-:Y:S01]  /*24780*/  STL [R1+0x564], R10 ;  /* 0x0005640a01007387 */ /* 0x0005e20000100800 */
[C---:B----4-:R-:W-:Y:S02]  /*24790*/  SEL R2, R241.reuse, R85, !P6 ;  /* 0x00000055f1027207 */ /* 0x050fe40007000000 */
[----:B-1----:R-:W-:-:S03]  /*247a0*/  SEL R11, R241, R86, !P6 ;  /* 0x00000056f10b7207 */ /* 0x002fc60007000000 */
[----:B------:R1:W-:Y:S01]  /*247b0*/  STL [R1+0x560], R2 ;  /* 0x0005600201007387 */ /* 0x0003e20000100800 */
[----:B--2---:R-:W-:-:S03]  /*247c0*/  SEL R10, R241, R87, !P6 ;  /* 0x00000057f10a7207 */ /* 0x004fc60007000000 */
[----:B------:R2:W-:Y:S04]  /*247d0*/  STL [R1+0x55c], R11 ;  /* 0x00055c0b01007387 */ /* 0x0005e80000100800 */
[----:B------:R4:W-:Y:S01]  /*247e0*/  STL [R1+0x554], R10 ;  /* 0x0005540a01007387 */ /* 0x0009e20000100800 */
[C---:B-1----:R-:W-:Y:S02]  /*247f0*/  SEL R2, R241.reuse, R88, !P6 ;  /* 0x00000058f1027207 */ /* 0x042fe40007000000 */
[----:B--2---:R-:W-:-:S03]  /*24800*/  SEL R11, R241, R89, !P6 ;  /* 0x00000059f10b7207 */ /* 0x004fc60007000000 */
[----:B------:R1:W-:Y:S01]  /*24810*/  STL [R1+0x550], R2 ;  /* 0x0005500201007387 */ /* 0x0003e20000100800 */
[----:B----4-:R-:W-:-:S03]  /*24820*/  SEL R10, R241, R90, !P6 ;  /* 0x0000005af10a7207 */ /* 0x010fc60007000000 */
        /* <DEDUP_REMOVED lines=282> */
[----:B-1----:R-:W2:Y:S04]  /*259d0*/  LDL.LU R2, [R1+0x4a0] ;  /* 0x0004a00001027983 */ /* 0x002ea80000300800 */
[----:B------:R-:W-:Y:S04]  /*259e0*/  STL [R1+0xe80], R11 ;  /* 0x000e800b01007387 */ /* 0x000fe80000100800 */
[----:B------:R1:W-:Y:S04]  /*259f0*/  STL [R1+0xe90], R10 ;  /* 0x000e900a01007387 */ /* 0x0003e80000100800 */
[----:B-1----:R-:W2:Y:S01]  /*25a00*/  LDL.LU R10, [R1+0x498] ;  /* 0x00049800010a7983 */ /* 0x002ea20000300800 */
[----:B------:R-:W-:-:S03]  /*25a10*/  SEL R11, R241, R234, !P6 ;  /* 0x000000eaf10b7207 */ /* 0x000fc60007000000 */
[----:B------:R1:W-:Y:S04]  /*25a20*/  STL [R1+0xea0], R40 ;  /* 0x000ea02801007387 */ /* 0x0003e80000100800 */
[----:B------:R4:W-:Y:S04]  /*25a30*/  STL [R1+0xeb0], R11 ;  /* 0x000eb00b01007387 */ /* 0x0009e80000100800 */
[----:B------:R-:W3:Y:S01]  /*25a40*/  LDL.LU R59, [R1+0x494] ;  /* 0x00049400013b7983 */ /* 0x000ee20000300800 */
[C---:B-1----:R-:W-:Y:S02]  /*25a50*/  SEL R40, R241.reuse, R235, !P6 ;  /* 0x000000ebf1287207 */ /* 0x042fe40007000000 */
[----:B----4-:R-:W-:-:S03]  /*25a60*/  SEL R11, R241, R236, !P6 ;  /* 0x000000ecf10b7207 */ /* 0x010fc60007000000 */
[----:B------:R1:W-:Y:S04]  /*25a70*/  STL [R1+0xf10], R40 ;  /* 0x000f102801007387 */ /* 0x0003e80000100800 */
[----:B------:R4:W-:Y:S01]  /*25a80*/  STL [R1+0xf20], R11 ;  /* 0x000f200b01007387 */ /* 0x0009e20000100800 */
[----:B-1----:R-:W-:-:S03]  /*25a90*/  SEL R40, R241, R238, !P6 ;  /* 0x000000eef1287207 */ /* 0x002fc60007000000 */
[----:B------:R1:W-:Y:S01]  /*25aa0*/  STL [R1+0xf30], R41 ;  /* 0x000f302901007387 */ /* 0x0003e20000100800 */
[----:B----4-:R-:W-:-:S03]  /*25ab0*/  SEL R11, R241, R239, !P6 ;  /* 0x000000eff10b7207 */ /* 0x010fc60007000000 */
[----:B------:R-:W4:Y:S04]  /*25ac0*/  LDL.LU R57, [R1+0x434] ;  /* 0x0004340001397983 */ /* 0x000f280000300800 */
        /* <DEDUP_REMOVED lines=18> */
[----:B------:R-:W4:Y:S01]  /*25bf0*/  LDL.LU R40, [R1+0x250] ;  /* 0x0002500001287983 */ /* 0x000f220000300800 */
[----:B------:R-:W1:Y:S03]  /*25c00*/  S2R R11, SR_TID.X ;  /* 0x00000000000b7919 */ /* 0x000e660000002100 */
[----:B------:R1:W-:Y:S02]  /*25c10*/  STL [R1+0xfb0], R58 ;  /* 0x000fb03a01007387 */ /* 0x0003e40000100800 */
[----:B-1----:R-:W1:Y:S01]  /*25c20*/  LDC R58, c[0x0][0x23c] ;  /* 0x00008f00ff3a7b82 */ /* 0x002e620000000800 */
[C---:B------:R-:W-:Y:S01]  /*25c30*/  SEL R62, R241.reuse, R242, !P6 ;  /* 0x000000f2f13e7207 */ /* 0x040fe20007000000 */
[----:B------:R1:W-:Y:S01]  /*25c40*/  STL [R1+0xfc0], R60 ;  /* 0x000fc03c01007387 */ /* 0x0003e20000100800 */
[----:B------:R-:W-:-:S03]  /*25c50*/  SEL R61, R241, R243, !P6 ;  /* 0x000000f3f13d7207 */ /* 0x000fc60007000000 */
[----:B------:R-:W-:Y:S01]  /*25c60*/  STL [R1+0xfd0], R62 ;  /* 0x000fd03e01007387 */ /* 0x000fe20000100800 */
[----:B-1----:R-:W-:Y:S02]  /*25c70*/  SEL R60, R241, R244, !P6 ;  /* 0x000000f4f13c7207 */ /* 0x002fe40007000000 */
[----:B------:R-:W-:Y:S01]  /*25c80*/  LOP3.LUT R11, R11, 0x7f, RZ, 0xc0, !PT ;  /* 0x0000007f0b0b7812 */ /* 0x000fe200078ec0ff */
[----:B------:R-:W-:Y:S04]  /*25c90*/  STL [R1+0xfe0], R61 ;  /* 0x000fe03d01007387 */ /* 0x000fe80000100800 */
[----:B------:R-:W-:Y:S01]  /*25ca0*/  IMAD R58, R11, R58, RZ ;  /* 0x0000003a0b3a7224 */ /* 0x000fe200078e02ff */
[----:B------:R-:W-:Y:S01]  /*25cb0*/  SEL R11, R241, R245, !P6 ;  /* 0x000000f5f10b7207 */ /* 0x000fe20007000000 */
[----:B------:R-:W-:Y:S04]  /*25cc0*/  STL [R1+0xff0], R60 ;  /* 0x000ff03c01007387 */ /* 0x000fe80000100800 */
[----:B------:R1:W-:Y:S01]  /*25cd0*/  STL [R1+0x105c], R11 ;  /* 0x00105c0b01007387 */ /* 0x0003e20000100800 */
[----:B--2---:R-:W-:-:S04]  /*25ce0*/  LEA R10, P1, R2, R10, 0x2 ;  /* 0x0000000a020a7211 */ /* 0x004fc800078210ff */
[----:B-1----:R-:W-:Y:S02]  /*25cf0*/  LEA.HI.X.SX32 R11, R2, R247, 0x2, P1 ;  /* 0x000000f7020b7211 */ /* 0x002fe400008f16ff */
[----:B------:R-:W4:Y:S01]  /*25d00*/  LDC R247, c[0x0][0x240] ;  /* 0x00009000fff77b82 */ /* 0x000f220000000800 */
[----:B---3--:R-:W-:Y:S02]  /*25d10*/  LEA.HI.X.SX32 R245, R58, R59, 0x2, P0 ;  /* 0x0000003b3af57211 */ /* 0x008fe400000f16ff */
[C---:B------:R-:W-:Y:S02]  /*25d20*/  SEL R3, R241.reuse, R3, !P6 ;  /* 0x00000003f1037207 */ /* 0x040fe40007000000 */
[C---:B------:R-:W-:Y:S02]  /*25d30*/  SEL R4, R241.reuse, R4, !P6 ;  /* 0x00000004f1047207 */ /* 0x040fe40007000000 */
[C---:B------:R-:W-:Y:S02]  /*25d40*/  SEL R249, R241.reuse, R249, !P6 ;  /* 0x000000f9f1f97207 */ /* 0x040fe40007000000 */
[----:B------:R-:W-:-:S02]  /*25d50*/  SEL R8, R241, R8, !P6 ;  /* 0x00000008f1087207 */ /* 0x000fc40007000000 */
[C---:B------:R-:W-:Y:S02]  /*25d60*/  SEL R9, R241.reuse, R9, !P6 ;  /* 0x00000009f1097207 */ /* 0x040fe40007000000 */
[C---:B------:R-:W-:Y:S02]  /*25d70*/  SEL R12, R241.reuse, R12, !P6 ;  /* 0x0000000cf10c7207 */ /* 0x040fe40007000000 */
[C---:B------:R-:W-:Y:S02]  /*25d80*/  SEL R13, R241.reuse, R13, !P6 ;  /* 0x0000000df10d7207 */ /* 0x040fe40007000000 */
[C---:B------:R-:W-:Y:S02]  /*25d90*/  SEL R14, R241.reuse, R14, !P6 ;  /* 0x0000000ef10e7207 */ /* 0x040fe40007000000 */
[C---:B------:R-:W-:Y:S02]  /*25da0*/  SEL R15, R241.reuse, R15, !P6 ;  /* 0x0000000ff10f7207 */ /* 0x040fe40007000000 */
[----:B------:R-:W-:-:S02]  /*25db0*/  SEL R16, R241, R16, !P6 ;  /* 0x00000010f1107207 */ /* 0x000fc40007000000 */
[----:B------:R-:W-:Y:S01]  /*25dc0*/  SEL R17, R241, R17, !P6 ;  /* 0x00000011f1117207 */ /* 0x000fe20007000000 */
[----:B----4-:R-:W-:Y:S01]  /*25dd0*/  IMAD R71, R57, R247, RZ ;  /* 0x000000f739477224 */ /* 0x010fe200078e02ff */
[C---:B------:R-:W-:Y:S02]  /*25de0*/  SEL R18, R241.reuse, R18, !P6 ;  /* 0x00000012f1127207 */ /* 0x040fe40007000000 */
[C---:B------:R-:W-:Y:S02]  /*25df0*/  SEL R19, R241.reuse, R19, !P6 ;  /* 0x00000013f1137207 */ /* 0x040fe40007000000 */
[C---:B------:R-:W-:Y:S02]  /*25e00*/  SEL R20, R241.reuse, R20, !P6 ;  /* 0x00000014f1147207 */ /* 0x040fe40007000000 */
[C---:B------:R-:W-:Y:S01]  /*25e10*/  SEL R21, R241.reuse, R21, !P6 ;  /* 0x00000015f1157207 */ /* 0x040fe20007000000 */
[----:B------:R-:W-:Y:S01]  /*25e20*/  IMAD R70, R56, R247, RZ ;  /* 0x000000f738467224 */ /* 0x000fe200078e02ff */
        /* <DEDUP_REMOVED lines=8> */
[-C--:B------:R-:W-:Y:S01]  /*25eb0*/  IMAD R67, R53, R247.reuse, RZ ;  /* 0x000000f735437224 */ /* 0x080fe200078e02ff */
[C---:B------:R-:W-:Y:S01]  /*25ec0*/  SEL R30, R241.reuse, R30, !P6 ;  /* 0x0000001ef11e7207 */ /* 0x040fe20007000000 */
[----:B------:R-:W2:Y:S01]  /*25ed0*/  LDL.LU R53, [R1+0x270] ;  /* 0x0002700001357983 */ /* 0x000ea20000300800 */
[----:B------:R-:W-:Y:S01]  /*25ee0*/  IMAD R66, R52, R247, RZ ;  /* 0x000000f734427224 */ /* 0x000fe200078e02ff */
[C---:B------:R-:W-:Y:S02]  /*25ef0*/  SEL R31, R241.reuse, R31, !P6 ;  /* 0x0000001ff11f7207 */ /* 0x040fe40007000000 */
[----:B------:R-:W-:Y:S01]  /*25f00*/  SEL R32, R241, R32, !P6 ;  /* 0x00000020f1207207 */ /* 0x000fe20007000000 */
[----:B------:R-:W-:Y:S01]  /*25f10*/  IMAD R65, R51, R247, RZ ;  /* 0x000000f733417224 */ /* 0x000fe200078e02ff */
[----:B------:R-:W3:Y:S01]  /*25f20*/  LDL.LU R52, [R1+0x290] ;  /* 0x0002900001347983 */ /* 0x000ee20000300800 */
[----:B------:R-:W-:-:S02]  /*25f30*/  SEL R33, R241, R33, !P6 ;  /* 0x00000021f1217207 */ /* 0x000fc40007000000 */
[C---:B------:R-:W-:Y:S01]  /*25f40*/  SEL R34, R241.reuse, R34, !P6 ;  /* 0x00000022f1227207 */ /* 0x040fe20007000000 */
[----:B------:R-:W-:Y:S01]  /*25f50*/  IMAD R64, R50, R247, RZ ;  /* 0x000000f732407224 */ /* 0x000fe200078e02ff */
[----:B------:R-:W4:Y:S01]  /*25f60*/  LDL.LU R51, [R1+0x2b0] ;  /* 0x0002b00001337983 */ /* 0x000f220000300800 */
[----:B------:R-:W-:Y:S01]  /*25f70*/  SEL R35, R241, R35, !P6 ;  /* 0x00000023f1237207 */ /* 0x000fe20007000000 */
[----:B------:R-:W-:Y:S01]  /*25f80*/  IMAD R63, R49, R247, RZ ;  /* 0x000000f7313f7224 */ /* 0x000fe200078e02ff */
[C---:B------:R-:W-:Y:S01]  /*25f90*/  SEL R36, R241.reuse, R36, !P6 ;  /* 0x00000024f1247207 */ /* 0x040fe20007000000 */
[----:B------:R-:W4:Y:S01]  /*25fa0*/  LDL.LU R50, [R1+0x2d0] ;  /* 0x0002d00001327983 */ /* 0x000f220000300800 */
[C---:B------:R-:W-:Y:S01]  /*25fb0*/  SEL R37, R241.reuse, R37, !P6 ;  /* 0x00000025f1257207 */ /* 0x040fe20007000000 */
[----:B------:R-:W-:Y:S01]  /*25fc0*/  IMAD R62, R48, R247, RZ ;  /* 0x000000f7303e7224 */ /* 0x000fe200078e02ff */
[C---:B------:R-:W-:Y:S01]  /*25fd0*/  SEL R38, R241.reuse, R38, !P6 ;  /* 0x00000026f1267207 */ /* 0x040fe20007000000 */
[----:B------:R-:W4:Y:S01]  /*25fe0*/  LDL.LU R49, [R1+0x2f0] ;  /* 0x0002f00001317983 */ /* 0x000f220000300800 */
[----:B------:R-:W-:Y:S01]  /*25ff0*/  SEL R39, R241, R39, !P6 ;  /* 0x00000027f1277207 */ /* 0x000fe20007000000 */
[-C--:B------:R-:W-:Y:S01]  /*26000*/  IMAD R61, R47, R247.reuse, RZ ;  /* 0x000000f72f3d7224 */ /* 0x080fe200078e02ff */
[----:B------:R-:W1:Y:S01]  /*26010*/  LDC R2, c[0x0][0x238] ;  /* 0x00008e00ff027b82 */ /* 0x000e620000000800 */
[----:B------:R-:W4:Y:S01]  /*26020*/  LDL.LU R48, [R1+0x310] ;  /* 0x0003100001307983 */ /* 0x000f220000300800 */
[----:B------:R-:W-:-:S03]  /*26030*/  IMAD R60, R46, R247, RZ ;  /* 0x000000f72e3c7224 */ /* 0x000fc600078e02ff */
[----:B------:R-:W4:Y:S01]  /*26040*/  LDL.LU R47, [R1+0x330] ;  /* 0x00033000012f7983 */ /* 0x000f220000300800 */
[----:B------:R-:W-:-:S03]  /*26050*/  IMAD R59, R45, R247, RZ ;  /* 0x000000f72d3b7224 */ /* 0x000fc600078e02ff */
[----:B------:R-:W4:Y:S01]  /*26060*/  LDL.LU R46, [R1+0x350] ;  /* 0x00035000012e7983 */ /* 0x000f220000300800 */
[----:B------:R-:W-:-:S03]  /*26070*/  IMAD R58, R44, R247, RZ ;  /* 0x000000f72c3a7224 */ /* 0x000fc600078e02ff */
[----:B------:R-:W4:Y:S01]  /*26080*/  LDL.LU R45, [R1+0x370] ;  /* 0x00037000012d7983 */ /* 0x000f220000300800 */
[-C--:B------:R-:W-:Y:S02]  /*26090*/  IMAD R69, R55, R247.reuse, RZ ;  /* 0x000000f737457224 */ /* 0x080fe400078e02ff */
[-C--:B------:R-:W-:Y:S01]  /*260a0*/  IMAD R57, R43, R247.reuse, RZ ;  /* 0x000000f72b397224 */ /* 0x080fe200078e02ff */
[----:B------:R-:W4:Y:S01]  /*260b0*/  LDL.LU R44, [R1+0x390] ;  /* 0x00039000012c7983 */ /* 0x000f220000300800 */
[-C--:B------:R-:W-:Y:S02]  /*260c0*/  IMAD R68, R54, R247.reuse, RZ ;  /* 0x000000f736447224 */ /* 0x080fe400078e02ff */
[-C--:B------:R-:W-:Y:S01]  /*260d0*/  IMAD R56, R42, R247.reuse, RZ ;  /* 0x000000f72a387224 */ /* 0x080fe200078e02ff */
[----:B------:R-:W4:Y:S01]  /*260e0*/  LDL.LU R43, [R1+0x3b0] ;  /* 0x0003b000012b7983 */ /* 0x000f220000300800 */
[----:B------:R-:W-:-:S03]  /*260f0*/  IMAD R55, R41, R247, RZ ;  /* 0x000000f729377224 */ /* 0x000fc600078e02ff */
[----:B------:R-:W4:Y:S01]  /*26100*/  LDL.LU R42, [R1+0x3d0] ;  /* 0x0003d000012a7983 */ /* 0x000f220000300800 */
[----:B------:R-:W-:-:S03]  /*26110*/  IMAD R54, R40, R247, RZ ;  /* 0x000000f728367224 */ /* 0x000fc600078e02ff */
[----:B------:R-:W4:Y:S04]  /*26120*/  LDL.LU R41, [R1+0x3f0] ;  /* 0x0003f00001297983 */ /* 0x000f280000300800 */
[----:B------:R-:W4:Y:S04]  /*26130*/  LDL.LU R40, [R1+0x410] ;  /* 0x0004100001287983 */ /* 0x000f280000300800 */
[----:B------:R-:W2:Y:S04]  /*26140*/  LDL.LU R90, [R1+0x490] ;  /* 0x00049000015a7983 */ /* 0x000ea80000300800 */
[----:B------:R-:W3:Y:S04]  /*26150*/  LDL.LU R89, [R1+0x48c] ;  /* 0x00048c0001597983 */ /* 0x000ee80000300800 */
[----:B------:R-:W4:Y:S04]  /*26160*/  LDL.LU R88, [R1+0x488] ;  /* 0x0004880001587983 */ /* 0x000f280000300800 */
[----:B------:R-:W2:Y:S04]  /*26170*/  LDL.LU R87, [R1+0x484] ;  /* 0x0004840001577983 */ /* 0x000ea80000300800 */
        /* <DEDUP_REMOVED lines=13> */
[----:B------:R-:W-:Y:S01]  /*26250*/  SEL R241, R241, R246, !P6 ;  /* 0x000000f6f1f17207 */ /* 0x000fe20007000000 */
[----:B----4-:R-:W-:-:S02]  /*26260*/  IMAD R88, R88, R247, RZ ;  /* 0x000000f758587224 */ /* 0x010fc400078e02ff */
[----:B--2---:R-:W-:-:S03]  /*26270*/  IMAD R87, R87, R247, RZ ;  /* 0x000000f757577224 */ /* 0x004fc600078e02ff */
[----:B------:R2:W-:Y:S01]  /*26280*/  STL [R1+0x30], R88 ;  /* 0x0000305801007387 */ /* 0x0005e20000100800 */
[----:B---3--:R-:W-:-:S03]  /*26290*/  IMAD R86, R86, R247, RZ ;  /* 0x000000f756567224 */ /* 0x008fc600078e02ff */
[----:B------:R3:W-:Y:S01]  /*262a0*/  STL [R1+0x50], R87 ;  /* 0x0000505701007387 */ /* 0x0007e20000100800 */
[----:B------:R-:W-:-:S03]  /*262b0*/  IMAD R85, R85, R247, RZ ;  /* 0x000000f755557224 */ /* 0x000fc600078e02ff */
        /* <DEDUP_REMOVED lines=33> */
[----:B------:R-:W4:Y:S01]  /*264d0*/  LDL.LU R95, [R1+0x424] ;  /* 0x00042400015f7983 */ /* 0x000f220000300800 */
[----:B------:R-:W-:-:S03]  /*264e0*/  IMAD R246, R90, R247, RZ ;  /* 0x000000f75af67224 */ /* 0x000fc600078e02ff */
[----:B------:R-:W4:Y:S01]  /*264f0*/  LDL.LU R94, [R1+0x420] ;  /* 0x00042000015e7983 */ /* 0x000f220000300800 */
[----:B------:R-:W-:-:S03]  /*26500*/  IMAD R250, R89, R247, RZ ;  /* 0x000000f759fa7224 */ /* 0x000fc600078e02ff */
[----:B------:R-:W4:Y:S04]  /*26510*/  LDL.LU R93, [R1+0x418] ;  /* 0x00041800015d7983 */ /* 0x000f280000300800 */
[----:B------:R-:W4:Y:S04]  /*26520*/  LDL.LU R92, [R1+0x414] ;  /* 0x00041400015c7983 */ /* 0x000f280000300800 */
[----:B------:R-:W4:Y:S04]  /*26530*/  LDL.LU R91, [R1+0x40c] ;  /* 0x00040c00015b7983 */ /* 0x000f280000300800 */
[----:B------:R-:W4:Y:S04]  /*26540*/  LDL.LU R90, [R1+0x408] ;  /* 0x00040800015a7983 */ /* 0x000f280000300800 */
[----:B------:R-:W4:Y:S04]  /*26550*/  LDL.LU R89, [R1+0x404] ;  /* 0x0004040001597983 */ /* 0x000f280000300800 */
[----:B--2---:R-:W2:Y:S04]  /*26560*/  LDL.LU R88, [R1+0x400] ;  /* 0x0004000001587983 */ /* 0x004ea80000300800 */
[----:B---3--:R-:W3:Y:S04]  /*26570*/  LDL.LU R87, [R1+0x3fc] ;  /* 0x0003fc0001577983 */ /* 0x008ee80000300800 */
[----:B----4-:R-:W4:Y:S04]  /*26580*/  LDL.LU R86, [R1+0x3f8] ;  /* 0x0003f80001567983 */ /* 0x010f280000300800 */
[----:B-1----:R-:W4:Y:S04]  /*26590*/  LDL.LU R85, [R1+0x3f4] ;  /* 0x0003f40001557983 */ /* 0x002f280000300800 */
        /* <DEDUP_REMOVED lines=11> */
[----:B------:R-:W-:-:S02]  /*26650*/  IMAD R104, R104, R247, RZ ;  /* 0x000000f768687224 */ /* 0x000fc400078e02ff */
        /* <DEDUP_REMOVED lines=30> */
[----:B--2---:R-:W-:-:S03]  /*26840*/  IMAD R88, R88, R247, RZ ;  /* 0x000000f758587224 */ /* 0x004fc600078e02ff */
[----:B------:R2:W-:Y:S01]  /*26850*/  STL [R1+0x2a0], R89 ;  /* 0x0002a05901007387 */ /* 0x0005e20000100800 */
[----:B---3--:R-:W-:-:S03]  /*26860*/  IMAD R87, R87, R247, RZ ;  /* 0x000000f757577224 */ /* 0x008fc600078e02ff */
[----:B------:R3:W-:Y:S01]  /*26870*/  STL [R1+0x2a8], R88 ;  /* 0x0002a85801007387 */ /* 0x0007e20000100800 */
[----:B----4-:R-:W-:-:S03]  /*26880*/  IMAD R86, R86, R247, RZ ;  /* 0x000000f756567224 */ /* 0x010fc600078e02ff */
        /* <DEDUP_REMOVED lines=24> */
[----:B-1----:R-:W4:Y:S04]  /*26a10*/  LDL.LU R104, [R1+0x3bc] ;  /* 0x0003bc0001687983 */ /* 0x002f280000300800 */
        /* <DEDUP_REMOVED lines=499> */
[----:B------:R-:W-:Y:S01]  /*28950*/  STL [R1+0x8c], R105 ;  /* 0x00008c6901007387 */ /* 0x000fe20000100800 */
        /* <DEDUP_REMOVED lines=16> */
[----:B--2---:R-:W-:-:S03]  /*28a60*/  IMAD R95, R94, R247, RZ ;  /* 0x000000f75e5f7224 */ /* 0x004fc600078e02ff */
[----:B------:R-:W-:Y:S01]  /*28a70*/  STL [R1+0x68], R96 ;  /* 0x0000686001007387 */ /* 0x000fe20000100800 */
[----:B---3--:R-:W-:-:S03]  /*28a80*/  IMAD R94, R93, R247, RZ ;  /* 0x000000f75d5e7224 */ /* 0x008fc600078e02ff */
[----:B------:R-:W-:Y:S01]  /*28a90*/  STL [R1+0x64], R95 ;  /* 0x0000645f01007387 */ /* 0x000fe20000100800 */
[----:B----4-:R-:W-:-:S03]  /*28aa0*/  IMAD R93, R92, R247, RZ ;  /* 0x000000f75c5d7224 */ /* 0x010fc600078e02ff */
        /* <DEDUP_REMOVED lines=36> */
[----:B------:R1:W-:Y:S01]  /*28cf0*/  STL [R1+0x934], R76 ;  /* 0x0009344c01007387 */ /* 0x0003e20000100800 */
[----:B------:R-:W-:-:S03]  /*28d00*/  IMAD R74, R5, R247, RZ ;  /* 0x000000f7054a7224 */ /* 0x000fc600078e02ff */
[----:B------:R-:W2:Y:S04]  /*28d10*/  LDL.LU R5, [R1+0x27d4] ;  /* 0x0027d40001057983 */ /* 0x000ea80000300800 */
[----:B------:R3:W-:Y:S01]  /*28d20*/  STL [R1+0x938], R75 ;  /* 0x0009384b01007387 */ /* 0x0007e20000100800 */
[----:B-1----:R-:W-:-:S03]  /*28d30*/  IMAD R76, R170, R247, RZ ;  /* 0x000000f7aa4c7224 */ /* 0x002fc600078e02ff */
[----:B------:R-:W4:Y:S01]  /*28d40*/  LDL.LU R170, [R1+0x27d0] ;  /* 0x0027d00001aa7983 */ /* 0x000f220000300800 */
[----:B------:R-:W-:-:S03]  /*28d50*/  IMAD R3, R3, R247, RZ ;  /* 0x000000f703037224 */ /* 0x000fc600078e02ff */
[----:B------:R1:W-:Y:S01]  /*28d60*/  STL [R1+0x93c], R74 ;  /* 0x00093c4a01007387 */ /* 0x0003e20000100800 */
[-C--:B---3--:R-:W-:Y:S02]  /*28d70*/  IMAD R75, R7, R247.reuse, RZ ;  /* 0x000000f7074b7224 */ /* 0x088fe400078e02ff */
[-C--:B------:R-:W-:Y:S01]  /*28d80*/  IMAD R7, R0, R247.reuse, RZ ;  /* 0x000000f700077224 */ /* 0x080fe200078e02ff */
[----:B------:R-:W-:Y:S01]  /*28d90*/  STL [R1+0x940], R76 ;  /* 0x0009404c01007387 */ /* 0x000fe20000100800 */
[----:B-1----:R-:W-:-:S03]  /*28da0*/  IMAD R74, R252, R247, RZ ;  /* 0x000000f7fc4a7224 */ /* 0x002fc600078e02ff */
[----:B------:R-:W-:Y:S01]  /*28db0*/  STL [R1+0x944], R75 ;  /* 0x0009444b01007387 */ /* 0x000fe20000100800 */
[----:B------:R-:W-:-:S03]  /*28dc0*/  IMAD R0, R4, R247, RZ ;  /* 0x000000f704007224 */ /* 0x000fc600078e02ff */
[----:B------:R-:W-:Y:S01]  /*28dd0*/  STL [R1+0x948], R74 ;  /* 0x0009484a01007387 */ /* 0x000fe20000100800 */
[----:B------:R-:W-:-:S03]  /*28de0*/  IMAD R4, R249, R247, RZ ;  /* 0x000000f7f9047224 */ /* 0x000fc600078e02ff */
[----:B------:R-:W-:Y:S04]  /*28df0*/  STL [R1+0x94c], R7 ;  /* 0x00094c0701007387 */ /* 0x000fe80000100800 */
[----:B------:R1:W-:Y:S04]  /*28e00*/  STL [R1+0x950], R3 ;  /* 0x0009500301007387 */ /* 0x0003e80000100800 */
[----:B------:R3:W-:Y:S01]  /*28e10*/  STL [R1+0x954], R0 ;  /* 0x0009540001007387 */ /* 0x0007e20000100800 */
[----:B-1----:R-:W-:-:S03]  /*28e20*/  IMAD R3, R8, R247, RZ ;  /* 0x000000f708037224 */ /* 0x002fc600078e02ff */
[----:B------:R1:W-:Y:S01]  /*28e30*/  STL [R1+0x95c], R4 ;  /* 0x00095c0401007387 */ /* 0x0003e20000100800 */
[----:B---3--:R-:W-:-:S03]  /*28e40*/  IMAD R0, R9, R247, RZ ;  /* 0x000000f709007224 */ /* 0x008fc600078e02ff */
[----:B------:R3:W-:Y:S01]  /*28e50*/  STL [R1+0xa74], R3 ;  /* 0x000a740301007387 */ /* 0x0007e20000100800 */
[----:B-1----:R-:W-:-:S03]  /*28e60*/  IMAD R4, R248, R247, RZ ;  /* 0x000000f7f8047224 */ /* 0x002fc600078e02ff */
[----:B------:R1:W-:Y:S01]  /*28e70*/  STL [R1+0xa7c], R0 ;  /* 0x000a7c0001007387 */ /* 0x0003e20000100800 */
[----:B---3--:R-:W-:-:S03]  /*28e80*/  IMAD R3, R251, R247, RZ ;  /* 0x000000f7fb037224 */ /* 0x008fc600078e02ff */
[----:B------:R3:W-:Y:S01]  /*28e90*/  STL [R1+0xa84], R4 ;  /* 0x000a840401007387 */ /* 0x0007e20000100800 */
[----:B------:R-:W3:Y:S01]  /*28ea0*/  S2R R7, SR_TID.X ;  /* 0x0000000000077919 */ /* 0x000ee20000002100 */
[----:B------:R-:W-:Y:S01]  /*28eb0*/  VIADD R72, R6, 0xffffff81 ;  /* 0xffffff8106487836 */ /* 0x000fe20000000000 */
[----:B------:R-:W-:Y:S01]  /*28ec0*/  ULDC.64 UR60, c[0x0][0x208] ;  /* 0x00008200003c7ab9 */ /* 0x000fe20000000a00 */
[-C--:B-1----:R-:W-:Y:S01]  /*28ed0*/  IMAD R0, R12, R247.reuse, RZ ;  /* 0x000000f70c007224 */ /* 0x082fe200078e02ff */
[----:B------:R1:W-:Y:S01]  /*28ee0*/  STL [R1+0xa8c], R3 ;  /* 0x000a8c0301007387 */ /* 0x0003e20000100800 */
[----:B------:R-:W-:Y:S01]  /*28ef0*/  VIADD R8, R6, 0xffffff82 ;  /* 0xffffff8206087836 */ /* 0x000fe20000000000 */
[----:B------:R-:W4:Y:S01]  /*28f00*/  LDC R251, c[0x0][0x240] ;  /* 0x00009000fffb7b82 */ /* 0x000f220000000800 */
[-C--:B---3--:R-:W-:Y:S01]  /*28f10*/  IMAD R4, R13, R247.reuse, RZ ;  /* 0x000000f70d047224 */ /* 0x088fe200078e02ff */
        /* <DEDUP_REMOVED lines=8> */
[----:B------:R3:W-:Y:S04]  /*28fa0*/  STL [R1+0xac0], R4 ;  /* 0x000ac00401007387 */ /* 0x0007e80000100800 */
[----:B------:R3:W-:Y:S01]  /*28fb0*/  STL [R1+0xac8], R3 ;  /* 0x000ac80301007387 */ /* 0x0007e20000100800 */
[-C--:B-1----:R-:W-:Y:S02]  /*28fc0*/  IMAD R0, R18, R247.reuse, RZ ;  /* 0x000000f712007224 */ /* 0x082fe400078e02ff */
[----:B---3--:R-:W-:-:S03]  /*28fd0*/  IMAD R4, R19, R247, RZ ;  /* 0x000000f713047224 */ /* 0x008fc600078e02ff */
[----:B------:R1:W-:Y:S01]  /*28fe0*/  STL [R1+0xad0], R0 ;  /* 0x000ad00001007387 */ /* 0x0003e20000100800 */
[----:B------:R-:W-:-:S03]  /*28ff0*/  IMAD R3, R20, R247, RZ ;  /* 0x000000f714037224 */ /* 0x000fc600078e02ff */
        /* <DEDUP_REMOVED lines=36> */
[----:B------:R-:W-:Y:S01]  /*29240*/  STL [R1+0xb80], R4 ;  /* 0x000b800401007387 */ /* 0x000fe20000100800 */
[----:B------:R-:W-:-:S03]  /*29250*/  IADD3 R12, R6, 0x7f, RZ ;  /* 0x0000007f060c7810 */ /* 0x000fc60007ffe0ff */
[----:B------:R3:W-:Y:S01]  /*29260*/  STL [R1+0xb8c], R3 ;  /* 0x000b8c0301007387 */ /* 0x0007e20000100800 */
[----:B------:R-:W-:Y:S02]  /*29270*/  ISETP.GT.AND P4, PT, R12, 0x7f, PT ;  /* 0x0000007f0c00780c */ /* 0x000fe40003f84270 */
[----:B------:R-:W-:Y:S01]  /*29280*/  LOP3.LUT R252, R7, 0x7f, RZ, 0xc0, !PT ;  /* 0x0000007f07fc7812 */ /* 0x000fe200078ec0ff */
[----:B-1----:R-:W-:Y:S02]  /*29290*/  IMAD R0, R39, R247, RZ ;  /* 0x000000f727007224 */ /* 0x002fe400078e02ff */
[----:B---3--:R-:W-:-:S05]  /*292a0*/  VIADD R3, R6, 0xfffffffe ;  /* 0xfffffffe06037836 */ /* 0x008fca0000000000 */
[----:B------:R-:W-:Y:S02]  /*292b0*/  ISETP.GE.U32.AND P3, PT, R3, 0x7fffff7f, PT ;  /* 0x7fffff7f0300780c */ /* 0x000fe40003f66070 */
[----:B------:R-:W-:Y:S02]  /*292c0*/  SEL R3, RZ, 0x4, !P4 ;  /* 0x00000004ff037807 */ /* 0x000fe40006000000 */
[----:B------:R-:W-:Y:S01]  /*292d0*/  ISETP.GE.AND P4, PT, R252, R6, PT ;  /* 0x00000006fc00720c */ /* 0x000fe20003f86270 */
[----:B------:R1:W-:Y:S01]  /*292e0*/  STL [R1+0xb88], R0 ;  /* 0x000b880001007387 */ /* 0x0003e20000100800 */
[C---:B------:R-:W-:Y:S02]  /*292f0*/  VIADD R4, R6.reuse, 0xfffffffd ;  /* 0xfffffffd06047836 */ /* 0x040fe40000000000 */
[C---:B------:R-:W-:Y:S01]  /*29300*/  VIADD R171, R6.reuse, 0xfffffffc ;  /* 0xfffffffc06ab7836 */ /* 0x040fe20000000000 */
[----:B------:R-:W-:Y:S01]  /*29310*/  SEL R3, R3, RZ, !P4 ;  /* 0x000000ff03037207 */ /* 0x000fe20006000000 */
[----:B------:R-:W-:Y:S01]  /*29320*/  IMAD.SHL.U32 R244, R7, 0x10, RZ ;  /* 0x0000001007f47824 */ /* 0x000fe200078e00ff */
[----:B-1----:R-:W-:-:S03]  /*29330*/  IADD3 R0, R6, -0x1, RZ ;  /* 0xffffffff06007810 */ /* 0x002fc60007ffe0ff */
[----:B------:R-:W-:Y:S01]  /*29340*/  STL [R1+0x1054], R3 ;  /* 0x0010540301007387 */ /* 0x000fe20000100800 */
[----:B--2---:R-:W-:-:S04]  /*29350*/  LEA R6, P4, R71, R5, 0x2 ;  /* 0x0000000547067211 */ /* 0x004fc800078810ff */
[----:B------:R-:W-:-:S05]  /*29360*/  LEA.HI.X.SX32 R7, R71, R245, 0x2, P4 ;  /* 0x000000f547077211 */ /* 0x000fca00020f16ff */
[----:B------:R1:W-:Y:S02]  /*29370*/  STL.64 [R1+0x968], R6 ;  /* 0x0009680601007387 */ /* 0x0003e40000100a00 */
[----:B-1----:R-:W-:-:S04]  /*29380*/  LEA R6, P4, R70, R5, 0x2 ;  /* 0x0000000546067211 */ /* 0x002fc800078810ff */
        /* <DEDUP_REMOVED lines=46> */
[----:B------:R1:W-:Y:S01]  /*29670*/  STL.64 [R1+0x9e8], R6 ;  /* 0x0009e80601007387 */ /* 0x0003e20000100a00 */
[----:B------:R-:W-:Y:S01]  /*29680*/  IMAD R53, R53, R247, RZ ;  /* 0x000000f735357224 */ /* 0x000fe200078e02ff */
        /* <DEDUP_REMOVED lines=55> */
[C---:B------:R-:W-:Y:S02]  /*29a00*/  IMAD R25, R2.reuse, 0x1fc, RZ ;  /* 0x000001fc02197824 */ /* 0x040fe400078e02ff */
[----:B------:R-:W-:Y:S01]  /*29a10*/  IMAD R26, R2, 0x1f8, RZ ;  /* 0x000001f8021a7824 */ /* 0x000fe200078e02ff */
[----:B-1----:R-:W-:-:S04]  /*29a20*/  LEA R6, P4, R40, R5, 0x2 ;  /* 0x0000000528067211 */ /* 0x002fc800078810ff */
[----:B------:R-:W-:Y:S01]  /*29a30*/  LEA.HI.X.SX32 R7, R40, R245, 0x2, P4 ;  /* 0x000000f528077211 */ /* 0x000fe200020f16ff */
[C---:B------:R-:W-:Y:S02]  /*29a40*/  IMAD R28, R2.reuse, 0x7f, RZ ;  /* 0x0000007f021c7824 */ /* 0x040fe400078e02ff */
[C---:B------:R-:W-:Y:S02]  /*29a50*/  IMAD R27, R2.reuse, 0x1f4, RZ ;  /* 0x000001f4021b7824 */ /* 0x040fe400078e02ff */
[----:B------:R1:W-:Y:S01]  /*29a60*/  STL.64 [R1+0x970], R6 ;  /* 0x0009700601007387 */ /* 0x0003e20000100a00 */
[----:B------:R-:W-:Y:S01]  /*29a70*/  IMAD R30, R2, 0x7e, RZ ;  /* 0x0000007e021e7824 */ /* 0x000fe200078e02ff */
[-C--:B------:R-:W-:Y:S02]  /*29a80*/  IADD3 R120, P6, R26, R10.reuse, RZ ;  /* 0x0000000a1a787210 */ /* 0x080fe40007fde0ff */
[----:B-1----:R-:W-:-:S04]  /*29a90*/  IADD3 R6, P4, R25, R10, RZ ;  /* 0x0000000a19067210 */ /* 0x002fc80007f9e0ff */
[-C--:B------:R-:W-:Y:S02]  /*29aa0*/  LEA.HI.X.SX32 R7, R28, R11.reuse, 0x2, P4 ;  /* 0x0000000b1c077211 */ /* 0x080fe400020f16ff */
[----:B------:R-:W-:Y:S02]  /*29ab0*/  IADD3 R116, P4, R27, R10, RZ ;  /* 0x0000000a1b747210 */ /* 0x000fe40007f9e0ff */
[----:B------:R-:W-:Y:S01]  /*29ac0*/  LEA.HI.X.SX32 R121, R30, R11, 0x2, P6 ;  /* 0x0000000b1e797211 */ /* 0x000fe200030f16ff */
[----:B------:R-:W-:Y:S04]  /*29ad0*/  STL.64 [R1+0x918], R6 ;  /* 0x0009180601007387 */ /* 0x000fe80000100a00 */
[----:B------:R-:W-:Y:S04]  /*29ae0*/  STL [R1+0x908], R116 ;  /* 0x0009087401007387 */ /* 0x000fe80000100800 */
[----:B------:R1:W-:Y:S04]  /*29af0*/  STL.64 [R1+0x2528], R6 ;  /* 0x0025280601007387 */ /* 0x0003e80000100a00 */
[----:B------:R-:W-:Y:S04]  /*29b00*/  STL.64 [R1+0x910], R120 ;  /* 0x0009107801007387 */ /* 0x000fe80000100a00 */
[----:B-1----:R-:W2:Y:S01]  /*29b10*/  LDL.64 R6, [R1+0x908] ;  /* 0x0009080001067983 */ /* 0x002ea20000100a00 */
[----:B------:R-:W-:-:S02]  /*29b20*/  IMAD R29, R2, 0x17c, RZ ;  /* 0x0000017c021d7824 */ /* 0x000fc400078e02ff */
[C---:B------:R-:W-:Y:S02]  /*29b30*/  IMAD R32, R2.reuse, 0x7d, RZ ;  /* 0x0000007d02207824 */ /* 0x040fe400078e02ff */
[C---:B------:R-:W-:Y:S01]  /*29b40*/  IMAD R31, R2.reuse, 0x178, RZ ;  /* 0x00000178021f7824 */ /* 0x040fe200078e02ff */
[----:B------:R-:W-:Y:S01]  /*29b50*/  IADD3 R28, P6, R29, R10, RZ ;  /* 0x0000000a1d1c7210 */ /* 0x000fe20007fde0ff */
[C---:B------:R-:W-:Y:S02]  /*29b60*/  IMAD R34, R2.reuse, 0x5f, RZ ;  /* 0x0000005f02227824 */ /* 0x040fe400078e02ff */
[C---:B------:R-:W-:Y:S02]  /*29b70*/  IMAD R36, R2.reuse, 0x5e, RZ ;  /* 0x0000005e02247824 */ /* 0x040fe400078e02ff */
[----:B------:R-:W-:Y:S01]  /*29b80*/  IMAD R33, R2, 0x174, RZ ;  /* 0x0000017402217824 */ /* 0x000fe200078e02ff */
[----:B------:R-:W-:Y:S01]  /*29b90*/  LEA.HI.X.SX32 R29, R34, R11, 0x2, P6 ;  /* 0x0000000b221d7211 */ /* 0x000fe200030f16ff */
[----:B------:R-:W-:-:S02]  /*29ba0*/  IMAD R35, R2, 0xfc, RZ ;  /* 0x000000fc02237824 */ /* 0x000fc400078e02ff */
[----:B------:R-:W-:Y:S01]  /*29bb0*/  IMAD R38, R2, 0x5d, RZ ;  /* 0x0000005d02267824 */ /* 0x000fe200078e02ff */
[----:B------:R-:W-:Y:S01]  /*29bc0*/  ISETP.GE.U32.AND P2, PT, R72, 0x7fffff02, PT ;  /* 0x7fffff024800780c */ /* 0x000fe20003f46070 */
[C---:B------:R-:W-:Y:S02]  /*29bd0*/  IMAD R37, R2.reuse, 0xf8, RZ ;  /* 0x000000f802257824 */ /* 0x040fe400078e02ff */
[C---:B------:R-:W-:Y:S02]  /*29be0*/  IMAD R72, R2.reuse, 0x3f, RZ ;  /* 0x0000003f02487824 */ /* 0x040fe400078e02ff */
[----:B------:R-:W-:Y:S01]  /*29bf0*/  IMAD R74, R2, 0x3e, RZ ;  /* 0x0000003e024a7824 */ /* 0x000fe200078e02ff */
[----:B------:R-:W-:Y:S01]  /*29c00*/  ISETP.GE.U32.AND P5, PT, R0, 0x7fffff80, PT ;  /* 0x7fffff800000780c */ /* 0x000fe20003fa6070 */
[----:B------:R-:W-:Y:S02]  /*29c10*/  IMAD R0, R241, R73, RZ ;  /* 0x00000049f1007224 */ /* 0x000fe400078e02ff */
[----:B------:R-:W-:-:S02]  /*29c20*/  IMAD R39, R2, 0xf4, RZ ;  /* 0x000000f402277824 */ /* 0x000fc400078e02ff */
[----:B------:R-:W-:Y:S01]  /*29c30*/  IMAD R73, R2, 0x1f0, RZ ;  /* 0x000001f002497824 */ /* 0x000fe200078e02ff */
[----:B------:R-:W-:Y:S01]  /*29c40*/  ISETP.GE.U32.AND P0, PT, R4, 0x7fffff7e, PT ;  /* 0x7fffff7e0400780c */ /* 0x000fe20003f06070 */
[----:B------:R-:W-:Y:S01]  /*29c50*/  IMAD R75, R2, 0x3d, RZ ;  /* 0x0000003d024b7824 */ /* 0x000fe200078e02ff */
[----:B------:R-:W-:Y:S01]  /*29c60*/  ISETP.GE.U32.AND P1, PT, R8, 0x7fffff03, PT ;  /* 0x7fffff030800780c */ /* 0x000fe20003f26070 */
[C---:B------:R-:W-:Y:S02]  /*29c70*/  IMAD R4, R2.reuse, 0x7c, RZ ;  /* 0x0000007c02047824 */ /* 0x040fe400078e02ff */
[C---:B------:R-:W-:Y:S02]  /*29c80*/  IMAD R8, R2.reuse, 0x78, RZ ;  /* 0x0000007802087824 */ /* 0x040fe400078e02ff */
[C---:B------:R-:W-:Y:S02]  /*29c90*/  IMAD R76, R2.reuse, 0x1f, RZ ;  /* 0x0000001f024c7824 */ /* 0x040fe400078e02ff */
[----:B------:R-:W-:-:S02]  /*29ca0*/  IMAD R77, R2, 0x1e, RZ ;  /* 0x0000001e024d7824 */ /* 0x000fc400078e02ff */
[C---:B------:R-:W-:Y:S02]  /*29cb0*/  IMAD R9, R2.reuse, 0x74, RZ ;  /* 0x0000007402097824 */ /* 0x040fe400078e02ff */
[C---:B------:R-:W-:Y:S02]  /*29cc0*/  IMAD R236, R2.reuse, 0x1ec, RZ ;  /* 0x000001ec02ec7824 */ /* 0x040fe400078e02ff */
        /* <DEDUP_REMOVED lines=67> */
[----:B------:R-:W-:Y:S01]  /*2a100*/  IMAD R58, R2, 0x51, RZ ;  /* 0x00000051023a7824 */ /* 0x000fe200078e02ff */
[----:B--2---:R-:W-:Y:S01]  /*2a110*/  LEA.HI.X.SX32 R7, R32, R11, 0x2, P4 ;  /* 0x0000000b20077211 */ /* 0x004fe200020f16ff */
[----:B------:R-:W-:Y:S01]  /*2a120*/  IMAD.MOV.U32 R6, RZ, RZ, R116 ;  /* 0x000000ffff067224 */ /* 0x000fe200078e0074 */
[----:B------:R-:W-:-:S03]  /*2a130*/  IADD3 R26, P4, R31, R10, RZ ;  /* 0x0000000a1f1a7210 */ /* 0x000fc60007f9e0ff */
[----:B------:R-:W-:Y:S01]  /*2a140*/  STL [R1+0x90c], R7 ;  /* 0x00090c0701007387 */ /* 0x000fe20000100800 */
[----:B------:R-:W-:-:S03]  /*2a150*/  LEA.HI.X.SX32 R27, R36, R11, 0x2, P4 ;  /* 0x0000000b241b7211 */ /* 0x000fc600020f16ff */
[----:B------:R-:W-:Y:S04]  /*2a160*/  STL.64 [R1+0x2530], R6 ;  /* 0x0025300601007387 */ /* 0x000fe80000100a00 */
[----:B------:R1:W-:Y:S04]  /*2a170*/  STL.64 [R1+0x8f8], R28 ;  /* 0x0008f81c01007387 */ /* 0x0003e80000100a00 */
[----:B------:R2:W-:Y:S01]  /*2a180*/  STL.64 [R1+0x8f0], R26 ;  /* 0x0008f01a01007387 */ /* 0x0005e20000100a00 */
[-C--:B-1----:R-:W-:Y:S02]  /*2a190*/  IADD3 R28, P6, R33, R10.reuse, RZ ;  /* 0x0000000a211c7210 */ /* 0x082fe40007fde0ff */
[----:B--2---:R-:W-:-:S02]  /*2a1a0*/  IADD3 R26, P4, R35, R10, RZ ;  /* 0x0000000a231a7210 */ /* 0x004fc40007f9e0ff */
[-C--:B------:R-:W-:Y:S02]  /*2a1b0*/  LEA.HI.X.SX32 R29, R38, R11.reuse, 0x2, P6 ;  /* 0x0000000b261d7211 */ /* 0x080fe400030f16ff */
[----:B------:R-:W-:Y:S02]  /*2a1c0*/  IADD3 R6, P6, R37, R10, RZ ;  /* 0x0000000a25067210 */ /* 0x000fe40007fde0ff */
[-C--:B------:R-:W-:Y:S02]  /*2a1d0*/  LEA.HI.X.SX32 R27, R72, R11.reuse, 0x2, P4 ;  /* 0x0000000b481b7211 */ /* 0x080fe400020f16ff */
[----:B------:R-:W-:-:S03]  /*2a1e0*/  LEA.HI.X.SX32 R7, R74, R11, 0x2, P6 ;  /* 0x0000000b4a077211 */ /* 0x000fc600030f16ff */
[----:B------:R1:W-:Y:S04]  /*2a1f0*/  STL.64 [R1+0x10], R26 ;  /* 0x0000101a01007387 */ /* 0x0003e80000100a00 */
[----:B------:R-:W-:Y:S04]  /*2a200*/  STL.64 [R1+0x20], R28 ;  /* 0x0000201c01007387 */ /* 0x000fe80000100a00 */
[----:B------:R2:W-:Y:S01]  /*2a210*/  STL.64 [R1+0x8], R6 ;  /* 0x0000080601007387 */ /* 0x0005e20000100a00 */
[----:B-1----:R-:W-:-:S04]  /*2a220*/  IADD3 R26, P4, R39, R10, RZ ;  /* 0x0000000a271a7210 */ /* 0x002fc80007f9e0ff */
[-C--:B------:R-:W-:Y:S02]  /*2a230*/  LEA.HI.X.SX32 R27, R75, R11.reuse, 0x2, P4 ;  /* 0x0000000b4b1b7211 */ /* 0x080fe400020f16ff */
[-C--:B--2---:R-:W-:Y:S02]  /*2a240*/  IADD3 R6, P6, R73, R10.reuse, RZ ;  /* 0x0000000a49067210 */ /* 0x084fe40007fde0ff */
[CC--:B------:R-:W-:Y:S02]  /*2a250*/  IADD3 R242, P4, R4.reuse, R10.reuse, RZ ;  /* 0x0000000a04f27210 */ /* 0x0c0fe40007f9e0ff */
[-C--:B------:R-:W-:Y:S02]  /*2a260*/  LEA.HI.X.SX32 R7, R4, R11.reuse, 0x2, P6 ;  /* 0x0000000b04077211 */ /* 0x080fe400030f16ff */
[----:B------:R-:W-:Y:S02]  /*2a270*/  IADD3 R240, P6, R8, R10, RZ ;  /* 0x0000000a08f07210 */ /* 0x000fe40007fde0ff */
[----:B------:R-:W-:-:S02]  /*2a280*/  LEA.HI.X.SX32 R243, R76, R11, 0x2, P4 ;  /* 0x0000000b4cf37211 */ /* 0x000fc400020f16ff */
[-C--:B------:R-:W-:Y:S02]  /*2a290*/  IADD3 R238, P4, R9, R10.reuse, RZ ;  /* 0x0000000a09ee7210 */ /* 0x080fe40007f9e0ff */
[-C--:B------:R-:W-:Y:S02]  /*2a2a0*/  LEA.HI.X.SX32 R241, R77, R11.reuse, 0x2, P6 ;  /* 0x0000000b4df17211 */ /* 0x080fe400030f16ff */
[-C--:B------:R-:W-:Y:S02]  /*2a2b0*/  IADD3 R236, P6, R236, R10.reuse, RZ ;  /* 0x0000000aecec7210 */ /* 0x080fe40007fde0ff */
        /* <DEDUP_REMOVED lines=43> */
[----:B------:R-:W-:Y:S01]  /*2a570*/  IADD3 R192, P6, R192, R10, RZ ;  /* 0x0000000ac0c07210 */ /* 0x000fe20007fde0ff */
[----:B------:R1:W-:Y:S01]  /*2a580*/  STL.64 [R1], R26 ;  /* 0x0000001a01007387 */ /* 0x0003e20000100a00 */
[----:B------:R-:W-:-:S02]  /*2a590*/  LEA.HI.X.SX32 R195, R66, R11, 0x2, P4 ;  /* 0x0000000b42c37211 */ /* 0x000fc400020f16ff */
[-C--:B------:R-:W-:Y:S02]  /*2a5a0*/  LEA.HI.X.SX32 R193, R93, R11.reuse, 0x2, P6 ;  /* 0x0000000b5dc17211 */ /* 0x080fe400030f16ff */
[-C--:B------:R-:W-:Y:S02]  /*2a5b0*/  IADD3 R190, P6, R3, R10.reuse, RZ ;  /* 0x0000000a03be7210 */ /* 0x080fe40007fde0ff */
[-C--:B-1----:R-:W-:Y:S02]  /*2a5c0*/  IADD3 R26, P4, R65, R10.reuse, RZ ;  /* 0x0000000a411a7210 */ /* 0x082fe40007f9e0ff */
[-C--:B------:R-:W-:Y:S02]  /*2a5d0*/  LEA.HI.X.SX32 R191, R64, R11.reuse, 0x2, P6 ;  /* 0x0000000b40bf7211 */ /* 0x080fe400030f16ff */
[----:B------:R-:W-:Y:S02]  /*2a5e0*/  LEA.HI.X.SX32 R27, R3, R11, 0x2, P4 ;  /* 0x0000000b031b7211 */ /* 0x000fe400020f16ff */
[----:B------:R-:W-:-:S02]  /*2a5f0*/  IADD3 R188, P4, R188, R10, RZ ;  /* 0x0000000abcbc7210 */ /* 0x000fc40007f9e0ff */
[CC--:B------:R-:W-:Y:S02]  /*2a600*/  IADD3 R186, P6, R12.reuse, R10.reuse, RZ ;  /* 0x0000000a0cba7210 */ /* 0x0c0fe40007fde0ff */
[-C--:B------:R-:W-:Y:S02]  /*2a610*/  LEA.HI.X.SX32 R189, R12, R11.reuse, 0x2, P4 ;  /* 0x0000000b0cbd7211 */ /* 0x080fe400020f16ff */
[-C--:B------:R-:W-:Y:S02]  /*2a620*/  IADD3 R184, P4, R184, R10.reuse, RZ ;  /* 0x0000000ab8b87210 */ /* 0x080fe40007f9e0ff */
[-C--:B------:R-:W-:Y:S02]  /*2a630*/  LEA.HI.X.SX32 R187, R63, R11.reuse, 0x2, P6 ;  /* 0x0000000b3fbb7211 */ /* 0x080fe400030f16ff */
[C---:B------:R-:W-:Y:S02]  /*2a640*/  IADD3 R182, P6, R13.reuse, R10, RZ ;  /* 0x0000000a0db67210 */ /* 0x040fe40007fde0ff */
        /* <DEDUP_REMOVED lines=11> */
[-C--:B------:R-:W-:Y:S01]  /*2a700*/  IADD3 R168, P6, R168, R10.reuse, RZ ;  /* 0x0000000aa8a87210 */ /* 0x080fe20007fde0ff */
[C---:B------:R-:W-:Y:S01]  /*2a710*/  IMAD R24, R2.reuse, 0x50, RZ ;  /* 0x0000005002187824 */ /* 0x040fe200078e02ff */
[-C--:B------:R-:W-:Y:S01]  /*2a720*/  LEA.HI.X.SX32 R173, R59, R11.reuse, 0x2, P4 ;  /* 0x0000000b3bad7211 */ /* 0x080fe200020f16ff */
[----:B------:R-:W-:Y:S01]  /*2a730*/  IMAD R162, R2, 0xcc, RZ ;  /* 0x000000cc02a27824 */ /* 0x000fe200078e02ff */
[----:B------:R-:W-:Y:S01]  /*2a740*/  IADD3 R166, P4, R166, R10, RZ ;  /* 0x0000000aa6a67210 */ /* 0x000fe20007f9e0ff */
[----:B------:R-:W-:Y:S01]  /*2a750*/  IMAD R160, R2, 0xc8, RZ ;  /* 0x000000c802a07824 */ /* 0x000fe200078e02ff */
[----:B------:R-:W-:-:S02]  /*2a760*/  LEA.HI.X.SX32 R169, R60, R11, 0x2, P6 ;  /* 0x0000000b3ca97211 */ /* 0x000fc400030f16ff */
[-C--:B------:R-:W-:Y:S01]  /*2a770*/  IADD3 R164, P6, R164, R10.reuse, RZ ;  /* 0x0000000aa4a47210 */ /* 0x080fe20007fde0ff */
[----:B------:R-:W-:Y:S01]  /*2a780*/  IMAD R57, R2, 0x33, RZ ;  /* 0x0000003302397824 */ /* 0x000fe200078e02ff */
[-C--:B------:R-:W-:Y:S01]  /*2a790*/  LEA.HI.X.SX32 R167, R58, R11.reuse, 0x2, P4 ;  /* 0x0000000b3aa77211 */ /* 0x080fe200020f16ff */
[----:B------:R-:W-:Y:S01]  /*2a7a0*/  IMAD R56, R2, 0x32, RZ ;  /* 0x0000003202387824 */ /* 0x000fe200078e02ff */
[-C--:B------:R-:W-:Y:S01]  /*2a7b0*/  IADD3 R162, P4, R162, R10.reuse, RZ ;  /* 0x0000000aa2a27210 */ /* 0x080fe20007f9e0ff */
[----:B------:R-:W-:Y:S01]  /*2a7c0*/  IMAD R158, R2, 0xc4, RZ ;  /* 0x000000c4029e7824 */ /* 0x000fe200078e02ff */
[-C--:B------:R-:W-:Y:S01]  /*2a7d0*/  LEA.HI.X.SX32 R165, R24, R11.reuse, 0x2, P6 ;  /* 0x0000000b18a57211 */ /* 0x080fe200030f16ff */
[----:B------:R-:W-:Y:S01]  /*2a7e0*/  IMAD R14, R2, 0x4c, RZ ;  /* 0x0000004c020e7824 */ /* 0x000fe200078e02ff */
[-C--:B------:R-:W-:Y:S01]  /*2a7f0*/  IADD3 R160, P6, R160, R10.reuse, RZ ;  /* 0x0000000aa0a07210 */ /* 0x080fe20007fde0ff */
[C---:B------:R-:W-:Y:S01]  /*2a800*/  IMAD R55, R2.reuse, 0x31, RZ ;  /* 0x0000003102377824 */ /* 0x040fe200078e02ff */
        /* <DEDUP_REMOVED lines=9> */
[C---:B------:R-:W-:Y:S01]  /*2a8a0*/  IMAD R53, R2.reuse, 0x11, RZ ;  /* 0x0000001102357824 */ /* 0x040fe200078e02ff */
[----:B------:R-:W-:Y:S01]  /*2a8b0*/  IADD3 R154, P4, R19, R10, RZ ;  /* 0x0000000a139a7210 */ /* 0x000fe20007f9e0ff */
[----:B------:R-:W-:Y:S01]  /*2a8c0*/  IMAD R148, R2, 0x1bc, RZ ;  /* 0x000001bc02947824 */ /* 0x000fe200078e02ff */
[----:B------:R-:W-:-:S02]  /*2a8d0*/  LEA.HI.X.SX32 R157, R96, R11, 0x2, P6 ;  /* 0x0000000b609d7211 */ /* 0x000fc400030f16ff */
[-C--:B------:R-:W-:Y:S01]  /*2a8e0*/  IADD3 R152, P6, R21, R10.reuse, RZ ;  /* 0x0000000a15987210 */ /* 0x080fe20007fde0ff */
[----:B------:R-:W-:Y:S01]  /*2a8f0*/  IMAD.SHL.U32 R97, R2, 0x10, RZ ;  /* 0x0000001002617824 */ /* 0x000fe200078e00ff */
[-C--:B------:R-:W-:Y:S01]  /*2a900*/  LEA.HI.X.SX32 R155, R54, R11.reuse, 0x2, P4 ;  /* 0x0000000b369b7211 */ /* 0x080fe200020f16ff */
[C---:B------:R-:W-:Y:S01]  /*2a910*/  IMAD R52, R2.reuse, 0x6f, RZ ;  /* 0x0000006f02347824 */ /* 0x040fe200078e02ff */
[CC--:B------:R-:W-:Y:S01]  /*2a920*/  LEA R150, P4, R2.reuse, R10.reuse, 0x6 ;  /* 0x0000000a02967211 */ /* 0x0c0fe200078830ff */
[C---:B------:R-:W-:Y:S01]  /*2a930*/  IMAD R146, R2.reuse, 0x1b8, RZ ;  /* 0x000001b802927824 */ /* 0x040fe200078e02ff */
        /* <DEDUP_REMOVED lines=47> */
[CC--:B------:R-:W-:Y:S01]  /*2ac30*/  IADD3 R124, P6, R15.reuse, R10.reuse, RZ ;  /* 0x0000000a0f7c7210 */ /* 0x0c0fe20007fde0ff */
[C---:B------:R-:W-:Y:S01]  /*2ac40*/  IMAD R44, R2.reuse, 0xe, RZ ;  /* 0x0000000e022c7824 */ /* 0x040fe200078e02ff */
[-C--:B------:R-:W-:Y:S01]  /*2ac50*/  LEA.HI.X.SX32 R127, R15, R11.reuse, 0x2, P4 ;  /* 0x0000000b0f7f7211 */ /* 0x080fe200020f16ff */
[----:B------:R-:W-:Y:S01]  /*2ac60*/  IMAD R118, R2, 0xd0, RZ ;  /* 0x000000d002767824 */ /* 0x000fe200078e02ff */
[-C--:B------:R-:W-:Y:S01]  /*2ac70*/  IADD3 R122, P4, R122, R10.reuse, RZ ;  /* 0x0000000a7a7a7210 */ /* 0x080fe20007f9e0ff */
[----:B------:R-:W-:Y:S01]  /*2ac80*/  IMAD R17, R2, 0x34, RZ ;  /* 0x0000003402117824 */ /* 0x000fe200078e02ff */
[-C--:B------:R-:W-:Y:S02]  /*2ac90*/  LEA.HI.X.SX32 R125, R45, R11.reuse, 0x2, P6 ;  /* 0x0000000b2d7d7211 */ /* 0x080fe400030f16ff */
[-C--:B------:R-:W-:Y:S01]  /*2aca0*/  IADD3 R120, P6, R16, R10.reuse, RZ ;  /* 0x0000000a10787210 */ /* 0x080fe20007fde0ff */
[----:B------:R-:W-:Y:S01]  /*2acb0*/  IMAD R43, R2, 0xd, RZ ;  /* 0x0000000d022b7824 */ /* 0x000fe200078e02ff */
        /* <DEDUP_REMOVED lines=21> */
[C---:B------:R-:W-:Y:S01]  /*2ae10*/  IMAD R105, R2.reuse, 0x4b, RZ ;  /* 0x0000004b02697824 */ /* 0x040fe200078e02ff */
[-C--:B------:R-:W-:Y:S01]  /*2ae20*/  LEA.HI.X.SX32 R111, R41, R11.reuse, 0x2, P4 ;  /* 0x0000000b296f7211 */ /* 0x080fe200020f16ff */
[----:B------:R-:W-:Y:S01]  /*2ae30*/  IMAD R103, R2, 0x4a, RZ ;  /* 0x0000004a02677824 */ /* 0x000fe200078e02ff */
[-C--:B------:R-:W-:Y:S01]  /*2ae40*/  IADD3 R106, P4, R106, R10.reuse, RZ ;  /* 0x0000000a6a6a7210 */ /* 0x080fe20007f9e0ff */
[----:B------:R-:W-:Y:S01]  /*2ae50*/  IMAD R100, R2, 0x120, RZ ;  /* 0x0000012002647824 */ /* 0x000fe200078e02ff */
[-C--:B------:R-:W-:Y:S02]  /*2ae60*/  LEA.HI.X.SX32 R109, R20, R11.reuse, 0x2, P6 ;  /* 0x0000000b146d7211 */ /* 0x080fe400030f16ff */
[----:B------:R-:W-:Y:S02]  /*2ae70*/  IADD3 R104, P6, R104, R10, RZ ;  /* 0x0000000a68687210 */ /* 0x000fe40007fde0ff */
[-C--:B------:R-:W-:Y:S01]  /*2ae80*/  LEA.HI.X.SX32 R107, R105, R11.reuse, 0x2, P4 ;  /* 0x0000000b696b7211 */ /* 0x080fe200020f16ff */
[----:B------:R-:W-:Y:S01]  /*2ae90*/  IMAD R35, R2, 0xa8, RZ ;  /* 0x000000a802237824 */ /* 0x000fe200078e02ff */
[----:B------:R-:W-:-:S02]  /*2aea0*/  LEA.HI.X.SX32 R105, R103, R11, 0x2, P6 ;  /* 0x0000000b67697211 */ /* 0x000fc400030f16ff */
[-C--:B------:R-:W-:Y:S01]  /*2aeb0*/  IADD3 R100, P6, R100, R10.reuse, RZ ;  /* 0x0000000a64647210 */ /* 0x080fe20007fde0ff */
[C---:B------:R-:W-:Y:S02]  /*2aec0*/  IMAD R38, R2.reuse, 0x2a, RZ ;  /* 0x0000002a02267824 */ /* 0x040fe400078e02ff */
[C---:B------:R-:W-:Y:S01]  /*2aed0*/  IMAD R32, R2.reuse, 0xb0, RZ ;  /* 0x000000b002207824 */ /* 0x040fe200078e02ff */
[-C--:B------:R-:W-:Y:S02]  /*2aee0*/  LEA.HI.X.SX32 R101, R19, R11.reuse, 0x2, P6 ;  /* 0x0000000b13657211 */ /* 0x080fe400030f16ff */
[-C--:B------:R-:W-:Y:S01]  /*2aef0*/  IADD3 R96, P6, R35, R10.reuse, RZ ;  /* 0x0000000a23607210 */ /* 0x080fe20007fde0ff */
[C---:B------:R-:W-:Y:S02]  /*2af00*/  IMAD R102, R2.reuse, 0x124, RZ ;  /* 0x0000012402667824 */ /* 0x040fe400078e02ff */
[----:B------:R-:W-:Y:S01]  /*2af10*/  IMAD R4, R2, 0x2c, RZ ;  /* 0x0000002c02047824 */ /* 0x000fe200078e02ff */
[-C--:B------:R-:W-:Y:S01]  /*2af20*/  LEA.HI.X.SX32 R97, R38, R11.reuse, 0x2, P6 ;  /* 0x0000000b26617211 */ /* 0x080fe200030f16ff */
[----:B------:R-:W-:Y:S01]  /*2af30*/  IMAD R88, R2, 0xa0, RZ ;  /* 0x000000a002587824 */ /* 0x000fe200078e02ff */
[-C--:B------:R-:W-:Y:S01]  /*2af40*/  IADD3 R92, P6, R32, R10.reuse, RZ ;  /* 0x0000000a205c7210 */ /* 0x080fe20007fde0ff */
        /* <DEDUP_REMOVED lines=8> */
[C---:B------:R-:W-:Y:S01]  /*2afd0*/  IMAD R39, R2.reuse, 0x2b, RZ ;  /* 0x0000002b02277824 */ /* 0x040fe200078e02ff */
[-C--:B------:R-:W-:Y:S01]  /*2afe0*/  IADD3 R98, P4, R37, R10.reuse, RZ ;  /* 0x0000000a25627210 */ /* 0x080fe20007f9e0ff */
[----:B------:R-:W-:Y:S01]  /*2aff0*/  IMAD R33, R2, 0xa4, RZ ;  /* 0x000000a402217824 */ /* 0x000fe200078e02ff */
[-C--:B------:R-:W-:Y:S01]  /*2b000*/  LEA.HI.X.SX32 R89, R8, R11.reuse, 0x2, P6 ;  /* 0x0000000b08597211 */ /* 0x080fe200030f16ff */
[C---:B------:R-:W-:Y:S01]  /*2b010*/  IMAD R30, R2.reuse, 0x9, RZ ;  /* 0x00000009021e7824 */ /* 0x040fe200078e02ff */
[-C--:B------:R-:W-:Y:S01]  /*2b020*/  IADD3 R84, P6, R9, R10.reuse, RZ ;  /* 0x0000000a09547210 */ /* 0x080fe20007fde0ff */
[C---:B------:R-:W-:Y:S01]  /*2b030*/  IMAD R80, R2.reuse, 0x19c, RZ ;  /* 0x0000019c02507824 */ /* 0x040fe200078e02ff */
[-C--:B------:R-:W-:Y:S01]  /*2b040*/  LEA.HI.X.SX32 R99, R39, R11.reuse, 0x2, P4 ;  /* 0x0000000b27637211 */ /* 0x080fe200020f16ff */
[C---:B------:R-:W-:Y:S01]  /*2b050*/  IMAD R36, R2.reuse, 0x29, RZ ;  /* 0x0000002902247824 */ /* 0x040fe200078e02ff */
        /* <DEDUP_REMOVED lines=12> */
[----:B------:R-:W-:Y:S01]  /*2b120*/  STL.64 [R1+0x900], R6 ;  /* 0x0009000601007387 */ /* 0x000fe20000100a00 */
[----:B------:R-:W-:Y:S01]  /*2b130*/  IMAD R31, R2, 0xa, RZ ;  /* 0x0000000a021f7824 */ /* 0x000fe200078e02ff */
[-C--:B------:R-:W-:Y:S02]  /*2b140*/  LEA.HI.X.SX32 R91, R34, R11.reuse, 0x2, P4 ;  /* 0x0000000b225b7211 */ /* 0x080fe400020f16ff */
[----:B------:R1:W-:Y:S01]  /*2b150*/  STL.64 [R1+0x2538], R6 ;  /* 0x0025380601007387 */ /* 0x0003e20000100a00 */
[-C--:B------:R-:W-:Y:S01]  /*2b160*/  IADD3 R86, P4, R8, R10.reuse, RZ ;  /* 0x0000000a08567210 */ /* 0x080fe20007f9e0ff */
[----:B------:R-:W-:Y:S01]  /*2b170*/  IMAD R68, R2, 0x114, RZ ;  /* 0x0000011402447824 */ /* 0x000fe200078e02ff */
[-C--:B------:R-:W-:Y:S01]  /*2b180*/  LEA.HI.X.SX32 R77, R25, R11.reuse, 0x2, P6 ;  /* 0x0000000b194d7211 */ /* 0x080fe200030f16ff */
[----:B------:R2:W-:Y:S01]  /*2b190*/  STL.64 [R1+0x18], R26 ;  /* 0x0000181a01007387 */ /* 0x0005e20000100a00 */
[----:B------:R-:W-:Y:S01]  /*2b1a0*/  IADD3 R72, P6, R72, R10, RZ ;  /* 0x0000000a48487210 */ /* 0x000fe20007fde0ff */
[----:B------:R-:W-:Y:S01]  /*2b1b0*/  IMAD R78, R2, 0x198, RZ ;  /* 0x00000198024e7824 */ /* 0x000fe200078e02ff */
[----:B------:R-:W-:-:S02]  /*2b1c0*/  LEA.HI.X.SX32 R87, R31, R11, 0x2, P4 ;  /* 0x0000000b1f577211 */ /* 0x000fc400020f16ff */
[C---:B------:R-:W-:Y:S02]  /*2b1d0*/  SHF.L.U32 R29, R2.reuse, 0x3, RZ ;  /* 0x00000003021d7819 */ /* 0x040fe400000006ff */
[C---:B------:R-:W-:Y:S01]  /*2b1e0*/  LEA R82, P4, R2.reuse, R10, 0x5 ;  /* 0x0000000a02527211 */ /* 0x040fe200078828ff */
[C---:B------:R-:W-:Y:S01]  /*2b1f0*/  IMAD R18, R2.reuse, 0x45, RZ ;  /* 0x0000004502127824 */ /* 0x040fe200078e02ff */
[----:B-1----:R-:W1:Y:S01]  /*2b200*/  LDC R7, c[0x0][0x230] ;  /* 0x00008c00ff077b82 */ /* 0x002e620000000800 */
[C---:B--2---:R-:W-:Y:S01]  /*2b210*/  IMAD R26, R2.reuse, 0x47, RZ ;  /* 0x00000047021a7824 */ /* 0x044fe200078e02ff */
[----:B------:R-:W-:Y:S01]  /*2b220*/  LEA.HI.X.SX32 R83, R29, R11, 0x2, P4 ;  /* 0x0000000b1d537211 */ /* 0x000fe200020f16ff */
[----:B------:R-:W-:-:S03]  /*2b230*/  IMAD R64, R2, 0x9c, RZ ;  /* 0x0000009c02407824 */ /* 0x000fc600078e02ff */
        /* <DEDUP_REMOVED lines=21> */
[C---:B------:R-:W-:Y:S01]  /*2b390*/  IMAD R13, R2.reuse, 0x60, RZ ;  /* 0x00000060020d7824 */ /* 0x040fe200078e02ff */
[----:B------:R-:W-:Y:S01]  /*2b3a0*/  IADD3 R56, P6, R23, R10, RZ ;  /* 0x0000000a17387210 */ /* 0x000fe20007fde0ff */
[----:B------:R-:W-:Y:S01]  /*2b3b0*/  IMAD R62, R2, 0x98, RZ ;  /* 0x00000098023e7824 */ /* 0x000fe200078e02ff */
[----:B------:R-:W-:-:S02]  /*2b3c0*/  LEA.HI.X.SX32 R71, R27, R11, 0x2, P4 ;  /* 0x0000000b1b477211 */ /* 0x000fc400020f16ff */
[-C--:B------:R-:W-:Y:S01]  /*2b3d0*/  IADD3 R66, P4, R66, R10.reuse, RZ ;  /* 0x0000000a42427210 */ /* 0x080fe20007f9e0ff */
[C---:B------:R-:W-:Y:S01]  /*2b3e0*/  IMAD R4, R2.reuse, 0x18, RZ ;  /* 0x0000001802047824 */ /* 0x040fe200078e02ff */
[-C--:B------:R-:W-:Y:S01]  /*2b3f0*/  LEA.HI.X.SX32 R57, R3, R11.reuse, 0x2, P6 ;  /* 0x0000000b03397211 */ /* 0x080fe200030f16ff */
[C---:B------:R-:W-:Y:S01]  /*2b400*/  IMAD R14, R2.reuse, 0x26, RZ ;  /* 0x00000026020e7824 */ /* 0x040fe200078e02ff */
[-C--:B------:R-:W-:Y:S01]  /*2b410*/  IADD3 R52, P6, R13, R10.reuse, RZ ;  /* 0x0000000a0d347210 */ /* 0x080fe20007fde0ff */
[----:B------:R-:W-:Y:S01]  /*2b420*/  IMAD R58, R2, 0x90, RZ ;  /* 0x00000090023a7824 */ /* 0x000fe200078e02ff */
[-C--:B------:R-:W-:Y:S02]  /*2b430*/  LEA.HI.X.SX32 R67, R21, R11.reuse, 0x2, P4 ;  /* 0x0000000b15437211 */ /* 0x080fe400020f16ff */
[-C--:B------:R-:W-:Y:S01]  /*2b440*/  IADD3 R62, P4, R62, R10.reuse, RZ ;  /* 0x0000000a3e3e7210 */ /* 0x080fe20007f9e0ff */
[----:B------:R-:W-:Y:S01]  /*2b450*/  IMAD R8, R2, 0x14, RZ ;  /* 0x0000001402087824 */ /* 0x000fe200078e02ff */
[----:B------:R-:W-:Y:S01]  /*2b460*/  LEA.HI.X.SX32 R53, R4, R11, 0x2, P6 ;  /* 0x0000000b04357211 */ /* 0x000fe200030f16ff */
[----:B------:R-:W-:Y:S01]  /*2b470*/  IMAD R44, R2, 0x18c, RZ ;  /* 0x0000018c022c7824 */ /* 0x000fe200078e02ff */
[----:B------:R-:W-:-:S02]  /*2b480*/  IADD3 R48, P6, R24, R10, RZ ;  /* 0x0000000a18307210 */ /* 0x000fc40007fde0ff */
[-C--:B------:R-:W-:Y:S02]  /*2b490*/  LEA.HI.X.SX32 R63, R14, R11.reuse, 0x2, P4 ;  /* 0x0000000b0e3f7211 */ /* 0x080fe400020f16ff */
[-C--:B------:R-:W-:Y:S01]  /*2b4a0*/  IADD3 R58, P4, R58, R10.reuse, RZ ;  /* 0x0000000a3a3a7210 */ /* 0x080fe20007f9e0ff */
[----:B------:R-:W-:Y:S01]  /*2b4b0*/  IMAD R17, R2, 0x63, RZ ;  /* 0x0000006302117824 */ /* 0x000fe200078e02ff */
[-C--:B------:R-:W-:Y:S01]  /*2b4c0*/  LEA.HI.X.SX32 R49, R8, R11.reuse, 0x2, P6 ;  /* 0x0000000b08317211 */ /* 0x080fe200030f16ff */
[----:B------:R-:W-:Y:S01]  /*2b4d0*/  IMAD R40, R2, 0xc0, RZ ;  /* 0x000000c002287824 */ /* 0x000fe200078e02ff */
[-C--:B------:R-:W-:Y:S01]  /*2b4e0*/  IADD3 R44, P6, R44, R10.reuse, RZ ;  /* 0x0000000a2c2c7210 */ /* 0x080fe20007fde0ff */
[C---:B------:R-:W-:Y:S01]  /*2b4f0*/  IMAD R20, R2.reuse, 0x7, RZ ;  /* 0x0000000702147824 */ /* 0x040fe200078e02ff */
[-C--:B------:R-:W-:Y:S02]  /*2b500*/  LEA.HI.X.SX32 R59, R9, R11.reuse, 0x2, P4 ;  /* 0x0000000b093b7211 */ /* 0x080fe400020f16ff */
[-C--:B------:R-:W-:Y:S01]  /*2b510*/  IADD3 R54, P4, R3, R10.reuse, RZ ;  /* 0x0000000a03367210 */ /* 0x080fe20007f9e0ff */
[C---:B------:R-:W-:Y:S01]  /*2b520*/  IMAD R3, R2.reuse, 0x30, RZ ;  /* 0x0000003002037824 */ /* 0x040fe200078e02ff */
[----:B------:R-:W-:Y:S01]  /*2b530*/  LEA.HI.X.SX32 R45, R17, R11, 0x2, P6 ;  /* 0x0000000b112d7211 */ /* 0x000fe200030f16ff */
[----:B------:R-:W-:Y:S01]  /*2b540*/  IMAD R29, R2, 0x6, RZ ;  /* 0x00000006021d7824 */ /* 0x000fe200078e02ff */
[----:B------:R-:W-:-:S02]  /*2b550*/  IADD3 R40, P6, R40, R10, RZ ;  /* 0x0000000a28287210 */ /* 0x000fc40007fde0ff */
[-C--:B------:R-:W-:Y:S02]  /*2b560*/  LEA.HI.X.SX32 R55, R20, R11.reuse, 0x2, P4 ;  /* 0x0000000b14377211 */ /* 0x080fe400020f16ff */
[-C--:B------:R-:W-:Y:S01]  /*2b570*/  IADD3 R50, P4, R4, R10.reuse, RZ ;  /* 0x0000000a04327210 */ /* 0x080fe20007f9e0ff */
[C---:B------:R-:W-:Y:S01]  /*2b580*/  IMAD.SHL.U32 R4, R2.reuse, 0x4, RZ ;  /* 0x0000000402047824 */ /* 0x040fe200078e00ff */
[-C--:B------:R-:W-:Y:S01]  /*2b590*/  LEA.HI.X.SX32 R41, R3, R11.reuse, 0x2, P6 ;  /* 0x0000000b03297211 */ /* 0x080fe200030f16ff */
[C---:B------:R-:W-:Y:S01]  /*2b5a0*/  IMAD R19, R2.reuse, 0x5, RZ ;  /* 0x0000000502137824 */ /* 0x040fe200078e02ff */
[CC--:B------:R-:W-:Y:S01]  /*2b5b0*/  LEA R36, P6, R2.reuse, R10.reuse, 0x4 ;  /* 0x0000000a02247211 */ /* 0x0c0fe200078c20ff */
[----:B------:R-:W-:Y:S01]  /*2b5c0*/  IMAD R42, R2, 0x188, RZ ;  /* 0x00000188022a7824 */ /* 0x000fe200078e02ff */
[----:B------:R-:W-:Y:S02]  /*2b5d0*/  LEA.HI.X.SX32 R51, R29, R11, 0x2, P4 ;  /* 0x0000000b1d337211 */ /* 0x000fe400020f16ff */
[----:B------:R-:W-:-:S02]  /*2b5e0*/  IADD3 R46, P4, R8, R10, RZ ;  /* 0x0000000a082e7210 */ /* 0x000fc40007f9e0ff */
[----:B------:R-:W-:Y:S01]  /*2b5f0*/  LEA.HI.X.SX32 R37, R4, R11, 0x2, P6 ;  /* 0x0000000b04257211 */ /* 0x000fe200030f16ff */
[----:B------:R-:W-:Y:S01]  /*2b600*/  IMAD R12, R2, 0x62, RZ ;  /* 0x00000062020c7824 */ /* 0x000fe200078e02ff */
[----:B------:R-:W-:Y:S02]  /*2b610*/  LEA R248, P6, R0, R5, 0x2 ;  /* 0x0000000500f87211 */ /* 0x000fe400078c10ff */
[----:B------:R-:W-:Y:S02]  /*2b620*/  LEA.HI.X.SX32 R47, R19, R11, 0x2, P4 ;  /* 0x0000000b132f7211 */ /* 0x000fe400020f16ff */
[-C--:B------:R-:W-:Y:S02]  /*2b630*/  IADD3 R42, P4, R42, R10.reuse, RZ ;  /* 0x0000000a2a2a7210 */ /* 0x080fe40007f9e0ff */
[----:B------:R-:W-:Y:S02]  /*2b640*/  LOP3.LUT R244, R244, 0x70, RZ, 0xc0, !PT ;  /* 0x00000070f4f47812 */ /* 0x000fe400078ec0ff */
[----:B------:R-:W-:Y:S01]  /*2b650*/  LEA.HI.X.SX32 R249, R0, R245, 0x2, P6 ;  /* 0x000000f500f97211 */ /* 0x000fe200030f16ff */
[----:B------:R-:W-:Y:S01]  /*2b660*/  IMAD R32, R2, 0xc, RZ ;  /* 0x0000000c02207824 */ /* 0x000fe200078e02ff */
[----:B------:R-:W-:-:S02]  /*2b670*/  IADD3 R14, P6, R4, R10, RZ ;  /* 0x0000000a040e7210 */ /* 0x000fc40007fde0ff */
[-C--:B------:R-:W-:Y:S02]  /*2b680*/  LEA.HI.X.SX32 R43, R12, R11.reuse, 0x2, P4 ;  /* 0x0000000b0c2b7211 */ /* 0x080fe400020f16ff */
[----:B------:R-:W-:Y:S02]  /*2b690*/  LEA R244, R252, R244, 0x7 ;  /* 0x000000f4fcf47211 */ /* 0x000fe400078e38ff */
[-C--:B------:R-:W-:Y:S01]  /*2b6a0*/  IADD3 R38, P4, R3, R10.reuse, RZ ;  /* 0x0000000a03267210 */ /* 0x080fe20007f9e0ff */
[C---:B------:R-:W-:Y:S01]  /*2b6b0*/  IMAD.SHL.U32 R3, R2.reuse, 0x2, RZ ;  /* 0x0000000202037824 */ /* 0x040fe200078e00ff */
[CC--:B------:R-:W-:Y:S01]  /*2b6c0*/  LEA.HI.X.SX32 R15, R2.reuse, R11.reuse, 0x2, P6 ;  /* 0x0000000b020f7211 */ /* 0x0c0fe200030f16ff */
[----:B------:R-:W-:Y:S01]  /*2b6d0*/  IMAD R4, R2, 0x3, RZ ;  /* 0x0000000302047824 */ /* 0x000fe200078e02ff */
[----:B----4-:R-:W-:Y:S01]  /*2b6e0*/  IADD3 R0, R170, 0x200000, R244 ;  /* 0x00200000aa007810 */ /* 0x010fe20007ffe0f4 */
[----:B-1----:R-:W-:Y:S01]  /*2b6f0*/  VIADD R8, R7, 0xffffffdf ;  /* 0xffffffdf07087836 */ /* 0x002fe20000000000 */
[CC--:B------:R-:W-:Y:S01]  /*2b700*/  LEA R34, P6, R2.reuse, R10.reuse, 0x3 ;  /* 0x0000000a02227211 */ /* 0x0c0fe200078c18ff */
[----:B------:R-:W-:Y:S01]  /*2b710*/  IMAD R28, R2, 0x84, RZ ;  /* 0x00000084021c7824 */ /* 0x000fe200078e02ff */
[-C--:B------:R-:W-:Y:S01]  /*2b720*/  LEA.HI.X.SX32 R39, R32, R11.reuse, 0x2, P4 ;  /* 0x0000000b20277211 */ /* 0x080fe200020f16ff */
[----:B------:R-:W-:Y:S01]  /*2b730*/  @!PT LDS RZ, [RZ] ;  /* 0x00000000fffff984 */ /* 0x000fe20000000800 */
[----:B------:R-:W-:Y:S01]  /*2b740*/  @!PT LDS RZ, [RZ] ;  /* 0x00000000fffff984 */ /* 0x000fe20000000800 */
[----:B------:R-:W-:Y:S01]  /*2b750*/  @!PT LDS RZ, [RZ] ;  /* 0x00000000fffff984 */ /* 0x000fe20000000800 */
[----:B------:R-:W-:Y:S01]  /*2b760*/  LDGSTS.E [R0+-0x80000], desc[UR60][R10.64], !P5 ;  /* 0x800000000a007fae */ /* 0x000fe2000e92187c */
[----:B------:R-:W-:Y:S01]  /*2b770*/  ISETP.GE.U32.AND P4, PT, R171, 0x7fffff7d, PT ;  /* 0x7fffff7dab00780c */ /* 0x000fe20003f86070 */
[----:B------:R-:W-:Y:S01]  /*2b780*/  IMAD R26, R2, 0x88, RZ ;  /* 0x00000088021a7824 */ /* 0x000fe200078e02ff */
[-C--:B------:R-:W-:Y:S01]  /*2b790*/  LEA.HI.X.SX32 R35, R3, R11.reuse, 0x2, P6 ;  /* 0x0000000b03237211 */ /* 0x080fe200030f16ff */
[----:B------:R-:W-:Y:S01]  /*2b7a0*/  VIADD R3, R7, 0xffffffde ;  /* 0xffffffde07037836 */ /* 0x000fe20000000000 */
[-C--:B------:R-:W-:Y:S01]  /*2b7b0*/  IADD3 R32, P5, R32, R10.reuse, RZ ;  /* 0x0000000a20207210 */ /* 0x080fe20007fbe0ff */
[----:B------:R1:W-:Y:S01]  /*2b7c0*/  LDGSTS.E [R0+-0x7fffc], desc[UR60][R14.64], !P3 ;  /* 0x800040000e007fae */ /* 0x0003e2000d92187c */
[----:B------:R-:W-:Y:S01]  /*2b7d0*/  ISETP.GE.U32.AND P6, PT, R8, 0x7fffff60, PT ;  /* 0x7fffff600800780c */ /* 0x000fe20003fc6070 */
[----:B------:R-:W-:Y:S01]  /*2b7e0*/  IMAD R24, R2, 0x8c, RZ ;  /* 0x0000008c02187824 */ /* 0x000fe200078e02ff */
[-C--:B------:R-:W-:Y:S01]  /*2b7f0*/  LEA.HI.X.SX32 R33, R4, R11.reuse, 0x2, P5 ;  /* 0x0000000b04217211 */ /* 0x080fe200028f16ff */
[----:B------:R-:W-:Y:S01]  /*2b800*/  LDGSTS.E [R0+-0x7fff8], desc[UR60][R34.64], !P0 ;  /* 0x8000800022007fae */ /* 0x000fe2000c12187c */
[----:B------:R-:W-:Y:S01]  /*2b810*/  ISETP.GE.U32.AND P0, PT, R3, 0x7fffff5f, PT ;  /* 0x7fffff5f0300780c */ /* 0x000fe20003f06070 */
[----:B------:R-:W-:Y:S01]  /*2b820*/  VIADD R3, R7, 0xffffffdd ;  /* 0xffffffdd07037836 */ /* 0x000fe20000000000 */
[C---:B------:R-:W-:Y:S01]  /*2b830*/  SHF.L.U32 R4, R2.reuse, 0x5, RZ ;  /* 0x0000000502047819 */ /* 0x040fe200000006ff */
[----:B------:R-:W-:Y:S01]  /*2b840*/  LDGSTS.E [R0+-0x7fff4], desc[UR60][R32.64], !P4 ;  /* 0x8000c00020007fae */ /* 0x000fe2000e12187c */
[CC--:B------:R-:W-:Y:S01]  /*2b850*/  LEA R30, P5, R2.reuse, R10.reuse, 0x7 ;  /* 0x0000000a021e7211 */ /* 0x0c0fe200078a38ff */
[C---:B------:R-:W-:Y:S01]  /*2b860*/  IMAD R20, R2.reuse, 0x104, RZ ;  /* 0x0000010402147824 */ /* 0x040fe200078e02ff */
[----:B------:R-:W-:Y:S01]  /*2b870*/  ISETP.GE.U32.AND P4, PT, R3, 0x7fffff5e, PT ;  /* 0x7fffff5e0300780c */ /* 0x000fe20003f86070 */
[----:B------:R-:W-:Y:S01]  /*2b880*/  IMAD R3, R2, 0x21, RZ ;  /* 0x0000002102037824 */ /* 0x000fe200078e02ff */
[----:B------:R-:W-:Y:S01]  /*2b890*/  LEA.HI.X.SX32 R31, R4, R11, 0x2, P5 ;  /* 0x0000000b041f7211 */ /* 0x000fe200028f16ff */
[----:B------:R-:W-:Y:S01]  /*2b8a0*/  IMAD R18, R2, 0x108, RZ ;  /* 0x0000010802127824 */ /* 0x000fe200078e02ff */
[----:B------:R-:W-:Y:S01]  /*2b8b0*/  IADD3 R28, P5, R28, R10, RZ ;  /* 0x0000000a1c1c7210 */ /* 0x000fe20007fbe0ff */
[----:B------:R-:W-:-:S02]  /*2b8c0*/  VIADD R8, R7, 0xffffffdc ;  /* 0xffffffdc07087836 */ /* 0x000fc40000000000 */
[C---:B------:R-:W-:Y:S01]  /*2b8d0*/  IMAD R16, R2.reuse, 0x10c, RZ ;  /* 0x0000010c02107824 */ /* 0x040fe200078e02ff */
[-C--:B------:R-:W-:Y:S01]  /*2b8e0*/  LEA.HI.X.SX32 R29, R3, R11.reuse, 0x2, P5 ;  /* 0x0000000b031d7211 */ /* 0x080fe200028f16ff */
[C---:B------:R-:W-:Y:S01]  /*2b8f0*/  VIADD R3, R7.reuse, 0xffffffbf ;  /* 0xffffffbf07037836 */ /* 0x040fe20000000000 */
[----:B------:R-:W-:Y:S01]  /*2b900*/  LDGSTS.E [R0+-0x7c000], desc[UR60][R30.64], !P6 ;  /* 0x840000001e007fae */ /* 0x000fe2000f12187c */
[----:B------:R-:W-:Y:S01]  /*2b910*/  IMAD R4, R2, 0x22, RZ ;  /* 0x0000002202047824 */ /* 0x000fe200078e02ff */
[-C--:B------:R-:W-:Y:S02]  /*2b920*/  IADD3 R26, P6, R26, R10.reuse, RZ ;  /* 0x0000000a1a1a7210 */ /* 0x080fe40007fde0ff */
[----:B------:R2:W-:Y:S01]  /*2b930*/  STL.64 [R1+0xa68], R248 ;  /* 0x000a68f801007387 */ /* 0x0005e20000100a00 */
[----:B------:R-:W-:Y:S01]  /*2b940*/  ISETP.GE.U32.AND P5, PT, R8, 0x7fffff5d, PT ;  /* 0x7fffff5d0800780c */ /* 0x000fe20003fa6070 */
[C---:B------:R-:W-:Y:S01]  /*2b950*/  IMAD R12, R2.reuse, 0x184, RZ ;  /* 0x00000184020c7824 */ /* 0x040fe200078e02ff */
[----:B------:R-:W-:Y:S01]  /*2b960*/  IADD3 R247, R7, -0x36, RZ ;  /* 0xffffffca07f77810 */ /* 0x000fe20007ffe0ff */
[----:B------:R-:W-:Y:S01]  /*2b970*/  LDGSTS.E [R0+-0x7bffc], desc[UR60][R28.64], !P0 ;  /* 0x840040001c007fae */ /* 0x000fe2000c12187c */
[----:B------:R-:W-:Y:S01]  /*2b980*/  ISETP.GE.U32.AND P0, PT, R3, 0x7fffff40, PT ;  /* 0x7fffff400300780c */ /* 0x000fe20003f06070 */
[----:B------:R-:W-:Y:S01]  /*2b990*/  IMAD R3, R2, 0x23, RZ ;  /* 0x0000002302037824 */ /* 0x000fe200078e02ff */
[-C--:B------:R-:W-:Y:S01]  /*2b9a0*/  LEA.HI.X.SX32 R27, R4, R11.reuse, 0x2, P6 ;  /* 0x0000000b041b7211 */ /* 0x080fe200030f16ff */
[C---:B------:R-:W-:Y:S01]  /*2b9b0*/  VIADD R9, R7.reuse, 0xffffff9e ;  /* 0xffffff9e07097836 */ /* 0x040fe20000000000 */
[-C--:B------:R-:W-:Y:S01]  /*2b9c0*/  IADD3 R24, P6, R24, R10.reuse, RZ ;  /* 0x0000000a18187210 */ /* 0x080fe20007fde0ff */
[----:B------:R-:W-:Y:S01]  /*2b9d0*/  VIADD R4, R7, 0xffffffbe ;  /* 0xffffffbe07047836 */ /* 0x000fe20000000000 */
[----:B------:R-:W3:Y:S01]  /*2b9e0*/  LDC R252, c[0x0][0x240] ;  /* 0x00009000fffc7b82 */ /* 0x000ee20000000800 */
[----:B------:R-:W-:Y:S01]  /*2b9f0*/  LDGSTS.E [R0+-0x7bff8], desc[UR60][R26.64], !P4 ;  /* 0x840080001a007fae */ /* 0x000fe2000e12187c */
[----:B------:R-:W-:Y:S01]  /*2ba00*/  LEA.HI.X.SX32 R25, R3, R11, 0x2, P6 ;  /* 0x0000000b03197211 */ /* 0x000fe200030f16ff */
[C---:B------:R-:W-:Y:S01]  /*2ba10*/  IMAD.SHL.U32 R3, R2.reuse, 0x40, RZ ;  /* 0x0000004002037824 */ /* 0x040fe200078e00ff */
[----:B------:R-:W-:-:S02]  /*2ba20*/  LEA R22, P6, R2, R10, 0x8 ;  /* 0x0000000a02167211 */ /* 0x000fc400078c40ff */
[----:B------:R-:W-:Y:S01]  /*2ba30*/  ISETP.GE.U32.AND P4, PT, R4, 0x7fffff3f, PT ;  /* 0x7fffff3f0400780c */ /* 0x000fe20003f86070 */
[----:B------:R-:W-:Y:S01]  /*2ba40*/  IMAD R8, R2, 0x41, RZ ;  /* 0x0000004102087824 */ /* 0x000fe200078e02ff */
[-C--:B------:R-:W-:Y:S01]  /*2ba50*/  LEA.HI.X.SX32 R23, R3, R11.reuse, 0x2, P6 ;  /* 0x0000000b03177211 */ /* 0x080fe200030f16ff */
[----:B------:R-:W-:Y:S01]  /*2ba60*/  LDGSTS.E [R0+-0x7bff4], desc[UR60][R24.64], !P5 ;  /* 0x8400c00018007fae */ /* 0x000fe2000e92187c */
[C---:B------:R-:W-:Y:S01]  /*2ba70*/  IADD3 R4, R7.reuse, -0x43, RZ ;  /* 0xffffffbd07047810 */ /* 0x040fe20007ffe0ff */
[----:B------:R-:W-:Y:S01]  /*2ba80*/  VIADD R3, R7, 0xffffffbc ;  /* 0xffffffbc07037836 */ /* 0x000fe20000000000 */
[----:B------:R-:W-:Y:S01]  /*2ba90*/  IADD3 R20, P5, R20, R10, RZ ;  /* 0x0000000a14147210 */ /* 0x000fe20007fbe0ff */
[----:B------:R-:W-:Y:S01]  /*2baa0*/  LDGSTS.E [R0+-0x78000], desc[UR60][R22.64], !P0 ;  /* 0x8800000016007fae */ /* 0x000fe2000c12187c */
[----:B------:R-:W-:Y:S01]  /*2bab0*/  ISETP.GE.U32.AND P6, PT, R4, 0x7fffff3e, PT ;  /* 0x7fffff3e0400780c */ /* 0x000fe20003fc6070 */
[----:B--2---:R-:W2:Y:S01]  /*2bac0*/  LDC R249, c[0x0][0x240] ;  /* 0x00009000fff97b82 */ /* 0x004ea20000000800 */
[----:B------:R-:W-:-:S02]  /*2bad0*/  LEA.HI.X.SX32 R21, R8, R11, 0x2, P5 ;  /* 0x0000000b08157211 */ /* 0x000fc400028f16ff */
[----:B------:R-:W-:Y:S01]  /*2bae0*/  ISETP.GE.U32.AND P0, PT, R3, 0x7fffff3d, PT ;  /* 0x7fffff3d0300780c */ /* 0x000fe20003f06070 */
[----:B------:R-:W-:Y:S01]  /*2baf0*/  VIADD R3, R7, 0xffffff9f ;  /* 0xffffff9f07037836 */ /* 0x000fe20000000000 */
[-C--:B------:R-:W-:Y:S01]  /*2bb00*/  IADD3 R18, P5, R18, R10.reuse, RZ ;  /* 0x0000000a12127210 */ /* 0x080fe20007fbe0ff */
[C---:B------:R-:W-:Y:S01]  /*2bb10*/  IMAD R4, R2.reuse, 0x42, RZ ;  /* 0x0000004202047824 */ /* 0x040fe200078e02ff */
[----:B------:R-:W-:Y:S02]  /*2bb20*/  LDGSTS.E [R0+-0x77ffc], desc[UR60][R20.64], !P4 ;  /* 0x8800400014007fae */ /* 0x000fe4000e12187c */
[----:B------:R-:W-:Y:S01]  /*2bb30*/  ISETP.GE.U32.AND P4, PT, R3, 0x7fffff20, PT ;  /* 0x7fffff200300780c */ /* 0x000fe20003f86070 */
[----:B------:R-:W-:Y:S01]  /*2bb40*/  IMAD R3, R2, 0x43, RZ ;  /* 0x0000004302037824 */ /* 0x000fe200078e02ff */
[----:B------:R1:W-:Y:S01]  /*2bb50*/  STL.64 [R1+0x960], R14 ;  /* 0x0009600e01007387 */ /* 0x0003e20000100a00 */
[----:B------:R-:W-:Y:S02]  /*2bb60*/  LEA.HI.X.SX32 R19, R4, R11, 0x2, P5 ;  /* 0x0000000b04137211 */ /* 0x000fe400028f16ff */
[----:B------:R-:W-:-:S03]  /*2bb70*/  IADD3 R16, P5, R16, R10, RZ ;  /* 0x0000000a10107210 */ /* 0x000fc60007fbe0ff */
[----:B------:R-:W-:Y:S01]  /*2bb80*/  LDGSTS.E [R0+-0x77ff8], desc[UR60][R18.64], !P6 ;  /* 0x8800800012007fae */ /* 0x000fe2000f12187c */
[-C--:B------:R-:W-:Y:S01]  /*2bb90*/  LEA.HI.X.SX32 R17, R3, R11.reuse, 0x2, P5 ;  /* 0x0000000b03117211 */ /* 0x080fe200028f16ff */
[----:B-1----:R-:W-:Y:S01]  /*2bba0*/  IMAD R14, R2, 0x180, RZ ;  /* 0x00000180020e7824 */ /* 0x002fe200078e02ff */
[-C--:B------:R-:W-:Y:S01]  /*2bbb0*/  IADD3 R12, P5, R12, R10.reuse, RZ ;  /* 0x0000000a0c0c7210 */ /* 0x080fe20007fbe0ff */
[----:B------:R-:W-:Y:S01]  /*2bbc0*/  VIADD R3, R7, 0xffffff9d ;  /* 0xffffff9d07037836 */ /* 0x000fe20000000000 */
[----:B------:R-:W-:Y:S01]  /*2bbd0*/  ISETP.GE.U32.AND P3, PT, R9, 0x7fffff1f, PT ;  /* 0x7fffff1f0900780c */ /* 0x000fe20003f66070 */
[----:B------:R-:W-:Y:S01]  /*2bbe0*/  IMAD R2, R2, 0x61, RZ ;  /* 0x0000006102027824 */ /* 0x000fe200078e02ff */
[----:B------:R-:W-:Y:S01]  /*2bbf0*/  IADD3 R14, P6, R14, R10, RZ ;  /* 0x0000000a0e0e7210 */ /* 0x000fe20007fde0ff */
[----:B------:R1:W-:Y:S03]  /*2bc00*/  LDGSTS.E [R0+-0x77ff4], desc[UR60][R16.64], !P0 ;  /* 0x8800c00010007fae */ /* 0x0003e6000c12187c */
[----:B------:R-:W-:-:S02]  /*2bc10*/  LEA.HI.X.SX32 R15, R13, R11, 0x2, P6 ;  /* 0x0000000b0d0f7211 */ /* 0x000fc400030f16ff */
[----:B------:R-:W-:Y:S02]  /*2bc20*/  ISETP.GE.U32.AND P6, PT, R3, 0x7fffff1e, PT ;  /* 0x7fffff1e0300780c */ /* 0x000fe40003fc6070 */
[----:B------:R-:W-:Y:S01]  /*2bc30*/  LEA.HI.X.SX32 R13, R2, R11, 0x2, P5 ;  /* 0x0000000b020d7211 */ /* 0x000fe200028f16ff */
[C---:B------:R-:W-:Y:S01]  /*2bc40*/  VIADD R2, R7.reuse, 0xffffff9c ;  /* 0xffffff9c07027836 */ /* 0x040fe20000000000 */
[----:B------:R4:W-:Y:S01]  /*2bc50*/  LDGSTS.E [R0+-0x74000], desc[UR60][R14.64], !P4 ;  /* 0x8c0000000e007fae */ /* 0x0009e2000e12187c */
[----:B------:R-:W-:-:S03]  /*2bc60*/  VIADD R3, R7, 0xfffffffa ;  /* 0xfffffffa07037836 */ /* 0x000fc60000000000 */
[----:B------:R-:W-:Y:S01]  /*2bc70*/  ISETP.GE.U32.AND P5, PT, R2, 0x7fffff1d, PT ;  /* 0x7fffff1d0200780c */ /* 0x000fe20003fa6070 */
[----:B------:R3:W-:Y:S01]  /*2bc80*/  LDGSTS.E [R0+-0x73ffc], desc[UR60][R12.64], !P3 ;  /* 0x8c0040000c007fae */ /* 0x0007e2000d92187c */
[----:B------:R-:W-:Y:S02]  /*2bc90*/  IADD3 R2, R7, -0x5, RZ ;  /* 0xfffffffb07027810 */ /* 0x000fe40007ffe0ff */
[----:B------:R-:W-:Y:S01]  /*2bca0*/  ISETP.GE.U32.AND P4, PT, R3, 0x7fffff7b, PT ;  /* 0x7fffff7b0300780c */ /* 0x000fe20003f86070 */
[----:B------:R-:W-:Y:S01]  /*2bcb0*/  VIADD R3, R7, 0xfffffff9 ;  /* 0xfffffff907037836 */ /* 0x000fe20000000000 */
[----:B------:R-:W-:Y:S01]  /*2bcc0*/  ISETP.GE.U32.AND P3, PT, R2, 0x7fffff7c, PT ;  /* 0x7fffff7c0200780c */ /* 0x000fe20003f66070 */
[----:B------:R-:W-:Y:S01]  /*2bcd0*/  LDGSTS.E [R0+-0x73ff8], desc[UR60][R42.64], !P6 ;  /* 0x8c0080002a007fae */ /* 0x000fe2000f12187c */
[----:B------:R-:W-:Y:S02]  /*2bce0*/  LOP3.LUT R2, R244, 0x10, RZ, 0x3c, !PT ;  /* 0x00000010f4027812 */ /* 0x000fe400078e3cff */
[----:B------:R-:W-:Y:S01]  /*2bcf0*/  ISETP.GE.U32.AND P6, PT, R3, 0x7fffff7a, PT ;  /* 0x7fffff7a0300780c */ /* 0x000fe20003fc6070 */
[C---:B------:R-:W-:Y:S01]  /*2bd00*/  VIADD R3, R7.reuse, 0xfffffff8 ;  /* 0xfffffff807037836 */ /* 0x040fe20000000000 */
[----:B------:R-:W-:Y:S01]  /*2bd10*/  IADD3 R4, R7, -0x7d, RZ ;  /* 0xffffff8307047810 */ /* 0x000fe20007ffe0ff */
[----:B------:R2:W-:Y:S01]  /*2bd20*/  LDGSTS.E [R0+-0x73ff4], desc[UR60][R44.64], !P5 ;  /* 0x8c00c0002c007fae */ /* 0x0005e2000e92187c */
[----:B------:R-:W-:-:S02]  /*2bd30*/  IADD3 R2, R170, 0x200000, R2 ;  /* 0x00200000aa027810 */ /* 0x000fc40007ffe002 */
[----:B------:R-:W-:Y:S01]  /*2bd40*/  ISETP.GE.U32.AND P5, PT, R3, 0x7fffff79, PT ;  /* 0x7fffff790300780c */ /* 0x000fe20003fa6070 */
[C---:B------:R-:W-:Y:S01]  /*2bd50*/  VIADD R3, R7.reuse, 0xffffffdb ;  /* 0xffffffdb07037836 */ /* 0x040fe20000000000 */
[----:B------:R-:W-:Y:S01]  /*2bd60*/  ISETP.GE.U32.AND P0, PT, R4, 0x7fffff04, PT ;  /* 0x7fffff040400780c */ /* 0x000fe20003f06070 */
[----:B------:R2:W-:Y:S01]  /*2bd70*/  LDGSTS.E [R2+-0x80000], desc[UR60][R36.64], !P3 ;  /* 0x8000000024027fae */ /* 0x0005e2000d92187c */
[----:B------:R-:W-:Y:S02]  /*2bd80*/  IADD3 R4, R7, -0x26, RZ ;  /* 0xffffffda07047810 */ /* 0x000fe40007ffe0ff */
[----:B------:R-:W-:Y:S01]  /*2bd90*/  ISETP.GE.U32.AND P3, PT, R3, 0x7fffff5c, PT ;  /* 0x7fffff5c0300780c */ /* 0x000fe20003f66070 */
[----:B------:R-:W-:Y:S01]  /*2bda0*/  LDGSTS.E [R2+-0x7fffc], desc[UR60][R46.64], !P4 ;  /* 0x800040002e027fae */ /* 0x000fe2000e12187c */
[C---:B------:R-:W-:Y:S01]  /*2bdb0*/  VIADD R3, R7.reuse, 0xffffffd9 ;  /* 0xffffffd907037836 */ /* 0x040fe20000000000 */
[----:B------:R-:W-:Y:S01]  /*2bdc0*/  ISETP.GE.U32.AND P4, PT, R4, 0x7fffff5b, PT ;  /* 0x7fffff5b0400780c */ /* 0x000fe20003f86070 */
[----:B------:R-:W-:Y:S01]  /*2bdd0*/  VIADD R4, R7, 0xffffffd8 ;  /* 0xffffffd807047836 */ /* 0x000fe20000000000 */
[----:B------:R-:W-:Y:S02]  /*2bde0*/  LDGSTS.E [R2+-0x7fff8], desc[UR60][R50.64], !P6 ;  /* 0x8000800032027fae */ /* 0x000fe4000f12187c */
[----:B------:R-:W-:-:S02]  /*2bdf0*/  ISETP.GE.U32.AND P6, PT, R3, 0x7fffff5a, PT ;  /* 0x7fffff5a0300780c */ /* 0x000fc40003fc6070 */
[----:B------:R-:W-:Y:S01]  /*2be00*/  LDGSTS.E [R2+-0x7fff4], desc[UR60][R54.64], !P5 ;  /* 0x8000c00036027fae */ /* 0x000fe2000e92187c */
[----:B------:R-:W-:Y:S01]  /*2be10*/  ISETP.GE.U32.AND P5, PT, R4, 0x7fffff59, PT ;  /* 0x7fffff590400780c */ /* 0x000fe20003fa6070 */
[C---:B------:R-:W-:Y:S01]  /*2be20*/  VIADD R3, R7.reuse, 0xffffffbb ;  /* 0xffffffbb07037836 */ /* 0x040fe20000000000 */
[----:B------:R-:W-:Y:S01]  /*2be30*/  IADD3 R4, R7, -0x46, RZ ;  /* 0xffffffba07047810 */ /* 0x000fe20007ffe0ff */
[----:B------:R-:W-:Y:S03]  /*2be40*/  LDGSTS.E [R2+-0x7c000], desc[UR60][R58.64], !P3 ;  /* 0x840000003a027fae */ /* 0x000fe6000d92187c */
[----:B------:R-:W-:Y:S01]  /*2be50*/  ISETP.GE.U32.AND P3, PT, R3, 0x7fffff3c, PT ;  /* 0x7fffff3c0300780c */ /* 0x000fe20003f66070 */
[----:B------:R2:W-:Y:S01]  /*2be60*/  LDGSTS.E [R2+-0x7bffc], desc[UR60][R60.64], !P4 ;  /* 0x840040003c027fae */ /* 0x0005e2000e12187c */
        /* <DEDUP_REMOVED lines=20> */
[C---:B------:R-:W-:Y:S01]  /*2bfb0*/  IADD3 R3, R7.reuse, -0x9, RZ ;  /* 0xfffffff707037810 */ /* 0x040fe20007ffe0ff */
[----:B------:R-:W-:Y:S03]  /*2bfc0*/  LDGSTS.E [R2+-0x74000], desc[UR60][R74.64], !P3 ;  /* 0x8c0000004a027fae */ /* 0x000fe6000d92187c */
[----:B------:R-:W-:Y:S01]  /*2bfd0*/  ISETP.GE.U32.AND P3, PT, R4, 0x7fffff77, PT ;  /* 0x7fffff770400780c */ /* 0x000fe20003f66070 */
[----:B------:R-:W-:Y:S01]  /*2bfe0*/  VIADD R4, R7, 0xfffffff5 ;  /* 0xfffffff507047836 */ /* 0x000fe20000000000 */
[----:B------:R-:W-:Y:S01]  /*2bff0*/  LDGSTS.E [R2+-0x73ffc], desc[UR60][R76.64], !P4 ;  /* 0x8c0040004c027fae */ /* 0x000fe2000e12187c */
[----:B------:R-:W-:-:S03]  /*2c000*/  ISETP.GE.U32.AND P4, PT, R3, 0x7fffff78, PT ;  /* 0x7fffff780300780c */ /* 0x000fc60003f86070 */
[----:B------:R-:W-:Y:S01]  /*2c010*/  LDGSTS.E [R2+-0x73ff8], desc[UR60][R78.64], !P6 ;  /* 0x8c0080004e027fae */ /* 0x000fe2000f12187c */
[----:B------:R-:W-:Y:S01]  /*2c020*/  ISETP.GE.U32.AND P6, PT, R4, 0x7fffff76, PT ;  /* 0x7fffff760400780c */ /* 0x000fe20003fc6070 */
[C---:B------:R-:W-:Y:S01]  /*2c030*/  VIADD R4, R7.reuse, 0xfffffff4 ;  /* 0xfffffff407047836 */ /* 0x040fe20000000000 */
[----:B------:R-:W-:Y:S01]  /*2c040*/  LOP3.LUT R3, R244, 0x20, RZ, 0x3c, !PT ;  /* 0x00000020f4037812 */ /* 0x000fe200078e3cff */
[----:B------:R2:W-:Y:S03]  /*2c050*/  LDGSTS.E [R2+-0x73ff4], desc[UR60][R80.64], !P5 ;  /* 0x8c00c00050027fae */ /* 0x0005e6000e92187c */
[----:B------:R-:W-:Y:S02]  /*2c060*/  IADD3 R3, R170, 0x200000, R3 ;  /* 0x00200000aa037810 */ /* 0x000fe40007ffe003 */
[----:B------:R-:W-:Y:S01]  /*2c070*/  ISETP.GE.U32.AND P5, PT, R4, 0x7fffff75, PT ;  /* 0x7fffff750400780c */ /* 0x000fe20003fa6070 */
[C---:B------:R-:W-:Y:S01]  /*2c080*/  VIADD R4, R7.reuse, 0xffffffd7 ;  /* 0xffffffd707047836 */ /* 0x040fe20000000000 */
[C---:B------:R-:W-:Y:S01]  /*2c090*/  IADD3 R8, R7.reuse, -0x2a, RZ ;  /* 0xffffffd607087810 */ /* 0x040fe20007ffe0ff */
        /* <DEDUP_REMOVED lines=12> */
[----:B------:R-:W-:Y:S04]  /*2c160*/  STL [R1+0x2558], R34 ;  /* 0x0025582201007387 */ /* 0x000fe80000100800 */
[----:B------:R1:W-:Y:S04]  /*2c170*/  STL [R1+0x2540], R35 ;  /* 0x0025402301007387 */ /* 0x0003e80000100800 */
[----:B------:R-:W-:Y:S01]  /*2c180*/  LDGSTS.E [R3+-0x7c000], desc[UR60][R88.64], !P4 ;  /* 0x8400000058037fae */ /* 0x000fe2000e12187c */
[----:B------:R-:W-:Y:S01]  /*2c190*/  ISETP.GE.U32.AND P4, PT, R4, 0x7fffff38, PT ;  /* 0x7fffff380400780c */ /* 0x000fe20003f86070 */
[----:B------:R-:W-:-:S02]  /*2c1a0*/  VIADD R4, R7, 0xffffffb5 ;  /* 0xffffffb507047836 */ /* 0x000fc40000000000 */
[----:B------:R-:W-:Y:S01]  /*2c1b0*/  LDGSTS.E [R3+-0x7bffc], desc[UR60][R94.64], !P3 ;  /* 0x840040005e037fae */ /* 0x000fe2000d92187c */
[----:B------:R-:W-:-:S03]  /*2c1c0*/  ISETP.GE.U32.AND P3, PT, R8, 0x7fffff37, PT ;  /* 0x7fffff370800780c */ /* 0x000fc60003f66070 */
[----:B-1----:R-:W2:Y:S01]  /*2c1d0*/  LDL.64 R34, [R1+0x10] ;  /* 0x0000100001227983 */ /* 0x002ea20000100a00 */
[----:B------:R-:W-:-:S03]  /*2c1e0*/  VIADD R8, R7, 0xffffffb4 ;  /* 0xffffffb407087836 */ /* 0x000fc60000000000 */
[----:B------:R1:W-:Y:S04]  /*2c1f0*/  STL.64 [R1+0x2548], R32 ;  /* 0x0025482001007387 */ /* 0x0003e80000100a00 */
[----:B------:R-:W-:Y:S01]  /*2c200*/  LDGSTS.E [R3+-0x7bff8], desc[UR60][R96.64], !P6 ;  /* 0x8400800060037fae */ /* 0x000fe2000f12187c */
[----:B------:R-:W-:-:S03]  /*2c210*/  ISETP.GE.U32.AND P6, PT, R4, 0x7fffff36, PT ;  /* 0x7fffff360400780c */ /* 0x000fc60003fc6070 */
[----:B-1----:R-:W2:Y:S04]  /*2c220*/  LDL.64 R32, [R1+0x8] ;  /* 0x0000080001207983 */ /* 0x002ea80000100a00 */
[----:B------:R1:W-:Y:S01]  /*2c230*/  STL.64 [R1+0x2550], R30 ;  /* 0x0025501e01007387 */ /* 0x0003e20000100a00 */
[----:B------:R-:W-:-:S03]  /*2c240*/  VIADD R4, R7, 0xffffff97 ;  /* 0xffffff9707047836 */ /* 0x000fc60000000000 */
[----:B------:R-:W-:Y:S01]  /*2c250*/  LDGSTS.E [R3+-0x7bff4], desc[UR60][R98.64], !P5 ;  /* 0x8400c00062037fae */ /* 0x000fe2000e92187c */
[----:B------:R-:W-:-:S03]  /*2c260*/  ISETP.GE.U32.AND P5, PT, R8, 0x7fffff35, PT ;  /* 0x7fffff350800780c */ /* 0x000fc60003fa6070 */
[----:B-1----:R-:W2:Y:S01]  /*2c270*/  LDL.64 R30, [R1] ;  /* 0x00000000011e7983 */ /* 0x002ea20000100a00 */
[----:B------:R-:W-:-:S03]  /*2c280*/  IADD3 R8, R7, -0x6a, RZ ;  /* 0xffffff9607087810 */ /* 0x000fc60007ffe0ff */
[----:B------:R-:W-:Y:S01]  /*2c290*/  LDGSTS.E [R3+-0x78000], desc[UR60][R100.64], !P4 ;  /* 0x8800000064037fae */ /* 0x000fe2000e12187c */
[----:B------:R-:W-:Y:S01]  /*2c2a0*/  ISETP.GE.U32.AND P4, PT, R4, 0x7fffff18, PT ;  /* 0x7fffff180400780c */ /* 0x000fe20003f86070 */
[C---:B------:R-:W-:Y:S02]  /*2c2b0*/  VIADD R4, R7.reuse, 0xffffff95 ;  /* 0xffffff9507047836 */ /* 0x040fe40000000000 */
[----:B------:R-:W-:Y:S01]  /*2c2c0*/  LDGSTS.E [R3+-0x77ffc], desc[UR60][R102.64], !P3 ;  /* 0x8800400066037fae */ /* 0x000fe2000d92187c */
[----:B------:R-:W-:Y:S01]  /*2c2d0*/  ISETP.GE.U32.AND P3, PT, R8, 0x7fffff17, PT ;  /* 0x7fffff170800780c */ /* 0x000fe20003f66070 */
[----:B------:R-:W-:Y:S02]  /*2c2e0*/  VIADD R8, R7, 0xffffff94 ;  /* 0xffffff9407087836 */ /* 0x000fe40000000000 */
[----:B------:R-:W-:Y:S01]  /*2c2f0*/  LDGSTS.E [R3+-0x77ff8], desc[UR60][R104.64], !P6 ;  /* 0x8800800068037fae */ /* 0x000fe2000f12187c */
[----:B------:R-:W-:-:S03]  /*2c300*/  ISETP.GE.U32.AND P6, PT, R4, 0x7fffff16, PT ;  /* 0x7fffff160400780c */ /* 0x000fc60003fc6070 */
        /* <DEDUP_REMOVED lines=18> */
[----:B------:R1:W-:Y:S03]  /*2c430*/  LDGSTS.E [R4+-0x80000], desc[UR60][R38.64], !P3 ;  /* 0x8000000026047fae */ /* 0x0003e6000d92187c */
[----:B------:R-:W-:Y:S01]  /*2c440*/  ISETP.GE.U32.AND P3, PT, R8, 0x7fffff54, PT ;  /* 0x7fffff540800780c */ /* 0x000fe20003f66070 */
[----:B------:R-:W-:Y:S01]  /*2c450*/  LDGSTS.E [R4+-0x7fffc], desc[UR60][R116.64], !P4 ;  /* 0x8000400074047fae */ /* 0x000fe2000e12187c */
[----:B------:R-:W-:Y:S01]  /*2c460*/  VIADD R8, R7, 0xffffffd1 ;  /* 0xffffffd107087836 */ /* 0x000fe20000000000 */
        /* <DEDUP_REMOVED lines=34> */
[----:B------:R-:W-:Y:S01]  /*2c690*/  VIADD R9, R7, 0xffffffed ;  /* 0xffffffed07097836 */ /* 0x000fe20000000000 */
[----:B------:R-:W-:Y:S01]  /*2c6a0*/  LDGSTS.E [R4+-0x73ffc], desc[UR60][R144.64], !P4 ;  /* 0x8c00400090047fae */ /* 0x000fe2000e12187c */
[----:B------:R-:W-:-:S03]  /*2c6b0*/  ISETP.GE.U32.AND P4, PT, R8, 0x7fffff70, PT ;  /* 0x7fffff700800780c */ /* 0x000fc60003f86070 */
[----:B------:R-:W-:Y:S01]  /*2c6c0*/  LDGSTS.E [R4+-0x73ff8], desc[UR60][R146.64], !P6 ;  /* 0x8c00800092047fae */ /* 0x000fe2000f12187c */
[----:B------:R-:W-:Y:S01]  /*2c6d0*/  ISETP.GE.U32.AND P6, PT, R9, 0x7fffff6e, PT ;  /* 0x7fffff6e0900780c */ /* 0x000fe20003fc6070 */
[----:B------:R-:W-:Y:S01]  /*2c6e0*/  VIADD R9, R7, 0xffffffec ;  /* 0xffffffec07097836 */ /* 0x000fe20000000000 */
[----:B------:R-:W-:Y:S01]  /*2c6f0*/  LOP3.LUT R8, R244, 0x40, RZ, 0x3c, !PT ;  /* 0x00000040f4087812 */ /* 0x000fe200078e3cff */
[----:B------:R1:W-:Y:S03]  /*2c700*/  LDGSTS.E [R4+-0x73ff4], desc[UR60][R148.64], !P5 ;  /* 0x8c00c00094047fae */ /* 0x0003e6000e92187c */
[----:B------:R-:W-:Y:S02]  /*2c710*/  IADD3 R8, R170, 0x200000, R8 ;  /* 0x00200000aa087810 */ /* 0x000fe40007ffe008 */
[----:B------:R-:W-:Y:S01]  /*2c720*/  ISETP.GE.U32.AND P5, PT, R9, 0x7fffff6d, PT ;  /* 0x7fffff6d0900780c */ /* 0x000fe20003fa6070 */
[C---:B------:R-:W-:Y:S01]  /*2c730*/  VIADD R9, R7.reuse, 0xffffffcf ;  /* 0xffffffcf07097836 */ /* 0x040fe20000000000 */
[----:B------:R-:W-:Y:S01]  /*2c740*/  IADD3 R171, R7, -0x32, RZ ;  /* 0xffffffce07ab7810 */ /* 0x000fe20007ffe0ff */
        /* <DEDUP_REMOVED lines=41> */
[----:B------:R1:W-:Y:S01]  /*2c9e0*/  LDGSTS.E [R8+-0x73ff8], desc[UR60][R178.64], !P6 ;  /* 0x8c008000b2087fae */ /* 0x0003e2000f12187c */
[----:B------:R-:W-:Y:S01]  /*2c9f0*/  ISETP.GE.U32.AND P6, PT, R171, 0x7fffff6a, PT ;  /* 0x7fffff6aab00780c */ /* 0x000fe20003fc6070 */
[----:B------:R-:W-:Y:S01]  /*2ca00*/  VIADD R171, R7, 0xffffffe8 ;  /* 0xffffffe807ab7836 */ /* 0x000fe20000000000 */
[----:B------:R-:W-:Y:S01]  /*2ca10*/  LOP3.LUT R9, R244, 0x50, RZ, 0x3c, !PT ;  /* 0x00000050f4097812 */ /* 0x000fe200078e3cff */
[----:B------:R-:W-:Y:S03]  /*2ca20*/  LDGSTS.E [R8+-0x73ff4], desc[UR60][R180.64], !P5 ;  /* 0x8c00c000b4087fae */ /* 0x000fe6000e92187c */
[----:B------:R-:W-:Y:S02]  /*2ca30*/  IADD3 R9, R170, 0x200000, R9 ;  /* 0x00200000aa097810 */ /* 0x000fe40007ffe009 */
[----:B------:R-:W-:Y:S01]  /*2ca40*/  ISETP.GE.U32.AND P5, PT, R171, 0x7fffff69, PT ;  /* 0x7fffff69ab00780c */ /* 0x000fe20003fa6070 */
[----:B------:R-:W-:Y:S01]  /*2ca50*/  VIADD R171, R7, 0xffffffcb ;  /* 0xffffffcb07ab7836 */ /* 0x000fe20000000000 */
[----:B------:R-:W-:Y:S04]  /*2ca60*/  STL [R1+0x2560], R28 ;  /* 0x0025601c01007387 */ /* 0x000fe80000100800 */
[----:B------:R-:W-:Y:S04]  /*2ca70*/  STL [R1+0x255c], R29 ;  /* 0x00255c1d01007387 */ /* 0x000fe80000100800 */
[----:B------:R-:W-:Y:S04]  /*2ca80*/  STL [R1+0x2568], R26 ;  /* 0x0025681a01007387 */ /* 0x000fe80000100800 */
[----:B------:R-:W-:Y:S01]  /*2ca90*/  LDGSTS.E [R9+-0x80000], desc[UR60][R48.64], !P3 ;  /* 0x8000000030097fae */ /* 0x000fe2000d92187c */
[----:B------:R-:W-:Y:S01]  /*2caa0*/  ISETP.GE.U32.AND P3, PT, R171, 0x7fffff4c, PT ;  /* 0x7fffff4cab00780c */ /* 0x000fe20003f66070 */
[----:B------:R-:W-:-:S02]  /*2cab0*/  VIADD R171, R7, 0xffffffc9 ;  /* 0xffffffc907ab7836 */ /* 0x000fc40000000000 */
[----:B------:R-:W-:Y:S04]  /*2cac0*/  STL [R1+0x2564], R27 ;  /* 0x0025641b01007387 */ /* 0x000fe80000100800 */
[----:B------:R-:W-:Y:S04]  /*2cad0*/  STL [R1+0x2570], R24 ;  /* 0x0025701801007387 */ /* 0x000fe80000100800 */
[----:B------:R-:W-:Y:S01]  /*2cae0*/  LDGSTS.E [R9+-0x7fffc], desc[UR60][R182.64], !P4 ;  /* 0x80004000b6097fae */ /* 0x000fe2000e12187c */
[----:B------:R-:W-:Y:S01]  /*2caf0*/  ISETP.GE.U32.AND P4, PT, R247, 0x7fffff4b, PT ;  /* 0x7fffff4bf700780c */ /* 0x000fe20003f86070 */
[----:B------:R-:W-:-:S02]  /*2cb00*/  VIADD R247, R7, 0xffffffc8 ;  /* 0xffffffc807f77836 */ /* 0x000fc40000000000 */
[----:B------:R-:W-:Y:S04]  /*2cb10*/  STL [R1+0x256c], R25 ;  /* 0x00256c1901007387 */ /* 0x000fe80000100800 */
[----:B------:R-:W-:Y:S04]  /*2cb20*/  STL [R1+0x2578], R22 ;  /* 0x0025781601007387 */ /* 0x000fe80000100800 */
[----:B------:R-:W-:Y:S04]  /*2cb30*/  STL [R1+0x2574], R23 ;  /* 0x0025741701007387 */ /* 0x000fe80000100800 */
[----:B------:R-:W-:Y:S04]  /*2cb40*/  STL [R1+0x2580], R20 ;  /* 0x0025801401007387 */ /* 0x000fe80000100800 */
[----:B------:R-:W-:Y:S01]  /*2cb50*/  LDGSTS.E [R9+-0x7fff8], desc[UR60][R186.64], !P6 ;  /* 0x80008000ba097fae */ /* 0x000fe2000f12187c */
[----:B------:R-:W-:-:S03]  /*2cb60*/  ISETP.GE.U32.AND P6, PT, R171, 0x7fffff4a, PT ;  /* 0x7fffff4aab00780c */ /* 0x000fc60003fc6070 */
[----:B------:R-:W-:Y:S01]  /*2cb70*/  STL [R1+0x257c], R21 ;  /* 0x00257c1501007387 */ /* 0x000fe20000100800 */
[----:B------:R-:W-:-:S03]  /*2cb80*/  VIADD R171, R7, 0xffffffab ;  /* 0xffffffab07ab7836 */ /* 0x000fc60000000000 */
[----:B------:R-:W-:Y:S04]  /*2cb90*/  STL [R1+0x2588], R18 ;  /* 0x0025881201007387 */ /* 0x000fe80000100800 */
[----:B------:R-:W-:Y:S01]  /*2cba0*/  LDGSTS.E [R9+-0x7fff4], desc[UR60][R190.64], !P5 ;  /* 0x8000c000be097fae */ /* 0x000fe2000e92187c */
[----:B------:R-:W-:-:S03]  /*2cbb0*/  ISETP.GE.U32.AND P5, PT, R247, 0x7fffff49, PT ;  /* 0x7fffff49f700780c */ /* 0x000fc60003fa6070 */
[----:B------:R-:W-:Y:S01]  /*2cbc0*/  STL [R1+0x2584], R19 ;  /* 0x0025841301007387 */ /* 0x000fe20000100800 */
[----:B------:R-:W-:-:S03]  /*2cbd0*/  IADD3 R247, R7, -0x56, RZ ;  /* 0xffffffaa07f77810 */ /* 0x000fc60007ffe0ff */
[----:B------:R4:W-:Y:S04]  /*2cbe0*/  STL [R1+0x2590], R16 ;  /* 0x0025901001007387 */ /* 0x0009e80000100800 */
[----:B------:R3:W-:Y:S04]  /*2cbf0*/  STL [R1+0x258c], R17 ;  /* 0x00258c1101007387 */ /* 0x0007e80000100800 */
[----:B------:R-:W-:Y:S01]  /*2cc00*/  STL [R1+0x2598], R10 ;  /* 0x0025980a01007387 */ /* 0x000fe20000100800 */
[----:B------:R-:W-:Y:S01]  /*2cc10*/  IADD3 R248, R7, -0x3a, RZ ;  /* 0xffffffc607f87810 */ /* 0x000fe20007ffe0ff */
[----:B----4-:R-:W4:Y:S02]  /*2cc20*/  LDC R16, c[0x0][0x240] ;  /* 0x00009000ff107b82 */ /* 0x010f240000000800 */
[----:B------:R-:W-:Y:S04]  /*2cc30*/  STL [R1+0x2594], R11 ;  /* 0x0025940b01007387 */ /* 0x000fe80000100800 */
[----:B------:R1:W-:Y:S02]  /*2cc40*/  STL [R1+0x25a0], R14 ;  /* 0x0025a00e01007387 */ /* 0x0003e40000100800 */
[----:B---3--:R-:W3:Y:S02]  /*2cc50*/  LDC R17, c[0x0][0x240] ;  /* 0x00009000ff117b82 */ /* 0x008ee40000000800 */
[----:B------:R-:W-:Y:S01]  /*2cc60*/  LDGSTS.E [R9+-0x7c000], desc[UR60][R118.64], !P3 ;  /* 0x8400000076097fae */ /* 0x000fe2000d92187c */
[----:B------:R-:W-:Y:S01]  /*2cc70*/  ISETP.GE.U32.AND P3, PT, R171, 0x7fffff2c, PT ;  /* 0x7fffff2cab00780c */ /* 0x000fe20003f66070 */
[----:B------:R-:W-:-:S02]  /*2cc80*/  VIADD R171, R7, 0xffffffa9 ;  /* 0xffffffa907ab7836 */ /* 0x000fc40000000000 */
[----:B------:R1:W-:Y:S02]  /*2cc90*/  STL [R1+0x259c], R15 ;  /* 0x00259c0f01007387 */ /* 0x0003e40000100800 */
[----:B-1----:R-:W1:Y:S02]  /*2cca0*/  LDC R14, c[0x0][0x240] ;  /* 0x00009000ff0e7b82 */ /* 0x002e640000000800 */
[----:B------:R2:W-:Y:S04]  /*2ccb0*/  STL [R1+0x25a8], R12 ;  /* 0x0025a80c01007387 */ /* 0x0005e80000100800 */
[----:B------:R-:W-:Y:S01]  /*2ccc0*/  LDGSTS.E [R9+-0x7bffc], desc[UR60][R192.64], !P4 ;  /* 0x84004000c0097fae */ /* 0x000fe2000e12187c */
[----:B------:R-:W-:Y:S01]  /*2ccd0*/  ISETP.GE.U32.AND P4, PT, R247, 0x7fffff2b, PT ;  /* 0x7fffff2bf700780c */ /* 0x000fe20003f86070 */
[----:B------:R-:W-:Y:S01]  /*2cce0*/  VIADD R247, R7, 0xffffffa8 ;  /* 0xffffffa807f77836 */ /* 0x000fe20000000000 */
[----:B------:R-:W1:Y:S01]  /*2ccf0*/  LDC R15, c[0x0][0x240] ;  /* 0x00009000ff0f7b82 */ /* 0x000e620000000800 */
[----:B------:R2:W-:Y:S04]  /*2cd00*/  STL [R1+0x25a4], R13 ;  /* 0x0025a40d01007387 */ /* 0x0005e80000100800 */
[----:B------:R-:W-:Y:S03]  /*2cd10*/  STL [R1+0x25b0], R42 ;  /* 0x0025b02a01007387 */ /* 0x000fe60000100800 */
[----:B--2---:R-:W2:Y:S01]  /*2cd20*/  LDC R12, c[0x0][0x240] ;  /* 0x00009000ff0c7b82 */ /* 0x004ea20000000800 */
[----:B------:R-:W-:Y:S04]  /*2cd30*/  STL [R1+0x25ac], R43 ;  /* 0x0025ac2b01007387 */ /* 0x000fe80000100800 */
[----:B------:R4:W-:Y:S03]  /*2cd40*/  STL [R1+0x25d0], R0 ;  /* 0x0025d00001007387 */ /* 0x0009e60000100800 */
[----:B------:R-:W2:Y:S01]  /*2cd50*/  LDC R13, c[0x0][0x240] ;  /* 0x00009000ff0d7b82 */ /* 0x000ea20000000800 */
[----:B------:R-:W-:Y:S01]  /*2cd60*/  LDGSTS.E [R9+-0x7bff8], desc[UR60][R194.64], !P6 ;  /* 0x84008000c2097fae */ /* 0x000fe2000f12187c */
[----:B------:R-:W-:-:S03]  /*2cd70*/  ISETP.GE.U32.AND P6, PT, R171, 0x7fffff2a, PT ;  /* 0x7fffff2aab00780c */ /* 0x000fc60003fc6070 */
[----:B------:R-:W-:Y:S01]  /*2cd80*/  STL [R1+0x25c0], R44 ;  /* 0x0025c02c01007387 */ /* 0x000fe20000100800 */
[----:B------:R-:W-:Y:S02]  /*2cd90*/  VIADD R171, R7, 0xffffff8b ;  /* 0xffffff8b07ab7836 */ /* 0x000fe40000000000 */
[----:B------:R-:W2:Y:S01]  /*2cda0*/  LDC R11, c[0x0][0x240] ;  /* 0x00009000ff0b7b82 */ /* 0x000ea20000000800 */
[----:B------:R-:W-:Y:S04]  /*2cdb0*/  STL [R1+0x25b4], R45 ;  /* 0x0025b42d01007387 */ /* 0x000fe80000100800 */
[----:B------:R-:W-:Y:S01]  /*2cdc0*/  LDGSTS.E [R9+-0x7bff4], desc[UR60][R196.64], !P5 ;  /* 0x8400c000c4097fae */ /* 0x000fe2000e92187c */
[----:B------:R-:W-:Y:S02]  /*2cdd0*/  ISETP.GE.U32.AND P5, PT, R247, 0x7fffff29, PT ;  /* 0x7fffff29f700780c */ /* 0x000fe40003fa6070 */
[----:B----4-:R-:W4:Y:S01]  /*2cde0*/  LDC R0, c[0x0][0x240] ;  /* 0x00009000ff007b82 */ /* 0x010f220000000800 */
[----:B------:R3:W-:Y:S01]  /*2cdf0*/  STL.64 [R1+0x25b8], R36 ;  /* 0x0025b82401007387 */ /* 0x0007e20000100a00 */
[----:B------:R-:W-:-:S03]  /*2ce00*/  IADD3 R247, R7, -0x76, RZ ;  /* 0xffffff8a07f77810 */ /* 0x000fc60007ffe0ff */
[----:B------:R-:W-:Y:S03]  /*2ce10*/  STL.64 [R1+0x25c8], R46 ;  /* 0x0025c82e01007387 */ /* 0x000fe60000100a00 */
[----:B------:R-:W4:Y:S01]  /*2ce20*/  LDC R10, c[0x0][0x240] ;  /* 0x00009000ff0a7b82 */ /* 0x000f220000000800 */
[----:B------:R-:W-:Y:S04]  /*2ce30*/  STL [R1+0x25d8], R50 ;  /* 0x0025d83201007387 */ /* 0x000fe80000100800 */
[----:B------:R-:W-:Y:S03]  /*2ce40*/  STL [R1+0x25d4], R51 ;  /* 0x0025d43301007387 */ /* 0x000fe60000100800 */
[----:B---3--:R-:W3:Y:S01]  /*2ce50*/  LDC R36, c[0x0][0x240] ;  /* 0x00009000ff247b82 */ /* 0x008ee20000000800 */
        /* <DEDUP_REMOVED lines=10> */
[----:B------:R1:W-:Y:S04]  /*2cf00*/  STL [R1+0x25f0], R60 ;  /* 0x0025f03c01007387 */ /* 0x0003e80000100800 */
[----:B------:R2:W-:Y:S04]  /*2cf10*/  STL [R1+0x25ec], R61 ;  /* 0x0025ec3d01007387 */ /* 0x0005e80000100800 */
[----:B------:R-:W-:Y:S01]  /*2cf20*/  STL [R1+0x25f8], R62 ;  /* 0x0025f83e01007387 */ /* 0x000fe20000100800 */
[----:B-1----:R-:W1:Y:S03]  /*2cf30*/  LDC R60, c[0x0][0x240] ;  /* 0x00009000ff3c7b82 */ /* 0x002e660000000800 */
[----:B------:R-:W-:Y:S04]  /*2cf40*/  STL [R1+0x25f4], R63 ;  /* 0x0025f43f01007387 */ /* 0x000fe80000100800 */
[----:B------:R-:W-:Y:S01]  /*2cf50*/  LDGSTS.E [R9+-0x77ff8], desc[UR60][R200.64], !P6 ;  /* 0x88008000c8097fae */ /* 0x000fe2000f12187c */
[----:B------:R-:W-:Y:S01]  /*2cf60*/  ISETP.GE.U32.AND P6, PT, R171, 0x7fffff0a, PT ;  /* 0x7fffff0aab00780c */ /* 0x000fe20003fc6070 */
[----:B--2---:R-:W2:Y:S02]  /*2cf70*/  LDC R61, c[0x0][0x240] ;  /* 0x00009000ff3d7b82 */ /* 0x004ea40000000800 */
[----:B------:R-:W-:Y:S04]  /*2cf80*/  STL [R1+0x2600], R64 ;  /* 0x0026004001007387 */ /* 0x000fe80000100800 */
[----:B------:R-:W-:Y:S04]  /*2cf90*/  STL [R1+0x25fc], R65 ;  /* 0x0025fc4101007387 */ /* 0x000fe80000100800 */
[----:B------:R-:W-:Y:S01]  /*2cfa0*/  LDGSTS.E [R9+-0x77ff4], desc[UR60][R202.64], !P5 ;  /* 0x8800c000ca097fae */ /* 0x000fe2000e92187c */
[----:B------:R-:W-:Y:S01]  /*2cfb0*/  ISETP.GE.U32.AND P5, PT, R247, 0x7fffff09, PT ;  /* 0x7fffff09f700780c */ /* 0x000fe20003fa6070 */
[----:B------:R-:W-:-:S02]  /*2cfc0*/  VIADD R247, R7, 0xffffffe6 ;  /* 0xffffffe607f77836 */ /* 0x000fc40000000000 */
[----:B------:R-:W-:Y:S04]  /*2cfd0*/  STL [R1+0x2608], R66 ;  /* 0x0026084201007387 */ /* 0x000fe80000100800 */
[----:B------:R-:W-:Y:S04]  /*2cfe0*/  STL [R1+0x2604], R67 ;  /* 0x0026044301007387 */ /* 0x000fe80000100800 */
[----:B------:R-:W-:Y:S01]  /*2cff0*/  STL [R1+0x2610], R68 ;  /* 0x0026104401007387 */ /* 0x000fe20000100800 */
[----:B------:R-:W-:-:S03]  /*2d000*/  IADD3 R171, R7, -0x19, RZ ;  /* 0xffffffe707ab7810 */ /* 0x000fc60007ffe0ff */
        /* <DEDUP_REMOVED lines=13> */
[----:B------:R-:W-:-:S03]  /*2d0e0*/  LOP3.LUT R171, R244, 0x60, RZ, 0x3c, !PT ;  /* 0x00000060f4ab7812 */ /* 0x000fc600078e3cff */
[----:B------:R-:W-:Y:S04]  /*2d0f0*/  STL [R1+0x262c], R77 ;  /* 0x00262c4d01007387 */ /* 0x000fe80000100800 */
[----:B------:R-:W-:Y:S01]  /*2d100*/  LDGSTS.E [R9+-0x73ff8], desc[UR60][R208.64], !P6 ;  /* 0x8c008000d0097fae */ /* 0x000fe2000f12187c */
[----:B------:R-:W-:Y:S01]  /*2d110*/  ISETP.GE.U32.AND P6, PT, R247, 0x7fffff66, PT ;  /* 0x7fffff66f700780c */ /* 0x000fe20003fc6070 */
[----:B------:R-:W-:Y:S02]  /*2d120*/  VIADD R247, R7, 0xffffffe4 ;  /* 0xffffffe407f77836 */ /* 0x000fe40000000000 */
[----:B------:R-:W-:Y:S04]  /*2d130*/  STL [R1+0x2638], R78 ;  /* 0x0026384e01007387 */ /* 0x000fe80000100800 */
[----:B------:R-:W-:Y:S04]  /*2d140*/  STL [R1+0x2634], R79 ;  /* 0x0026344f01007387 */ /* 0x000fe80000100800 */
[----:B------:R4:W-:Y:S01]  /*2d150*/  STL [R1+0x2644], R2 ;  /* 0x0026440201007387 */ /* 0x0009e20000100800 */
[----:B------:R-:W-:-:S03]  /*2d160*/  IADD3 R171, R170, 0x200000, R171 ;  /* 0x00200000aaab7810 */ /* 0x000fc60007ffe0ab */
[----:B------:R-:W-:Y:S04]  /*2d170*/  STL [R1+0x2640], R80 ;  /* 0x0026405001007387 */ /* 0x000fe80000100800 */
[----:B------:R-:W-:Y:S01]  /*2d180*/  STL [R1+0x263c], R81 ;  /* 0x00263c5101007387 */ /* 0x000fe20000100800 */
[----:B------:R-:W-:Y:S01]  /*2d190*/  LOP3.LUT R244, R244, 0x70, RZ, 0x3c, !PT ;  /* 0x00000070f4f47812 */ /* 0x000fe200078e3cff */
[----:B----4-:R-:W4:Y:S02]  /*2d1a0*/  LDC R2, c[0x0][0x240] ;  /* 0x00009000ff027b82 */ /* 0x010f240000000800 */
        /* <DEDUP_REMOVED lines=14> */
[----:B------:R-:W-:Y:S01]  /*2d290*/  LDGSTS.E [R171+-0x7fffc], desc[UR60][R212.64], !P3 ;  /* 0x80004000d4ab7fae */ /* 0x000fe2000d92187c */
[----:B------:R-:W-:-:S03]  /*2d2a0*/  ISETP.GE.U32.AND P3, PT, R248, 0x7fffff47, PT ;  /* 0x7fffff47f800780c */ /* 0x000fc60003f66070 */
[----:B------:R-:W-:Y:S01]  /*2d2b0*/  STL [R1+0x266c], R88 ;  /* 0x00266c5801007387 */ /* 0x000fe20000100800 */
[----:B------:R-:W-:-:S03]  /*2d2c0*/  VIADD R248, R7, 0xffffffc4 ;  /* 0xffffffc407f87836 */ /* 0x000fc60000000000 */
[----:B------:R-:W-:Y:S04]  /*2d2d0*/  STL [R1+0x2668], R89 ;  /* 0x0026685901007387 */ /* 0x000fe80000100800 */
[----:B------:R-:W-:Y:S04]  /*2d2e0*/  STL [R1+0x2674], R94 ;  /* 0x0026745e01007387 */ /* 0x000fe80000100800 */
[----:B------:R-:W-:Y:S04]  /*2d2f0*/  STL [R1+0x2670], R95 ;  /* 0x0026705f01007387 */ /* 0x000fe80000100800 */
        /* <DEDUP_REMOVED lines=9> */
[----:B------:R-:W-:Y:S02]  /*2d390*/  ISETP.GE.U32.AND P5, PT, R248, 0x7fffff45, PT ;  /* 0x7fffff45f800780c */ /* 0x000fe40003fa6070 */
[----:B------:R-:W-:Y:S01]  /*2d3a0*/  IADD3 R248, R7, -0x5a, RZ ;  /* 0xffffffa607f87810 */ /* 0x000fe20007ffe0ff */
        /* <DEDUP_REMOVED lines=22> */
[----:B------:R3:W-:Y:S04]  /*2d510*/  STL [R1+0x26c8], R3 ;  /* 0x0026c80301007387 */ /* 0x0007e80000100800 */
[----:B------:R-:W-:Y:S01]  /*2d520*/  LDGSTS.E [R171+-0x7bff4], desc[UR60][R222.64], !P5 ;  /* 0x8400c000deab7fae */ /* 0x000fe2000e92187c */
[----:B------:R-:W-:Y:S02]  /*2d530*/  ISETP.GE.U32.AND P5, PT, R248, 0x7fffff25, PT ;  /* 0x7fffff25f800780c */ /* 0x000fe40003fa6070 */
[----:B------:R-:W-:Y:S01]  /*2d540*/  IADD3 R248, R7, -0x7a, RZ ;  /* 0xffffff8607f87810 */ /* 0x000fe20007ffe0ff */
[----:B------:R-:W-:Y:S01]  /*2d550*/  STL [R1+0x26c4], R114 ;  /* 0x0026c47201007387 */ /* 0x000fe20000100800 */
[----:B------:R-:W-:Y:S01]  /*2d560*/  IADD3 R244, R170, 0x200000, R244 ;  /* 0x00200000aaf47810 */ /* 0x000fe20007ffe0f4 */
[----:B---3--:R-:W3:Y:S02]  /*2d570*/  LDC R3, c[0x0][0x240] ;  /* 0x00009000ff037b82 */ /* 0x008ee40000000800 */
[----:B------:R-:W-:Y:S04]  /*2d580*/  STL [R1+0x26c0], R115 ;  /* 0x0026c07301007387 */ /* 0x000fe80000100800 */
[----:B------:R1:W-:Y:S04]  /*2d590*/  STL [R1+0x26d0], R38 ;  /* 0x0026d02601007387 */ /* 0x0003e80000100800 */
[----:B------:R2:W-:Y:S04]  /*2d5a0*/  STL [R1+0x26cc], R39 ;  /* 0x0026cc2701007387 */ /* 0x0005e80000100800 */
[----:B------:R-:W-:Y:S01]  /*2d5b0*/  LDGSTS.E [R171+-0x78000], desc[UR60][R188.64], !P4 ;  /* 0x88000000bcab7fae */ /* 0x000fe2000e12187c */
[----:B------:R-:W-:Y:S01]  /*2d5c0*/  ISETP.GE.U32.AND P4, PT, R247, 0x7fffff08, PT ;  /* 0x7fffff08f700780c */ /* 0x000fe20003f86070 */
[----:B-1----:R-:W1:Y:S02]  /*2d5d0*/  LDC R38, c[0x0][0x240] ;  /* 0x00009000ff267b82 */ /* 0x002e640000000800 */
[----:B------:R-:W-:Y:S01]  /*2d5e0*/  STL [R1+0x26d8], R116 ;  /* 0x0026d87401007387 */ /* 0x000fe20000100800 */
[----:B------:R-:W-:-:S03]  /*2d5f0*/  VIADD R247, R7, 0xffffff85 ;  /* 0xffffff8507f77836 */ /* 0x000fc60000000000 */
[----:B------:R-:W-:Y:S01]  /*2d600*/  LDGSTS.E [R171+-0x77ffc], desc[UR60][R224.64], !P3 ;  /* 0x88004000e0ab7fae */ /* 0x000fe2000d92187c */
[----:B------:R-:W-:Y:S01]  /*2d610*/  ISETP.GE.U32.AND P3, PT, R248, 0x7fffff07, PT ;  /* 0x7fffff07f800780c */ /* 0x000fe20003f66070 */
[----:B--2---:R-:W2:Y:S02]  /*2d620*/  LDC R39, c[0x0][0x240] ;  /* 0x00009000ff277b82 */ /* 0x004ea40000000800 */
        /* <DEDUP_REMOVED lines=26> */
[----:B------:R-:W-:Y:S04]  /*2d7d0*/  STL [R1+0x270c], R135 ;  /* 0x00270c8701007387 */ /* 0x000fe80000100800 */
[----:B------:R-:W-:Y:S04]  /*2d7e0*/  STL [R1+0x2718], R136 ;  /* 0x0027188801007387 */ /* 0x000fe80000100800 */
[----:B------:R-:W-:Y:S04]  /*2d7f0*/  STL [R1+0x2714], R137 ;  /* 0x0027148901007387 */ /* 0x000fe80000100800 */
[----:B------:R-:W-:Y:S04]  /*2d800*/  STL [R1+0x2720], R138 ;  /* 0x0027208a01007387 */ /* 0x000fe80000100800 */
[----:B------:R-:W-:Y:S04]  /*2d810*/  STL [R1+0x271c], R139 ;  /* 0x00271c8b01007387 */ /* 0x000fe80000100800 */
[----:B------:R-:W-:Y:S01]  /*2d820*/  STL [R1+0x2728], R140 ;  /* 0x0027288c01007387 */ /* 0x000fe20000100800 */
[----:B------:R-:W-:-:S03]  /*2d830*/  VIADD R248, R7, 0xffffffc3 ;  /* 0xffffffc307f87836 */ /* 0x000fc60000000000 */
[----:B------:R-:W-:Y:S04]  /*2d840*/  STL [R1+0x2724], R141 ;  /* 0x0027248d01007387 */ /* 0x000fe80000100800 */
[----:B------:R-:W-:Y:S01]  /*2d850*/  LDGSTS.E [R171+-0x73ff8], desc[UR60][R234.64], !P6 ;  /* 0x8c008000eaab7fae */ /* 0x000fe2000f12187c */
[----:B------:R-:W-:Y:S01]  /*2d860*/  ISETP.GE.U32.AND P6, PT, R247, 0x7fffff63, PT ;  /* 0x7fffff63f700780c */ /* 0x000fe20003fc6070 */
[----:B------:R-:W-:Y:S02]  /*2d870*/  VIADD R247, R7, 0xffffffe0 ;  /* 0xffffffe007f77836 */ /* 0x000fe40000000000 */
        /* <DEDUP_REMOVED lines=8> */
[----:B------:R4:W-:Y:S04]  /*2d900*/  STL [R1+0x274c], R4 ;  /* 0x00274c0401007387 */ /* 0x0009e80000100800 */
[----:B------:R-:W-:Y:S01]  /*2d910*/  LDGSTS.E [R244+-0x80000], desc[UR60][R56.64], !P3 ;  /* 0x8000000038f47fae */ /* 0x000fe2000d92187c */
[----:B------:R-:W-:-:S03]  /*2d920*/  ISETP.GE.U32.AND P3, PT, R248, 0x7fffff44, PT ;  /* 0x7fffff44f800780c */ /* 0x000fc60003f66070 */
[----:B------:R-:W-:Y:S01]  /*2d930*/  STL [R1+0x2748], R148 ;  /* 0x0027489401007387 */ /* 0x000fe20000100800 */
[C---:B------:R-:W-:Y:S01]  /*2d940*/  IADD3 R247, R7.reuse, -0x3e, RZ ;  /* 0xffffffc207f77810 */ /* 0x040fe20007ffe0ff */
[----:B------:R-:W-:Y:S01]  /*2d950*/  VIADD R248, R7, 0xffffffc1 ;  /* 0xffffffc107f87836 */ /* 0x000fe20000000000 */
[----:B----4-:R-:W4:Y:S01]  /*2d960*/  LDC R4, c[0x0][0x240] ;  /* 0x00009000ff047b82 */ /* 0x010f220000000800 */
        /* <DEDUP_REMOVED lines=10> */
[----:B------:R-:W-:Y:S01]  /*2da10*/  LDGSTS.E [R244+-0x7fff8], desc[UR60][R240.64], !P5 ;  /* 0x80008000f0f47fae */ /* 0x000fe2000e92187c */
[----:B------:R-:W-:-:S03]  /*2da20*/  ISETP.GE.U32.AND P5, PT, R248, 0x7fffff42, PT ;  /* 0x7fffff42f800780c */ /* 0x000fc60003fa6070 */
[----:B------:R-:W-:Y:S04]  /*2da30*/  STL [R1+0x276c], R156 ;  /* 0x00276c9c01007387 */ /* 0x000fe80000100800 */
[----:B------:R-:W-:Y:S04]  /*2da40*/  STL [R1+0x2768], R157 ;  /* 0x0027689d01007387 */ /* 0x000fe80000100800 */
[----:B------:R-:W-:Y:S04]  /*2da50*/  STL [R1+0x2774], R40 ;  /* 0x0027742801007387 */ /* 0x000fe80000100800 */
[----:B------:R-:W-:Y:S04]  /*2da60*/  STL [R1+0x2770], R41 ;  /* 0x0027702901007387 */ /* 0x000fe80000100800 */
[----:B------:R-:W-:Y:S04]  /*2da70*/  STL [R1+0x277c], R158 ;  /* 0x00277c9e01007387 */ /* 0x000fe80000100800 */
[----:B------:R-:W-:Y:S04]  /*2da80*/  LDGSTS.E [R244+-0x7fff4], desc[UR60][R242.64], !P4 ;  /* 0x8000c000f2f47fae */ /* 0x000fe8000e12187c */
[----:B------:R-:W-:Y:S04]  /*2da90*/  STL [R1+0x2778], R159 ;  /* 0x0027789f01007387 */ /* 0x000fe80000100800 */
        /* <DEDUP_REMOVED lines=8> */
[----:B------:R-:W-:Y:S01]  /*2db20*/  STL [R1+0x2790], R165 ;  /* 0x002790a501007387 */ /* 0x000fe20000100800 */
[----:B------:R-:W-:-:S03]  /*2db30*/  VIADD R248, R7, 0xffffffa0 ;  /* 0xffffffa007f87836 */ /* 0x000fc60000000000 */
[----:B------:R-:W-:Y:S04]  /*2db40*/  STL [R1+0x279c], R166 ;  /* 0x00279ca601007387 */ /* 0x000fe80000100800 */
[----:B------:R-:W-:Y:S04]  /*2db50*/  LDGSTS.E [R244+-0x7bffc], desc[UR60][R30.64], !P6 ;  /* 0x840040001ef47fae */ /* 0x000fe8000f12187c */
[----:B------:R-:W-:Y:S04]  /*2db60*/  STL [R1+0x2798], R167 ;  /* 0x002798a701007387 */ /* 0x000fe80000100800 */
[----:B------:R-:W-:Y:S01]  /*2db70*/  LDGSTS.E [R244+-0x7bff8], desc[UR60][R32.64], !P5 ;  /* 0x8400800020f47fae */ /* 0x000fe2000e92187c */
[----:B------:R-:W-:Y:S01]  /*2db80*/  ISETP.GE.U32.AND P5, PT, R247, 0x7fffff23, PT ;  /* 0x7fffff23f700780c */ /* 0x000fe20003fa6070 */
[----:B------:R-:W-:-:S02]  /*2db90*/  VIADD R247, R7, 0xffffffa3 ;  /* 0xffffffa307f77836 */ /* 0x000fc40000000000 */
[----:B------:R-:W-:Y:S04]  /*2dba0*/  STL [R1+0x27a4], R168 ;  /* 0x0027a4a801007387 */ /* 0x000fe80000100800 */
[----:B------:R-:W-:Y:S04]  /*2dbb0*/  STL [R1+0x27a0], R169 ;  /* 0x0027a0a901007387 */ /* 0x000fe80000100800 */
[----:B------:R-:W-:Y:S01]  /*2dbc0*/  STL [R1+0x27ac], R172 ;  /* 0x0027acac01007387 */ /* 0x000fe20000100800 */
[----:B------:R-:W-:-:S03]  /*2dbd0*/  ISETP.GE.U32.AND P4, PT, R248, 0x7fffff21, PT ;  /* 0x7fffff21f800780c */ /* 0x000fc60003f86070 */
[----:B------:R-:W-:Y:S01]  /*2dbe0*/  STL [R1+0x27a8], R173 ;  /* 0x0027a8ad01007387 */ /* 0x000fe20000100800 */
[----:B------:R-:W-:-:S03]  /*2dbf0*/  IADD3 R248, R7, -0x5f, RZ ;  /* 0xffffffa107f87810 */ /* 0x000fc60007ffe0ff */
[----:B------:R-:W-:Y:S04]  /*2dc00*/  STL [R1+0x27b4], R174 ;  /* 0x0027b4ae01007387 */ /* 0x000fe80000100800 */
[----:B------:R-:W-:Y:S04]  /*2dc10*/  STL [R1+0x27b0], R175 ;  /* 0x0027b0af01007387 */ /* 0x000fe80000100800 */
[----:B------:R-:W-:Y:S01]  /*2dc20*/  LDGSTS.E [R244+-0x7bff4], desc[UR60][R34.64], !P3 ;  /* 0x8400c00022f47fae */ /* 0x000fe2000d92187c */
[----:B------:R-:W-:Y:S01]  /*2dc30*/  ISETP.GE.U32.AND P3, PT, R247, 0x7fffff24, PT ;  /* 0x7fffff24f700780c */ /* 0x000fe20003f66070 */
[----:B------:R-:W-:-:S02]  /*2dc40*/  VIADD R247, R7, 0xffffff80 ;  /* 0xffffff8007f77836 */ /* 0x000fc40000000000 */
[----:B------:R-:W-:Y:S04]  /*2dc50*/  STL [R1+0x27bc], R176 ;  /* 0x0027bcb001007387 */ /* 0x000fe80000100800 */
[----:B------:R-:W-:Y:S04]  /*2dc60*/  STL [R1+0x27b8], R177 ;  /* 0x0027b8b101007387 */ /* 0x000fe80000100800 */
[----:B------:R3:W-:Y:S01]  /*2dc70*/  STL [R1+0x27c4], R178 ;  /* 0x0027c4b201007387 */ /* 0x0007e20000100800 */
[----:B------:R-:W1:Y:S03]  /*2dc80*/  S2R R7, SR_TID.X ;  /* 0x0000000000077919 */ /* 0x000e660000002100 */
[----:B------:R-:W-:Y:S01]  /*2dc90*/  STL [R1+0x27c0], R179 ;  /* 0x0027c0b301007387 */ /* 0x000fe20000100800 */
[----:B------:R-:W-:Y:S01]  /*2dca0*/  ISETP.GE.U32.AND P6, PT, R248, 0x7fffff22, PT ;  /* 0x7fffff22f800780c */ /* 0x000fe20003fc6070 */
[----:B---3--:R-:W3:Y:S02]  /*2dcb0*/  LDC R178, c[0x0][0x240] ;  /* 0x00009000ffb27b82 */ /* 0x008ee40000000800 */
[----:B------:R-:W-:Y:S04]  /*2dcc0*/  STL [R1+0x27cc], R180 ;  /* 0x0027ccb401007387 */ /* 0x000fe80000100800 */
[----:B------:R-:W-:Y:S02]  /*2dcd0*/  STL [R1+0x27c8], R181 ;  /* 0x0027c8b501007387 */ /* 0x000fe40000100800 */
[----:B------:R-:W2:Y:S02]  /*2dce0*/  LDC R248, c[0x0][0x240] ;  /* 0x00009000fff87b82 */ /* 0x000ea40000000800 */
[----:B------:R-:W4:Y:S04]  /*2dcf0*/  LDL.64 R42, [R1+0x18] ;  /* 0x00001800012a7983 */ /* 0x000f280000100a00 */
[----:B------:R-:W3:Y:S04]  /*2dd00*/  LDL.64 R18, [R1+0x20] ;  /* 0x0000200001127983 */ /* 0x000ee80000100a00 */
        /* <DEDUP_REMOVED lines=13> */
[----:B------:R-:W2:Y:S01]  /*2dde0*/  LDL.LU R35, [R1+0x5f0] ;  /* 0x0005f00001237983 */ /* 0x000ea20000300800 */
[----:B-1----:R-:W-:-:S03]  /*2ddf0*/  LOP3.LUT R21, R7, 0x7f, RZ, 0xc0, !PT ;  /* 0x0000007f07157812 */ /* 0x002fc600078ec0ff */
[----:B------:R-:W2:Y:S04]  /*2de00*/  LDL.LU R34, [R1+0x5ec] ;  /* 0x0005ec0001227983 */ /* 0x000ea80000300800 */
[----:B------:R-:W2:Y:S04]  /*2de10*/  LDL.LU R6, [R1+0x5e4] ;  /* 0x0005e40001067983 */ /* 0x000ea80000300800 */
[----:B------:R-:W2:Y:S04]  /*2de20*/  LDL.LU R7, [R1+0x5e0] ;  /* 0x0005e00001077983 */ /* 0x000ea80000300800 */
[----:B------:R-:W2:Y:S04]  /*2de30*/  LDL.LU R51, [R1+0x5dc] ;  /* 0x0005dc0001337983 */ /* 0x000ea80000300800 */
[----:B------:R-:W2:Y:S04]  /*2de40*/  LDL.LU R50, [R1+0x5d4] ;  /* 0x0005d40001327983 */ /* 0x000ea80000300800 */
[----:B----4-:R-:W-:Y:S04]  /*2de50*/  LDGSTS.E [R244+-0x78000], desc[UR60][R42.64], !P3 ;  /* 0x880000002af47fae */ /* 0x010fe8000d92187c */
[----:B---3--:R1:W-:Y:S01]  /*2de60*/  LDGSTS.E [R244+-0x77ffc], desc[UR60][R18.64], !P5 ;  /* 0x8800400012f47fae */ /* 0x0083e2000e92187c */
[----:B--2---:R-:W-:-:S02]  /*2de70*/  IMAD R175, R20, R248, RZ ;  /* 0x000000f814af7224 */ /* 0x004fc400078e02ff */
[----:B------:R-:W2:Y:S01]  /*2de80*/  LDC R248, c[0x0][0x240] ;  /* 0x00009000fff87b82 */ /* 0x000ea20000000800 */
[----:B------:R-:W-:Y:S02]  /*2de90*/  IMAD R172, R23, R249, RZ ;  /* 0x000000f917ac7224 */ /* 0x000fe400078e02ff */
[----:B------:R-:W-:-:S05]  /*2dea0*/  IMAD R173, R22, R251, RZ ;  /* 0x000000fb16ad7224 */ /* 0x000fca00078e02ff */
[----:B------:R-:W3:Y:S01]  /*2deb0*/  LDC R251, c[0x0][0x240] ;  /* 0x00009000fffb7b82 */ /* 0x000ee20000000800 */
[----:B------:R-:W-:-:S07]  /*2dec0*/  IMAD R168, R25, R2, RZ ;  /* 0x0000000219a87224 */ /* 0x000fce00078e02ff */
[----:B------:R-:W4:Y:S01]  /*2ded0*/  LDC R2, c[0x0][0x240] ;  /* 0x00009000ff027b82 */ /* 0x000f220000000800 */
[----:B------:R-:W-:Y:S02]  /*2dee0*/  IMAD R169, R24, R252, RZ ;  /* 0x000000fc18a97224 */ /* 0x000fe400078e02ff */
[----:B------:R-:W-:Y:S02]  /*2def0*/  IMAD R166, R27, R17, RZ ;  /* 0x000000111ba67224 */ /* 0x000fe400078e02ff */
[----:B------:R-:W-:-:S03]  /*2df00*/  IMAD R167, R26, R16, RZ ;  /* 0x000000101aa77224 */ /* 0x000fc600078e02ff */
[----:B------:R-:W3:Y:S01]  /*2df10*/  LDC R249, c[0x0][0x240] ;  /* 0x00009000fff97b82 */ /* 0x000ee20000000800 */
[----:B------:R-:W-:Y:S02]  /*2df20*/  IMAD R164, R29, R15, RZ ;  /* 0x0000000f1da47224 */ /* 0x000fe400078e02ff */
[----:B------:R-:W-:-:S05]  /*2df30*/  IMAD R165, R28, R14, RZ ;  /* 0x0000000e1ca57224 */ /* 0x000fca00078e02ff */
[----:B------:R-:W3:Y:S01]  /*2df40*/  LDC R252, c[0x0][0x240] ;  /* 0x00009000fffc7b82 */ /* 0x000ee20000000800 */
[----:B------:R-:W-:Y:S02]  /*2df50*/  IMAD R37, R30, R13, RZ ;  /* 0x0000000d1e257224 */ /* 0x000fe400078e02ff */
[----:B------:R-:W-:-:S05]  /*2df60*/  IMAD R163, R31, R12, RZ ;  /* 0x0000000c1fa37224 */ /* 0x000fca00078e02ff */
[----:B------:R-:W3:Y:S01]  /*2df70*/  LDC R14, c[0x0][0x240] ;  /* 0x00009000ff0e7b82 */ /* 0x000ee20000000800 */
[----:B------:R-:W-:-:S07]  /*2df80*/  IMAD R44, R32, R11, RZ ;  /* 0x0000000b202c7224 */ /* 0x000fce00078e02ff */
[----:B------:R-:W3:Y:S01]  /*2df90*/  LDC R15, c[0x0][0x240] ;  /* 0x00009000ff0f7b82 */ /* 0x000ee20000000800 */
[----:B------:R-:W-:Y:S02]  /*2dfa0*/  IMAD R160, R35, R4, RZ ;  /* 0x0000000423a07224 */ /* 0x000fe400078e02ff */
[----:B------:R-:W-:-:S05]  /*2dfb0*/  IMAD R161, R34, R0, RZ ;  /* 0x0000000022a17224 */ /* 0x000fca00078e02ff */
[----:B------:R-:W3:Y:S01]  /*2dfc0*/  LDC R0, c[0x0][0x240] ;  /* 0x00009000ff007b82 */ /* 0x000ee20000000800 */
[----:B------:R-:W-:Y:S02]  /*2dfd0*/  IMAD R158, R6, R3, RZ ;  /* 0x00000003069e7224 */ /* 0x000fe400078e02ff */
[----:B------:R-:W3:Y:S01]  /*2dfe0*/  LDL.LU R6, [R1+0x5d0] ;  /* 0x0005d00001067983 */ /* 0x000ee20000300800 */
[----:B----4-:R-:W-:-:S03]  /*2dff0*/  IMAD R45, R7, R2, RZ ;  /* 0x00000002072d7224 */ /* 0x010fc600078e02ff */
[----:B------:R-:W4:Y:S01]  /*2e000*/  LDL.LU R46, [R1+0x5cc] ;  /* 0x0005cc00012e7983 */ /* 0x000f220000300800 */
[----:B------:R-:W3:Y:S03]  /*2e010*/  LDC R3, c[0x0][0x240] ;  /* 0x00009000ff037b82 */ /* 0x000ee60000000800 */
[----:B------:R-:W4:Y:S04]  /*2e020*/  LDL.LU R47, [R1+0x5c4] ;  /* 0x0005c400012f7983 */ /* 0x000f280000300800 */
[----:B------:R-:W4:Y:S01]  /*2e030*/  LDL.LU R7, [R1+0x5c0] ;  /* 0x0005c00001077983 */ /* 0x000f220000300800 */
[----:B------:R-:W4:Y:S03]  /*2e040*/  LDC R2, c[0x0][0x240] ;  /* 0x00009000ff027b82 */ /* 0x000f260000000800 */
[----:B------:R-:W4:Y:S04]  /*2e050*/  LDL.LU R43, [R1+0x5bc] ;  /* 0x0005bc00012b7983 */ /* 0x000f280000300800 */
[----:B------:R-:W4:Y:S01]  /*2e060*/  LDL.LU R42, [R1+0x5b8] ;  /* 0x0005b800012a7983 */ /* 0x000f220000300800 */
[----:B--2---:R-:W-:Y:S01]  /*2e070*/  IMAD R159, R50, R248, RZ ;  /* 0x000000f8329f7224 */ /* 0x004fe200078e02ff */
[----:B-1----:R-:W1:Y:S02]  /*2e080*/  LDC R18, c[0x0][0x240] ;  /* 0x00009000ff127b82 */ /* 0x002e640000000800 */
[----:B------:R-:W2:Y:S04]  /*2e090*/  LDL.LU R20, [R1+0x5b4] ;  /* 0x0005b40001147983 */ /* 0x000ea80000300800 */
[----:B------:R-:W2:Y:S02]  /*2e0a0*/  LDL.LU R23, [R1+0x5b0] ;  /* 0x0005b00001177983 */ /* 0x000ea40000300800 */
[----:B------:R-:W2:Y:S02]  /*2e0b0*/  LDC R17, c[0x0][0x240] ;  /* 0x00009000ff117b82 */ /* 0x000ea40000000800 */
[----:B------:R-:W2:Y:S04]  /*2e0c0*/  LDL.LU R22, [R1+0x5ac] ;  /* 0x0005ac0001167983 */ /* 0x000ea80000300800 */
[----:B------:R-:W1:Y:S02]  /*2e0d0*/  LDL.LU R25, [R1+0x5a8] ;  /* 0x0005a80001197983 */ /* 0x000e640000300800 */
[----:B------:R-:W1:Y:S02]  /*2e0e0*/  LDC R16, c[0x0][0x240] ;  /* 0x00009000ff107b82 */ /* 0x000e640000000800 */
[----:B------:R-:W2:Y:S04]  /*2e0f0*/  LDL.LU R24, [R1+0x5a4] ;  /* 0x0005a40001187983 */ /* 0x000ea80000300800 */
[----:B------:R-:W2:Y:S02]  /*2e100*/  LDL.LU R27, [R1+0x5a0] ;  /* 0x0005a000011b7983 */ /* 0x000ea40000300800 */
[----:B------:R-:W1:Y:S02]  /*2e110*/  LDC R12, c[0x0][0x240] ;  /* 0x00009000ff0c7b82 */ /* 0x000e640000000800 */
[----:B------:R-:W2:Y:S04]  /*2e120*/  LDL.LU R26, [R1+0x59c] ;  /* 0x00059c00011a7983 */ /* 0x000ea80000300800 */
[----:B------:R-:W2:Y:S02]  /*2e130*/  LDL.LU R29, [R1+0x598] ;  /* 0x00059800011d7983 */ /* 0x000ea40000300800 */
[----:B------:R-:W1:Y:S02]  /*2e140*/  LDC R13, c[0x0][0x240] ;  /* 0x00009000ff0d7b82 */ /* 0x000e640000000800 */
[----:B------:R-:W2:Y:S04]  /*2e150*/  LDL.LU R28, [R1+0x594] ;  /* 0x00059400011c7983 */ /* 0x000ea80000300800 */
[----:B------:R-:W2:Y:S01]  /*2e160*/  LDL.LU R30, [R1+0x590] ;  /* 0x00059000011e7983 */ /* 0x000ea20000300800 */
[----:B------:R-:W-:Y:S01]  /*2e170*/  IMAD R33, R33, R10, RZ ;  /* 0x0000000a21217224 */ /* 0x000fe200078e02ff */
[----:B------:R-:W1:Y:S02]  /*2e180*/  LDC R11, c[0x0][0x240] ;  /* 0x00009000ff0b7b82 */ /* 0x000e640000000800 */
[----:B------:R-:W2:Y:S04]  /*2e190*/  LDL.LU R31, [R1+0x58c] ;  /* 0x00058c00011f7983 */ /* 0x000ea80000300800 */
[----:B------:R-:W2:Y:S02]  /*2e1a0*/  LDL.LU R32, [R1+0x588] ;  /* 0x0005880001207983 */ /* 0x000ea40000300800 */
[----:B------:R-:W1:Y:S02]  /*2e1b0*/  LDC R10, c[0x0][0x240] ;  /* 0x00009000ff0a7b82 */ /* 0x000e640000000800 */
[----:B------:R-:W2:Y:S04]  /*2e1c0*/  LDL.LU R35, [R1+0x584] ;  /* 0x0005840001237983 */ /* 0x000ea80000300800 */
[----:B------:R-:W2:Y:S02]  /*2e1d0*/  LDL.LU R34, [R1+0x580] ;  /* 0x0005800001227983 */ /* 0x000ea40000300800 */
[----:B------:R-:W1:Y:S08]  /*2e1e0*/  LDC R4, c[0x0][0x240] ;  /* 0x00009000ff047b82 */ /* 0x000e700000000800 */
[----:B------:R-:W1:Y:S01]  /*2e1f0*/  LDC R19, c[0x0][0x240] ;  /* 0x00009000ff137b82 */ /* 0x000e620000000800 */
[----:B------:R-:W-:-:S02]  /*2e200*/  ISETP.GE.U32.AND P3, PT, R247, 0x7fffff01, PT ;  /* 0x7fffff01f700780c */ /* 0x000fc40003f66070 */
[----:B------:R-:W-:-:S05]  /*2e210*/  ISETP.GE.AND P5, PT, R21, R247, PT ;  /* 0x000000f71500720c */ /* 0x000fca0003fa6270 */
[----:B------:R-:W1:Y:S08]  /*2e220*/  LDC R247, c[0x0][0x240] ;  /* 0x00009000fff77b82 */ /* 0x000e700000000800 */
[----:B------:R-:W1:Y:S08]  /*2e230*/  LDC R21, c[0x0][0x240] ;  /* 0x00009000ff157b82 */ /* 0x000e700000000800 */
[----:B------:R-:W1:Y:S01]  /*2e240*/  LDC R248, c[0x0][0x240] ;  /* 0x00009000fff87b82 */ /* 0x000e620000000800 */
[----:B---3--:R-:W-:-:S02]  /*2e250*/  IMAD R40, R6, R251, RZ ;  /* 0x000000fb06287224 */ /* 0x008fc400078e02ff */
[----:B------:R-:W3:Y:S01]  /*2e260*/  LDL.LU R6, [R1+0x57c] ;  /* 0x00057c0001067983 */ /* 0x000ee20000300800 */
[----:B----4-:R-:W-:-:S04]  /*2e270*/  IMAD R157, R7, R38, RZ ;  /* 0x00000026079d7224 */ /* 0x010fc800078e02ff */
[----:B------:R-:W4:Y:S01]  /*2e280*/  LDC R251, c[0x0][0x240] ;  /* 0x00009000fffb7b82 */ /* 0x000f220000000800 */
[----:B------:R-:W4:Y:S04]  /*2e290*/  LDL.LU R7, [R1+0x578] ;  /* 0x0005780001077983 */ /* 0x000f280000300800 */
[----:B------:R-:W3:Y:S01]  /*2e2a0*/  LDL.LU R59, [R1+0x574] ;  /* 0x00057400013b7983 */ /* 0x000ee20000300800 */
[----:B--2---:R-:W-:-:S03]  /*2e2b0*/  IMAD R150, R22, R3, RZ ;  /* 0x0000000316967224 */ /* 0x004fc600078e02ff */
[----:B------:R-:W2:Y:S01]  /*2e2c0*/  LDL.LU R58, [R1+0x570] ;  /* 0x00057000013a7983 */ /* 0x000ea20000300800 */
[----:B------:R-:W4:Y:S03]  /*2e2d0*/  LDC R3, c[0x0][0x240] ;  /* 0x00009000ff037b82 */ /* 0x000f260000000800 */
[----:B------:R-:W2:Y:S01]  /*2e2e0*/  LDL.LU R55, [R1+0x56c] ;  /* 0x00056c0001377983 */ /* 0x000ea20000300800 */
[----:B------:R-:W-:Y:S02]  /*2e2f0*/  IMAD R41, R46, R249, RZ ;  /* 0x000000f92e297224 */ /* 0x000fe400078e02ff */
[----:B------:R-:W-:Y:S02]  /*2e300*/  IMAD R156, R47, R252, RZ ;  /* 0x000000fc2f9c7224 */ /* 0x000fe400078e02ff */
[----:B------:R-:W-:Y:S01]  /*2e310*/  IMAD R154, R43, R0, RZ ;  /* 0x000000002b9a7224 */ /* 0x000fe200078e02ff */
[----:B------:R-:W2:Y:S01]  /*2e320*/  LDC R249, c[0x0][0x240] ;  /* 0x00009000fff97b82 */ /* 0x000ea20000000800 */
[----:B------:R-:W-:-:S07]  /*2e330*/  IMAD R135, R34, R2, RZ ;  /* 0x0000000222877224 */ /* 0x000fce00078e02ff */
[----:B------:R-:W3:Y:S01]  /*2e340*/  LDC R0, c[0x0][0x240] ;  /* 0x00009000ff007b82 */ /* 0x000ee20000000800 */
[----:B------:R-:W-:Y:S02]  /*2e350*/  IMAD R149, R28, R14, RZ ;  /* 0x0000000e1c957224 */ /* 0x000fe400078e02ff */
[----:B------:R-:W-:Y:S02]  /*2e360*/  IMAD R155, R42, R36, RZ ;  /* 0x000000242a9b7224 */ /* 0x000fe400078e02ff */
[----:B-1----:R-:W-:Y:S02]  /*2e370*/  IMAD R151, R25, R18, RZ ;  /* 0x0000001219977224 */ /* 0x002fe400078e02ff */
[----:B------:R-:W-:Y:S01]  /*2e380*/  IMAD R148, R27, R16, RZ ;  /* 0x000000101b947224 */ /* 0x000fe200078e02ff */
[----:B------:R-:W1:Y:S01]  /*2e390*/  LDC R2, c[0x0][0x240] ;  /* 0x00009000ff027b82 */ /* 0x000e620000000800 */
[----:B------:R-:W-:Y:S02]  /*2e3a0*/  IMAD R12, R29, R12, RZ ;  /* 0x0000000c1d0c7224 */ /* 0x000fe400078e02ff */
[----:B------:R-:W-:-:S02]  /*2e3b0*/  IMAD R13, R30, R13, RZ ;  /* 0x0000000d1e0d7224 */ /* 0x000fc400078e02ff */
[----:B------:R-:W-:Y:S02]  /*2e3c0*/  IMAD R146, R31, R11, RZ ;  /* 0x0000000b1f927224 */ /* 0x000fe400078e02ff */
[----:B------:R-:W-:Y:S01]  /*2e3d0*/  IMAD R147, R32, R10, RZ ;  /* 0x0000000a20937224 */ /* 0x000fe200078e02ff */
[----:B------:R-:W1:Y:S01]  /*2e3e0*/  LDC R16, c[0x0][0x240] ;  /* 0x00009000ff107b82 */ /* 0x000e620000000800 */
[----:B------:R-:W-:Y:S02]  /*2e3f0*/  IMAD R144, R35, R4, RZ ;  /* 0x0000000423907224 */ /* 0x000fe400078e02ff */
[----:B------:R-:W-:Y:S02]  /*2e400*/  IMAD R153, R23, R19, RZ ;  /* 0x0000001317997224 */ /* 0x000fe400078e02ff */
[----:B------:R-:W-:-:S03]  /*2e410*/  IMAD R162, R51, R247, RZ ;  /* 0x000000f733a27224 */ /* 0x000fc600078e02ff */
[----:B------:R-:W1:Y:S01]  /*2e420*/  LDC R22, c[0x0][0x240] ;  /* 0x00009000ff167b82 */ /* 0x000e620000000800 */
[----:B------:R-:W-:-:S07]  /*2e430*/  IMAD R152, R20, R21, RZ ;  /* 0x0000001514987224 */ /* 0x000fce00078e02ff */
[----:B------:R-:W1:Y:S01]  /*2e440*/  LDC R38, c[0x0][0x240] ;  /* 0x00009000ff267b82 */ /* 0x000e620000000800 */
[----:B----4-:R-:W-:-:S07]  /*2e450*/  IMAD R145, R7, R3, RZ ;  /* 0x0000000307917224 */ /* 0x010fce00078e02ff */
[----:B------:R-:W4:Y:S01]  /*2e460*/  LDC R19, c[0x0][0x240] ;  /* 0x00009000ff137b82 */ /* 0x000f220000000800 */
[----:B------:R-:W2:Y:S04]  /*2e470*/  LDL.LU R7, [R1+0x564] ;  /* 0x0005640001077983 */ /* 0x000ea80000300800 */
[----:B------:R-:W4:Y:S01]  /*2e480*/  LDL.LU R54, [R1+0x560] ;  /* 0x0005600001367983 */ /* 0x000f220000300800 */
[----:B------:R-:W-:Y:S02]  /*2e490*/  IMAD R43, R26, R15, RZ ;  /* 0x0000000f1a2b7224 */ /* 0x000fe400078e02ff */
[----:B------:R-:W-:Y:S01]  /*2e4a0*/  IMAD R42, R24, R17, RZ ;  /* 0x00000011182a7224 */ /* 0x000fe200078e02ff */
[----:B------:R-:W4:Y:S01]  /*2e4b0*/  LDL.LU R50, [R1+0x55c] ;  /* 0x00055c0001327983 */ /* 0x000f220000300800 */
[----:B---3--:R-:W-:Y:S01]  /*2e4c0*/  IMAD R4, R6, R0, RZ ;  /* 0x0000000006047224 */ /* 0x008fe200078e02ff */
[----:B------:R-:W3:Y:S02]  /*2e4d0*/  LDC R3, c[0x0][0x240] ;  /* 0x00009000ff037b82 */ /* 0x000ee40000000800 */
[----:B------:R-:W1:Y:S04]  /*2e4e0*/  LDL.LU R46, [R1+0x554] ;  /* 0x00055400012e7983 */ /* 0x000e680000300800 */
[----:B------:R-:W3:Y:S02]  /*2e4f0*/  LDL.LU R34, [R1+0x550] ;  /* 0x0005500001227983 */ /* 0x000ee40000300800 */
[----:B------:R-:W4:Y:S02]  /*2e500*/  LDC R0, c[0x0][0x240] ;  /* 0x00009000ff007b82 */ /* 0x000f240000000800 */
[----:B------:R-:W4:Y:S04]  /*2e510*/  LDL.LU R47, [R1+0x54c] ;  /* 0x00054c00012f7983 */ /* 0x000f280000300800 */
[----:B------:R-:W4:Y:S02]  /*2e520*/  LDL.LU R14, [R1+0x544] ;  /* 0x00054400010e7983 */ /* 0x000f240000300800 */
        /* <DEDUP_REMOVED lines=18> */
[----:B------:R-:W4:Y:S08]  /*2e650*/  LDC R11, c[0x0][0x240] ;  /* 0x00009000ff0b7b82 */ /* 0x000f300000000800 */
[----:B------:R-:W4:Y:S08]  /*2e660*/  LDC R252, c[0x0][0x240] ;  /* 0x00009000fffc7b82 */ /* 0x000f300000000800 */
[----:B------:R-:W4:Y:S08]  /*2e670*/  LDC R51, c[0x0][0x240] ;  /* 0x00009000ff337b82 */ /* 0x000f300000000800 */
[----:B------:R-:W4:Y:S08]  /*2e680*/  LDC R21, c[0x0][0x240] ;  /* 0x00009000ff157b82 */ /* 0x000f300000000800 */
[----:B------:R-:W4:Y:S01]  /*2e690*/  LDC R20, c[0x0][0x240] ;  /* 0x00009000ff147b82 */ /* 0x000f220000000800 */
[----:B--2---:R-:W-:-:S02]  /*2e6a0*/  IMAD R141, R7, R249, RZ ;  /* 0x000000f9078d7224 */ /* 0x004fc400078e02ff */
[----:B------:R-:W2:Y:S01]  /*2e6b0*/  LDL.LU R7, [R1+0x508] ;  /* 0x0005080001077983 */ /* 0x000ea20000300800 */
[----:B---3--:R-:W-:-:S04]  /*2e6c0*/  IMAD R137, R34, R39, RZ ;  /* 0x0000002722897224 */ /* 0x008fc800078e02ff */
[----:B------:R-:W3:Y:S01]  /*2e6d0*/  LDC R249, c[0x0][0x240] ;  /* 0x00009000fff97b82 */ /* 0x000ee20000000800 */
[----:B------:R-:W3:Y:S01]  /*2e6e0*/  LDL.LU R34, [R1+0x504] ;  /* 0x0005040001227983 */ /* 0x000ee20000300800 */
[----:B-1----:R-:W-:-:S06]  /*2e6f0*/  IMAD R136, R46, R2, RZ ;  /* 0x000000022e887224 */ /* 0x002fcc00078e02ff */
[----:B------:R-:W2:Y:S01]  /*2e700*/  LDC R2, c[0x0][0x240] ;  /* 0x00009000ff027b82 */ /* 0x000ea20000000800 */
[----:B----4-:R-:W-:-:S07]  /*2e710*/  IMAD R131, R30, R19, RZ ;  /* 0x000000131e837224 */ /* 0x010fce00078e02ff */
[----:B------:R-:W1:Y:S01]  /*2e720*/  LDC R46, c[0x0][0x240] ;  /* 0x00009000ff2e7b82 */ /* 0x000e620000000800 */
[----:B------:R-:W4:Y:S01]  /*2e730*/  LDL.LU R30, [R1+0x500] ;  /* 0x00050000011e7983 */ /* 0x000f220000300800 */
[----:B------:R-:W-:-:S06]  /*2e740*/  IMAD R15, R15, R0, RZ ;  /* 0x000000000f0f7224 */ /* 0x000fcc00078e02ff */
[----:B------:R-:W3:Y:S01]  /*2e750*/  LDC R0, c[0x0][0x240] ;  /* 0x00009000ff007b82 */ /* 0x000ee20000000800 */
[----:B------:R-:W-:-:S07]  /*2e760*/  IMAD R93, R6, R3, RZ ;  /* 0x00000003065d7224 */ /* 0x000fce00078e02ff */
[----:B------:R-:W1:Y:S01]  /*2e770*/  LDC R19, c[0x0][0x240] ;  /* 0x00009000ff137b82 */ /* 0x000e620000000800 */
[----:B------:R-:W4:Y:S01]  /*2e780*/  LDL.LU R6, [R1+0x4fc] ;  /* 0x0004fc0001067983 */ /* 0x000f220000300800 */
[----:B------:R-:W-:Y:S02]  /*2e790*/  IMAD R92, R35, R16, RZ ;  /* 0x00000010235c7224 */ /* 0x000fe400078e02ff */
[----:B------:R-:W-:Y:S02]  /*2e7a0*/  IMAD R129, R32, R17, RZ ;  /* 0x0000001120817224 */ /* 0x000fe400078e02ff */
[----:B------:R-:W-:Y:S02]  /*2e7b0*/  IMAD R133, R25, R23, RZ ;  /* 0x0000001719857224 */ /* 0x000fe400078e02ff */
[----:B------:R-:W-:Y:S01]  /*2e7c0*/  IMAD R10, R24, R10, RZ ;  /* 0x0000000a180a7224 */ /* 0x000fe200078e02ff */
[----:B------:R-:W1:Y:S01]  /*2e7d0*/  LDC R16, c[0x0][0x240] ;  /* 0x00009000ff107b82 */ /* 0x000e620000000800 */
[----:B------:R-:W-:-:S02]  /*2e7e0*/  IMAD R14, R14, R36, RZ ;  /* 0x000000240e0e7224 */ /* 0x000fc400078e02ff */
[----:B--2---:R-:W-:-:S05]  /*2e7f0*/  IMAD R124, R7, R2, RZ ;  /* 0x00000002077c7224 */ /* 0x004fca00078e02ff */
[----:B------:R-:W2:Y:S01]  /*2e800*/  LDC R3, c[0x0][0x240] ;  /* 0x00009000ff037b82 */ /* 0x000ea20000000800 */
[----:B------:R-:W2:Y:S04]  /*2e810*/  LDL.LU R7, [R1+0x4f8] ;  /* 0x0004f80001077983 */ /* 0x000ea80000300800 */
[----:B------:R-:W2:Y:S01]  /*2e820*/  LDL.LU R62, [R1+0x4f4] ;  /* 0x0004f400013e7983 */ /* 0x000ea20000300800 */
[----:B---3--:R-:W-:-:S03]  /*2e830*/  IMAD R125, R34, R0, RZ ;  /* 0x00000000227d7224 */ /* 0x008fc600078e02ff */
[----:B------:R-:W3:Y:S01]  /*2e840*/  LDL.LU R35, [R1+0x4f0] ;  /* 0x0004f00001237983 */ /* 0x000ee20000300800 */
[----:B------:R-:W-:Y:S01]  /*2e850*/  IMAD R128, R31, R18, RZ ;  /* 0x000000121f807224 */ /* 0x000fe200078e02ff */
[----:B------:R-:W1:Y:S02]  /*2e860*/  LDC R17, c[0x0][0x240] ;  /* 0x00009000ff117b82 */ /* 0x000e640000000800 */
[----:B------:R-:W3:Y:S04]  /*2e870*/  LDL.LU R32, [R1+0x4ec] ;  /* 0x0004ec0001207983 */ /* 0x000ee80000300800 */
[----:B------:R-:W1:Y:S01]  /*2e880*/  LDL.LU R25, [R1+0x4e8] ;  /* 0x0004e80001197983 */ /* 0x000e620000300800 */
[----:B------:R-:W-:Y:S01]  /*2e890*/  IMAD R142, R59, R247, RZ ;  /* 0x000000f73b8e7224 */ /* 0x000fe200078e02ff */
[----:B------:R-:W1:Y:S02]  /*2e8a0*/  LDC R23, c[0x0][0x240] ;  /* 0x00009000ff177b82 */ /* 0x000e640000000800 */
[----:B------:R-:W3:Y:S01]  /*2e8b0*/  LDL.LU R34, [R1+0x4e4] ;  /* 0x0004e40001227983 */ /* 0x000ee20000300800 */
[----:B------:R-:W-:-:S03]  /*2e8c0*/  IMAD R36, R27, R22, RZ ;  /* 0x000000161b247224 */ /* 0x000fc600078e02ff */
[----:B------:R-:W3:Y:S02]  /*2e8d0*/  LDL.LU R24, [R1+0x4e0] ;  /* 0x0004e00001187983 */ /* 0x000ee40000300800 */
[----:B------:R-:W4:Y:S02]  /*2e8e0*/  LDC R247, c[0x0][0x240] ;  /* 0x00009000fff77b82 */ /* 0x000f240000000800 */
[----:B------:R-:W3:Y:S04]  /*2e8f0*/  LDL.LU R18, [R1+0x4dc] ;  /* 0x0004dc0001127983 */ /* 0x000ee80000300800 */
[----:B------:R-:W3:Y:S01]  /*2e900*/  LDL.LU R27, [R1+0x4d8] ;  /* 0x0004d800011b7983 */ /* 0x000ee20000300800 */
[----:B------:R-:W-:Y:S01]  /*2e910*/  IMAD R11, R29, R11, RZ ;  /* 0x0000000b1d0b7224 */ /* 0x000fe200078e02ff */
[----:B------:R-:W1:Y:S02]  /*2e920*/  LDC R0, c[0x0][0x240] ;  /* 0x00009000ff007b82 */ /* 0x000e640000000800 */
[----:B------:R-:W3:Y:S04]  /*2e930*/  LDL.LU R31, [R1+0x4d4] ;  /* 0x0004d400011f7983 */ /* 0x000ee80000300800 */
[----:B------:R-:W3:Y:S01]  /*2e940*/  LDL.LU R59, [R1+0x4d0] ;  /* 0x0004d000013b7983 */ /* 0x000ee20000300800 */
[----:B------:R-:W-:Y:S01]  /*2e950*/  IMAD R138, R54, R252, RZ ;  /* 0x000000fc368a7224 */ /* 0x000fe200078e02ff */
[----:B------:R-:W1:Y:S02]  /*2e960*/  LDC R2, c[0x0][0x240] ;  /* 0x00009000ff027b82 */ /* 0x000e640000000800 */
[----:B------:R-:W3:Y:S01]  /*2e970*/  LDL.LU R29, [R1+0x4cc] ;  /* 0x0004cc00011d7983 */ /* 0x000ee20000300800 */
[----:B------:R-:W-:-:S03]  /*2e980*/  IMAD R139, R50, R51, RZ ;  /* 0x00000033328b7224 */ /* 0x000fc600078e02ff */
[----:B------:R-:W3:Y:S01]  /*2e990*/  LDL.LU R54, [R1+0x4c4] ;  /* 0x0004c40001367983 */ /* 0x000ee20000300800 */
[----:B----4-:R-:W-:Y:S01]  /*2e9a0*/  IMAD R120, R30, R247, RZ ;  /* 0x000000f71e787224 */ /* 0x010fe200078e02ff */
[----:B------:R-:W3:Y:S02]  /*2e9b0*/  LDC R252, c[0x0][0x240] ;  /* 0x00009000fffc7b82 */ /* 0x000ee40000000800 */
[----:B------:R-:W4:Y:S04]  /*2e9c0*/  LDL.LU R50, [R1+0x4c0] ;  /* 0x0004c00001327983 */ /* 0x000f280000300800 */
[----:B------:R-:W4:Y:S01]  /*2e9d0*/  LDL.LU R30, [R1+0x4bc] ;  /* 0x0004bc00011e7983 */ /* 0x000f220000300800 */
[----:B------:R-:W-:Y:S02]  /*2e9e0*/  IMAD R143, R58, R248, RZ ;  /* 0x000000f83a8f7224 */ /* 0x000fe400078e02ff */
[----:B------:R-:W-:Y:S01]  /*2e9f0*/  IMAD R140, R55, R251, RZ ;  /* 0x000000fb378c7224 */ /* 0x000fe200078e02ff */
[----:B------:R-:W2:Y:S08]  /*2ea00*/  LDC R248, c[0x0][0x240] ;  /* 0x00009000fff87b82 */ /* 0x000eb00000000800 */
[----:B------:R-:W2:Y:S01]  /*2ea10*/  LDC R251, c[0x0][0x240] ;  /* 0x00009000fffb7b82 */ /* 0x000ea20000000800 */
[----:B------:R-:W-:-:S02]  /*2ea20*/  IMAD R130, R26, R21, RZ ;  /* 0x000000151a827224 */ /* 0x000fc400078e02ff */
[----:B------:R-:W-:Y:S01]  /*2ea30*/  IMAD R134, R28, R20, RZ ;  /* 0x000000141c867224 */ /* 0x000fe200078e02ff */
[----:B------:R-:W4:Y:S04]  /*2ea40*/  LDL.LU R21, [R1+0x4b4] ;  /* 0x0004b40001157983 */ /* 0x000f280000300800 */
[----:B------:R-:W4:Y:S01]  /*2ea50*/  LDL.LU R28, [R1+0x4b0] ;  /* 0x0004b000011c7983 */ /* 0x000f220000300800 */
[----:B------:R-:W1:Y:S03]  /*2ea60*/  LDC R58, c[0x0][0x240] ;  /* 0x00009000ff3a7b82 */ /* 0x000e660000000800 */
[----:B------:R-:W4:Y:S04]  /*2ea70*/  LDL.LU R22, [R1+0x4ac] ;  /* 0x0004ac0001167983 */ /* 0x000f280000300800 */
[----:B------:R-:W4:Y:S01]  /*2ea80*/  LDL.LU R26, [R1+0x4a4] ;  /* 0x0004a400011a7983 */ /* 0x000f220000300800 */
[----:B--2---:R-:W-:Y:S01]  /*2ea90*/  IMAD R121, R6, R248, RZ ;  /* 0x000000f806797224 */ /* 0x004fe200078e02ff */
[----:B------:R-:W2:Y:S01]  /*2eaa0*/  LDC R20, c[0x0][0x240] ;  /* 0x00009000ff147b82 */ /* 0x000ea20000000800 */
[----:B------:R-:W-:-:S07]  /*2eab0*/  IMAD R132, R47, R38, RZ ;  /* 0x000000262f847224 */ /* 0x000fce00078e02ff */
[----:B------:R-:W4:Y:S08]  /*2eac0*/  LDC R47, c[0x0][0x240] ;  /* 0x00009000ff2f7b82 */ /* 0x000f300000000800 */
[----:B------:R-:W2:Y:S08]  /*2ead0*/  LDC R248, c[0x0][0x240] ;  /* 0x00009000fff87b82 */ /* 0x000eb00000000800 */
[----:B------:R-:W2:Y:S08]  /*2eae0*/  LDC R55, c[0x0][0x240] ;  /* 0x00009000ff377b82 */ /* 0x000eb00000000800 */
[----:B------:R-:W2:Y:S08]  /*2eaf0*/  LDC R51, c[0x0][0x240] ;  /* 0x00009000ff337b82 */ /* 0x000eb00000000800 */
[----:B------:R-:W2:Y:S08]  /*2eb00*/  LDC R247, c[0x0][0x240] ;  /* 0x00009000fff77b82 */ /* 0x000eb00000000800 */
[----:B------:R-:W2:Y:S01]  /*2eb10*/  LDC R38, c[0x0][0x240] ;  /* 0x00009000ff267b82 */ /* 0x000ea20000000800 */
[----:B------:R-:W-:-:S02]  /*2eb20*/  IMAD R116, R7, R251, RZ ;  /* 0x000000fb07747224 */ /* 0x000fc400078e02ff */
[----:B------:R-:W2:Y:S05]  /*2eb30*/  LDL.64 R6, [R1+0x8f0] ;  /* 0x0008f00001067983 */ /* 0x000eaa0000100a00 */
[----:B------:R-:W2:Y:S01]  /*2eb40*/  LDC R251, c[0x0][0x240] ;  /* 0x00009000fffb7b82 */ /* 0x000ea20000000800 */
[----:B---3--:R-:W-:Y:S02]  /*2eb50*/  IMAD R39, R35, R252, RZ ;  /* 0x000000fc23277224 */ /* 0x008fe400078e02ff */
[----:B------:R-:W3:Y:S01]  /*2eb60*/  LDL.LU R35, [R1+0x4a8] ;  /* 0x0004a80001237983 */ /* 0x000ee20000300800 */
[----:B------:R-:W-:-:S04]  /*2eb70*/  IMAD R117, R62, R249, RZ ;  /* 0x000000f93e757224 */ /* 0x000fc800078e02ff */
[----:B------:R-:W3:Y:S01]  /*2eb80*/  LDC R252, c[0x0][0x240] ;  /* 0x00009000fffc7b82 */ /* 0x000ee20000000800 */
[----:B-1----:R-:W-:Y:S02]  /*2eb90*/  IMAD R16, R25, R16, RZ ;  /* 0x0000001019107224 */ /* 0x002fe400078e02ff */
[----:B------:R-:W3:Y:S01]  /*2eba0*/  LDL.LU R25, [R1+0x30] ;  /* 0x0000300001197983 */ /* 0x000ee20000300800 */
[----:B------:R-:W-:-:S04]  /*2ebb0*/  IMAD R3, R34, R3, RZ ;  /* 0x0000000322037224 */ /* 0x000fc800078e02ff */
[----:B------:R-:W1:Y:S01]  /*2ebc0*/  LDC R249, c[0x0][0x240] ;  /* 0x00009000fff97b82 */ /* 0x000e620000000800 */
[----:B------:R-:W3:Y:S01]  /*2ebd0*/  LDL.LU R34, [R1+0x4b8] ;  /* 0x0004b80001227983 */ /* 0x000ee20000300800 */
[----:B------:R-:W-:-:S03]  /*2ebe0*/  IMAD R17, R24, R17, RZ ;  /* 0x0000001118117224 */ /* 0x000fc600078e02ff */
[----:B------:R-:W3:Y:S01]  /*2ebf0*/  LDL.LU R24, [R1+0x50] ;  /* 0x0000500001187983 */ /* 0x000ee20000300800 */
[----:B------:R-:W-:-:S03]  /*2ec00*/  IMAD R114, R27, R23, RZ ;  /* 0x000000171b727224 */ /* 0x000fc600078e02ff */
[----:B------:R-:W3:Y:S04]  /*2ec10*/  LDL.LU R23, [R1+0x4c8] ;  /* 0x0004c80001177983 */ /* 0x000ee80000300800 */
[----:B------:R-:W3:Y:S01]  /*2ec20*/  LDL.LU R27, [R1+0x90] ;  /* 0x00009000011b7983 */ /* 0x000ee20000300800 */
[----:B------:R-:W-:-:S03]  /*2ec30*/  IMAD R19, R31, R19, RZ ;  /* 0x000000131f137224 */ /* 0x000fc600078e02ff */
[----:B------:R-:W3:Y:S01]  /*2ec40*/  LDL.LU R31, [R1+0xb0] ;  /* 0x0000b000011f7983 */ /* 0x000ee20000300800 */
[----:B------:R-:W-:-:S03]  /*2ec50*/  IMAD R115, R29, R58, RZ ;  /* 0x0000003a1d737224 */ /* 0x000fc600078e02ff */
[----:B------:R-:W3:Y:S01]  /*2ec60*/  LDL.LU R29, [R1+0xd0] ;  /* 0x0000d000011d7983 */ /* 0x000ee20000300800 */
[----:B----4-:R-:W-:-:S03]  /*2ec70*/  IMAD R110, R30, R47, RZ ;  /* 0x0000002f1e6e7224 */ /* 0x010fc600078e02ff */
[----:B------:R-:W4:Y:S01]  /*2ec80*/  LDL.LU R30, [R1+0xf0] ;  /* 0x0000f000011e7983 */ /* 0x000f220000300800 */
[----:B--2---:R-:W-:-:S03]  /*2ec90*/  IMAD R108, R28, R20, RZ ;  /* 0x000000141c6c7224 */ /* 0x004fc600078e02ff */
[----:B------:R-:W2:Y:S01]  /*2eca0*/  LDL.LU R28, [R1+0x110] ;  /* 0x00011000011c7983 */ /* 0x000ea20000300800 */
[----:B------:R-:W-:-:S03]  /*2ecb0*/  IMAD R106, R26, R0, RZ ;  /* 0x000000001a6a7224 */ /* 0x000fc600078e02ff */
[----:B------:R-:W2:Y:S01]  /*2ecc0*/  LDL.LU R26, [R1+0x130] ;  /* 0x00013000011a7983 */ /* 0x000ea20000300800 */
[----:B------:R-:W-:-:S03]  /*2ecd0*/  IMAD R109, R22, R2, RZ ;  /* 0x00000002166d7224 */ /* 0x000fc600078e02ff */
[----:B------:R-:W2:Y:S04]  /*2ece0*/  LDL.LU R22, [R1+0x150] ;  /* 0x0001500001167983 */ /* 0x000ea80000300800 */
[----:B------:R1:W-:Y:S02]  /*2ecf0*/  LDGSTS.E [R244+-0x77ff8], desc[UR60][R6.64], !P6 ;  /* 0x8800800006f47fae */ /* 0x0003e4000f12187c */
[----:B-1----:R-:W-:-:S04]  /*2ed00*/  LEA R6, P6, R246, R5, 0x2 ;  /* 0x00000005f6067211 */ /* 0x002fc800078c10ff */
[----:B------:R-:W-:Y:S01]  /*2ed10*/  LEA.HI.X.SX32 R7, R246, R245, 0x2, P6 ;  /* 0x000000f5f6077211 */ /* 0x000fe200030f16ff */
[----:B---3--:R-:W-:Y:S01]  /*2ed20*/  IMAD R107, R35, R251, RZ ;  /* 0x000000fb236b7224 */ /* 0x008fe200078e02ff */
[----:B------:R-:W1:Y:S03]  /*2ed30*/  LDC R246, c[0x0][0x240] ;  /* 0x00009000fff67b82 */ /* 0x000e660000000800 */
[----:B------:R3:W-:Y:S01]  /*2ed40*/  STL.64 [R1+0x8e8], R6 ;  /* 0x0008e80601007387 */ /* 0x0007e20000100a00 */
[----:B------:R-:W-:Y:S01]  /*2ed50*/  IMAD R104, R34, R248, RZ ;  /* 0x000000f822687224 */ /* 0x000fe200078e02ff */
[----:B------:R-:W-:Y:S02]  /*2ed60*/  SEL R35, RZ, 0x4, P5 ;  /* 0x00000004ff237807 */ /* 0x000fe40002800000 */
[----:B------:R-:W2:Y:S01]  /*2ed70*/  LDL.LU R34, [R1+0x170] ;  /* 0x0001700001227983 */ /* 0x000ea20000300800 */
[-C--:B------:R-:W-:Y:S01]  /*2ed80*/  LEA R20, P5, R250, R5.reuse, 0x2 ;  /* 0x00000005fa147211 */ /* 0x080fe200078a10ff */
[----:B------:R-:W-:Y:S01]  /*2ed90*/  IMAD R111, R21, R46, RZ ;  /* 0x0000002e156f7224 */ /* 0x000fe200078e02ff */
[----:B------:R-:W1:Y:S01]  /*2eda0*/  LDC R248, c[0x0][0x240] ;  /* 0x00009000fff87b82 */ /* 0x000e620000000800 */
[----:B---3--:R-:W-:-:S02]  /*2edb0*/  LEA R6, P6, R25, R5, 0x2 ;  /* 0x0000000519067211 */ /* 0x008fc400078c10ff */
[-C--:B------:R-:W-:Y:S02]  /*2edc0*/  LEA.HI.X.SX32 R21, R250, R245.reuse, 0x2, P5 ;  /* 0x000000f5fa157211 */ /* 0x080fe400028f16ff */
[----:B------:R-:W-:-:S03]  /*2edd0*/  LEA.HI.X.SX32 R7, R25, R245, 0x2, P6 ;  /* 0x000000f519077211 */ /* 0x000fc600030f16ff */
[----:B------:R3:W-:Y:S01]  /*2ede0*/  STL.64 [R1+0x8e0], R20 ;  /* 0x0008e01401007387 */ /* 0x0007e20000100a00 */
[----:B------:R-:W-:Y:S01]  /*2edf0*/  IMAD R112, R54, R55, RZ ;  /* 0x0000003736707224 */ /* 0x000fe200078e02ff */
[----:B------:R-:W1:Y:S02]  /*2ee00*/  LDC R250, c[0x0][0x240] ;  /* 0x00009000fffa7b82 */ /* 0x000e640000000800 */
[----:B------:R-:W2:Y:S04]  /*2ee10*/  LDL.LU R25, [R1+0x190] ;  /* 0x0001900001197983 */ /* 0x000ea80000300800 */
[----:B------:R3:W-:Y:S01]  /*2ee20*/  STL.64 [R1+0x8d8], R6 ;  /* 0x0008d80601007387 */ /* 0x0007e20000100a00 */
[----:B------:R-:W-:Y:S01]  /*2ee30*/  IMAD R113, R50, R51, RZ ;  /* 0x0000003332717224 */ /* 0x000fe200078e02ff */
[----:B------:R-:W1:Y:S01]  /*2ee40*/  LDC R251, c[0x0][0x240] ;  /* 0x00009000fffb7b82 */ /* 0x000e620000000800 */
[----:B---3--:R-:W-:-:S04]  /*2ee50*/  LEA R20, P5, R24, R5, 0x2 ;  /* 0x0000000518147211 */ /* 0x008fc800078a10ff */
[----:B------:R-:W-:Y:S02]  /*2ee60*/  LEA.HI.X.SX32 R21, R24, R245, 0x2, P5 ;  /* 0x000000f518157211 */ /* 0x000fe400028f16ff */
[----:B------:R-:W-:-:S03]  /*2ee70*/  LEA R6, P6, R27, R5, 0x2 ;  /* 0x000000051b067211 */ /* 0x000fc600078c10ff */
[----:B------:R3:W-:Y:S01]  /*2ee80*/  STL.64 [R1+0x8d0], R20 ;  /* 0x0008d01401007387 */ /* 0x0007e20000100a00 */
[----:B------:R-:W-:-:S03]  /*2ee90*/  LEA.HI.X.SX32 R7, R27, R245, 0x2, P6 ;  /* 0x000000f51b077211 */ /* 0x000fc600030f16ff */
[----:B------:R-:W2:Y:S04]  /*2eea0*/  LDL.LU R27, [R1+0x1b0] ;  /* 0x0001b000011b7983 */ /* 0x000ea80000300800 */
[----:B------:R4:W-:Y:S01]  /*2eeb0*/  STL.64 [R1+0x8c8], R6 ;  /* 0x0008c80601007387 */ /* 0x0009e20000100a00 */
[----:B---3--:R-:W-:-:S04]  /*2eec0*/  LEA R20, P5, R31, R5, 0x2 ;  /* 0x000000051f147211 */ /* 0x008fc800078a10ff */
[----:B------:R-:W-:Y:S02]  /*2eed0*/  LEA.HI.X.SX32 R21, R31, R245, 0x2, P5 ;  /* 0x000000f51f157211 */ /* 0x000fe400028f16ff */
[----:B------:R-:W3:Y:S01]  /*2eee0*/  LDL.LU R31, [R1+0x1d0] ;  /* 0x0001d000011f7983 */ /* 0x000ee20000300800 */
[----:B----4-:R-:W-:-:S03]  /*2eef0*/  LEA R6, P6, R29, R5, 0x2 ;  /* 0x000000051d067211 */ /* 0x010fc600078c10ff */
[----:B------:R4:W-:Y:S01]  /*2ef00*/  STL.64 [R1+0x8c0], R20 ;  /* 0x0008c01401007387 */ /* 0x0009e20000100a00 */
[----:B------:R-:W-:-:S03]  /*2ef10*/  LEA.HI.X.SX32 R7, R29, R245, 0x2, P6 ;  /* 0x000000f51d077211 */ /* 0x000fc600030f16ff */
[----:B------:R-:W3:Y:S04]  /*2ef20*/  LDL.LU R54, [R1+0x1f0] ;  /* 0x0001f00001367983 */ /* 0x000ee80000300800 */
[----:B------:R2:W-:Y:S04]  /*2ef30*/  STL.64 [R1+0x8b8], R6 ;  /* 0x0008b80601007387 */ /* 0x0005e80000100a00 */
[----:B------:R-:W1:Y:S01]  /*2ef40*/  LDL.LU R29, [R1+0x528] ;  /* 0x00052800011d7983 */ /* 0x000e620000300800 */
[----:B----4-:R-:W-:-:S04]  /*2ef50*/  LEA R20, P5, R30, R5, 0x2 ;  /* 0x000000051e147211 */ /* 0x010fc800078a10ff */
[----:B------:R-:W-:Y:S02]  /*2ef60*/  LEA.HI.X.SX32 R21, R30, R245, 0x2, P5 ;  /* 0x000000f51e157211 */ /* 0x000fe400028f16ff */
[----:B------:R-:W4:Y:S01]  /*2ef70*/  LDL.LU R30, [R1+0x1f8] ;  /* 0x0001f800011e7983 */ /* 0x000f220000300800 */
[----:B--2---:R-:W-:-:S03]  /*2ef80*/  LEA R6, P6, R28, R5, 0x2 ;  /* 0x000000051c067211 */ /* 0x004fc600078c10ff */
[----:B------:R2:W-:Y:S01]  /*2ef90*/  STL.64 [R1+0x8b0], R20 ;  /* 0x0008b01401007387 */ /* 0x0005e20000100a00 */
[----:B------:R-:W-:-:S03]  /*2efa0*/  LEA.HI.X.SX32 R7, R28, R245, 0x2, P6 ;  /* 0x000000f51c077211 */ /* 0x000fc600030f16ff */
[----:B------:R-:W4:Y:S04]  /*2efb0*/  LDL.LU R51, [R1+0x208] ;  /* 0x0002080001337983 */ /* 0x000f280000300800 */
        /* <DEDUP_REMOVED lines=10> */
[----:B------:R-:W4:Y:S04]  /*2f060*/  LDL.LU R0, [R1+0x224] ;  /* 0x0002240001007983 */ /* 0x000f280000300800 */
[----:B------:R2:W-:Y:S02]  /*2f070*/  STL.64 [R1+0x898], R6 ;  /* 0x0008980601007387 */ /* 0x0005e40000100a00 */
[----:B--2---:R-:W-:-:S04]  /*2f080*/  LEA R20, P5, R34, R5, 0x2 ;  /* 0x0000000522147211 */ /* 0x004fc800078a10ff */
[----:B------:R-:W-:Y:S02]  /*2f090*/  LEA.HI.X.SX32 R21, R34, R245, 0x2, P5 ;  /* 0x000000f522157211 */ /* 0x000fe400028f16ff */
[----:B------:R-:W2:Y:S01]  /*2f0a0*/  LDL.LU R34, [R1+0x22c] ;  /* 0x00022c0001227983 */ /* 0x000ea20000300800 */
[----:B------:R-:W-:Y:S02]  /*2f0b0*/  IMAD R105, R23, R247, RZ ;  /* 0x000000f717697224 */ /* 0x000fe400078e02ff */
[----:B------:R-:W4:Y:S01]  /*2f0c0*/  LDC R247, c[0x0][0x240] ;  /* 0x00009000fff77b82 */ /* 0x000f220000000800 */
[----:B------:R-:W2:Y:S01]  /*2f0d0*/  LDL.LU R23, [R1+0x230] ;  /* 0x0002300001177983 */ /* 0x000ea20000300800 */
[----:B------:R-:W-:-:S03]  /*2f0e0*/  LEA R6, P6, R25, R5, 0x2 ;  /* 0x0000000519067211 */ /* 0x000fc600078c10ff */
[----:B------:R3:W-:Y:S01]  /*2f0f0*/  STL.64 [R1+0x890], R20 ;  /* 0x0008901401007387 */ /* 0x0007e20000100a00 */
[----:B------:R-:W-:-:S03]  /*2f100*/  LEA.HI.X.SX32 R7, R25, R245, 0x2, P6 ;  /* 0x000000f519077211 */ /* 0x000fc600030f16ff */
[----:B---3--:R-:W3:Y:S04]  /*2f110*/  LDL.LU R21, [R1+0x558] ;  /* 0x0005580001157983 */ /* 0x008ee80000300800 */
[----:B------:R-:W3:Y:S01]  /*2f120*/  LDL.LU R25, [R1+0x244] ;  /* 0x0002440001197983 */ /* 0x000ee20000300800 */
[----:B------:R-:W-:-:S03]  /*2f130*/  LEA R46, P5, R27, R5, 0x2 ;  /* 0x000000051b2e7211 */ /* 0x000fc600078a10ff */
[----:B------:R1:W-:Y:S01]  /*2f140*/  STL.64 [R1+0x888], R6 ;  /* 0x0008880601007387 */ /* 0x0003e20000100a00 */
[----:B------:R-:W-:-:S03]  /*2f150*/  LEA.HI.X.SX32 R47, R27, R245, 0x2, P5 ;  /* 0x000000f51b2f7211 */ /* 0x000fc600028f16ff */
[----:B------:R-:W3:Y:S04]  /*2f160*/  LDL.LU R22, [R1+0x568] ;  /* 0x0005680001167983 */ /* 0x000ee80000300800 */
[----:B------:R-:W3:Y:S01]  /*2f170*/  LDL.LU R27, [R1+0x24c] ;  /* 0x00024c00011b7983 */ /* 0x000ee20000300800 */
[----:B-1----:R-:W-:-:S03]  /*2f180*/  LEA R6, P6, R31, R5, 0x2 ;  /* 0x000000051f067211 */ /* 0x002fc600078c10ff */
[----:B------:R1:W-:Y:S01]  /*2f190*/  STL.64 [R1+0x880], R46 ;  /* 0x0008802e01007387 */ /* 0x0003e20000100a00 */
[----:B------:R-:W-:-:S03]  /*2f1a0*/  LEA.HI.X.SX32 R7, R31, R245, 0x2, P6 ;  /* 0x000000f51f077211 */ /* 0x000fc600030f16ff */
[----:B------:R-:W3:Y:S04]  /*2f1b0*/  LDL.LU R31, [R1+0x250] ;  /* 0x00025000011f7983 */ /* 0x000ee80000300800 */
[----:B------:R4:W-:Y:S01]  /*2f1c0*/  STL.64 [R1+0x878], R6 ;  /* 0x0008780601007387 */ /* 0x0009e20000100a00 */
[----:B------:R-:W-:-:S03]  /*2f1d0*/  IMAD R20, R29, R246, RZ ;  /* 0x000000f61d147224 */ /* 0x000fc600078e02ff */
[----:B------:R-:W3:Y:S01]  /*2f1e0*/  LDL.LU R29, [R1+0x260] ;  /* 0x00026000011d7983 */ /* 0x000ee20000300800 */
[C---:B-1----:R-:W-:Y:S01]  /*2f1f0*/  LEA R46, P5, R54.reuse, R5, 0x2 ;  /* 0x00000005362e7211 */ /* 0x042fe200078a10ff */
[----:B------:R-:W1:Y:S03]  /*2f200*/  LDC R246, c[0x0][0x240] ;  /* 0x00009000fff67b82 */ /* 0x000e660000000800 */
[----:B------:R-:W-:Y:S02]  /*2f210*/  LEA.HI.X.SX32 R47, R54, R245, 0x2, P5 ;  /* 0x000000f5362f7211 */ /* 0x000fe400028f16ff */
[----:B----4-:R-:W-:-:S03]  /*2f220*/  LEA R6, P6, R30, R5, 0x2 ;  /* 0x000000051e067211 */ /* 0x010fc600078c10ff */
[----:B------:R4:W-:Y:S01]  /*2f230*/  STL.64 [R1+0x870], R46 ;  /* 0x0008702e01007387 */ /* 0x0009e20000100a00 */
[----:B------:R-:W-:-:S03]  /*2f240*/  LEA.HI.X.SX32 R7, R30, R245, 0x2, P6 ;  /* 0x000000f51e077211 */ /* 0x000fc600030f16ff */
[----:B------:R-:W3:Y:S04]  /*2f250*/  LDL.LU R30, [R1+0x26c] ;  /* 0x00026c00011e7983 */ /* 0x000ee80000300800 */
[----:B------:R4:W-:Y:S02]  /*2f260*/  STL.64 [R1+0x868], R6 ;  /* 0x0008680601007387 */ /* 0x0009e40000100a00 */
[----:B----4-:R-:W-:-:S04]  /*2f270*/  LEA R46, P5, R51, R5, 0x2 ;  /* 0x00000005332e7211 */ /* 0x010fc800078a10ff */
[----:B------:R-:W-:Y:S01]  /*2f280*/  LEA.HI.X.SX32 R47, R51, R245, 0x2, P5 ;  /* 0x000000f5332f7211 */ /* 0x000fe200028f16ff */
[----:B------:R-:W-:Y:S02]  /*2f290*/  IMAD R103, R26, R247, RZ ;  /* 0x000000f71a677224 */ /* 0x000fe400078e02ff */
[----:B------:R-:W4:Y:S01]  /*2f2a0*/  LDL.LU R26, [R1+0x270] ;  /* 0x00027000011a7983 */ /* 0x000f220000300800 */
[C---:B------:R-:W-:Y:S01]  /*2f2b0*/  LEA R6, P6, R28.reuse, R5, 0x2 ;  /* 0x000000051c067211 */ /* 0x040fe200078c10ff */
[----:B------:R-:W1:Y:S02]  /*2f2c0*/  LDC R247, c[0x0][0x240] ;  /* 0x00009000fff77b82 */ /* 0x000e640000000800 */
[----:B------:R1:W-:Y:S01]  /*2f2d0*/  STL.64 [R1+0x860], R46 ;  /* 0x0008602e01007387 */ /* 0x0003e20000100a00 */
[----:B------:R-:W-:-:S03]  /*2f2e0*/  LEA.HI.X.SX32 R7, R28, R245, 0x2, P6 ;  /* 0x000000f51c077211 */ /* 0x000fc600030f16ff */
[----:B------:R-:W4:Y:S04]  /*2f2f0*/  LDL.LU R28, [R1+0x27c] ;  /* 0x00027c00011c7983 */ /* 0x000f280000300800 */
[----:B------:R1:W-:Y:S02]  /*2f300*/  STL.64 [R1+0x858], R6 ;  /* 0x0008580601007387 */ /* 0x0003e40000100a00 */
[----:B-1----:R-:W-:-:S04]  /*2f310*/  LEA R46, P5, R24, R5, 0x2 ;  /* 0x00000005182e7211 */ /* 0x002fc800078a10ff */
[----:B------:R-:W-:Y:S02]  /*2f320*/  LEA.HI.X.SX32 R47, R24, R245, 0x2, P5 ;  /* 0x000000f5182f7211 */ /* 0x000fe400028f16ff */
[----:B------:R-:W4:Y:S01]  /*2f330*/  LDL.LU R24, [R1+0x28c] ;  /* 0x00028c0001187983 */ /* 0x000f220000300800 */
[----:B------:R-:W-:-:S03]  /*2f340*/  LEA R6, P6, R0, R5, 0x2 ;  /* 0x0000000500067211 */ /* 0x000fc600078c10ff */
[----:B------:R2:W-:Y:S01]  /*2f350*/  STL.64 [R1+0x850], R46 ;  /* 0x0008502e01007387 */ /* 0x0005e20000100a00 */
[----:B------:R-:W-:-:S05]  /*2f360*/  LEA.HI.X.SX32 R7, R0, R245, 0x2, P6 ;  /* 0x000000f500077211 */ /* 0x000fca00030f16ff */
[----:B------:R1:W-:Y:S01]  /*2f370*/  STL.64 [R1+0x848], R6 ;  /* 0x0008480601007387 */ /* 0x0003e20000100a00 */
[----:B--2---:R-:W-:-:S04]  /*2f380*/  LEA R46, P5, R34, R5, 0x2 ;  /* 0x00000005222e7211 */ /* 0x004fc800078a10ff */
[----:B------:R-:W-:Y:S02]  /*2f390*/  LEA.HI.X.SX32 R47, R34, R245, 0x2, P5 ;  /* 0x000000f5222f7211 */ /* 0x000fe400028f16ff */
[----:B------:R-:W2:Y:S01]  /*2f3a0*/  LDL.LU R34, [R1+0x290] ;  /* 0x0002900001227983 */ /* 0x000ea20000300800 */
[----:B-1----:R-:W-:-:S03]  /*2f3b0*/  LEA R6, P6, R23, R5, 0x2 ;  /* 0x0000000517067211 */ /* 0x002fc600078c10ff */
[----:B------:R3:W-:Y:S01]  /*2f3c0*/  STL.64 [R1+0x840], R46 ;  /* 0x0008402e01007387 */ /* 0x0007e20000100a00 */
[----:B------:R-:W-:-:S03]  /*2f3d0*/  LEA.HI.X.SX32 R7, R23, R245, 0x2, P6 ;  /* 0x000000f517077211 */ /* 0x000fc600030f16ff */
[----:B------:R-:W2:Y:S04]  /*2f3e0*/  LDL.LU R23, [R1+0x2a0] ;  /* 0x0002a00001177983 */ /* 0x000ea80000300800 */
[----:B------:R1:W-:Y:S01]  /*2f3f0*/  STL.64 [R1+0x838], R6 ;  /* 0x0008380601007387 */ /* 0x0003e20000100a00 */
[----:B---3--:R-:W-:-:S04]  /*2f400*/  LEA R46, P5, R25, R5, 0x2 ;  /* 0x00000005192e7211 */ /* 0x008fc800078a10ff */
[----:B------:R-:W-:-:S05]  /*2f410*/  LEA.HI.X.SX32 R47, R25, R245, 0x2, P5 ;  /* 0x000000f5192f7211 */ /* 0x000fca00028f16ff */
[----:B------:R3:W-:Y:S01]  /*2f420*/  STL.64 [R1+0x830], R46 ;  /* 0x0008302e01007387 */ /* 0x0007e20000100a00 */
[----:B-1----:R-:W-:-:S04]  /*2f430*/  LEA R6, P6, R27, R5, 0x2 ;  /* 0x000000051b067211 */ /* 0x002fc800078c10ff */
[----:B------:R-:W-:Y:S02]  /*2f440*/  LEA.HI.X.SX32 R7, R27, R245, 0x2, P6 ;  /* 0x000000f51b077211 */ /* 0x000fe400030f16ff */
[----:B------:R-:W2:Y:S01]  /*2f450*/  LDL.LU R27, [R1+0x2a8] ;  /* 0x0002a800011b7983 */ /* 0x000ea20000300800 */
[----:B---3--:R-:W-:-:S03]  /*2f460*/  LEA R46, P5, R31, R5, 0x2 ;  /* 0x000000051f2e7211 */ /* 0x008fc600078a10ff */
[----:B------:R1:W-:Y:S01]  /*2f470*/  STL.64 [R1+0x828], R6 ;  /* 0x0008280601007387 */ /* 0x0003e20000100a00 */
[----:B------:R-:W-:-:S03]  /*2f480*/  LEA.HI.X.SX32 R47, R31, R245, 0x2, P5 ;  /* 0x000000f51f2f7211 */ /* 0x000fc600028f16ff */
[----:B------:R-:W3:Y:S01]  /*2f490*/  LDL.LU R31, [R1+0x2b0] ;  /* 0x0002b000011f7983 */ /* 0x000ee20000300800 */
[----:B-1----:R-:W-:-:S03]  /*2f4a0*/  LEA R6, P6, R29, R5, 0x2 ;  /* 0x000000051d067211 */ /* 0x002fc600078c10ff */
[----:B------:R1:W-:Y:S01]  /*2f4b0*/  STL.64 [R1+0x820], R46 ;  /* 0x0008202e01007387 */ /* 0x0003e20000100a00 */
[----:B------:R-:W-:-:S03]  /*2f4c0*/  LEA.HI.X.SX32 R7, R29, R245, 0x2, P6 ;  /* 0x000000f51d077211 */ /* 0x000fc600030f16ff */
[----:B------:R-:W3:Y:S04]  /*2f4d0*/  LDL.LU R55, [R1+0x2c0] ;  /* 0x0002c00001377983 */ /* 0x000ee80000300800 */
[----:B------:R4:W-:Y:S04]  /*2f4e0*/  STL.64 [R1+0x818], R6 ;  /* 0x0008180601007387 */ /* 0x0009e80000100a00 */
[----:B------:R-:W3:Y:S01]  /*2f4f0*/  LDL.LU R29, [R1+0x5c8] ;  /* 0x0005c800011d7983 */ /* 0x000ee20000300800 */
[----:B-1----:R-:W-:-:S04]  /*2f500*/  LEA R46, P5, R30, R5, 0x2 ;  /* 0x000000051e2e7211 */ /* 0x002fc800078a10ff */
[----:B------:R-:W-:Y:S02]  /*2f510*/  LEA.HI.X.SX32 R47, R30, R245, 0x2, P5 ;  /* 0x000000f51e2f7211 */ /* 0x000fe400028f16ff */
[----:B------:R-:W3:Y:S04]  /*2f520*/  LDL.LU R30, [R1+0x2c8] ;  /* 0x0002c800011e7983 */ /* 0x000ee80000300800 */
[----:B------:R1:W-:Y:S01]  /*2f530*/  STL.64 [R1+0x810], R46 ;  /* 0x0008102e01007387 */ /* 0x0003e20000100a00 */
[----:B----4-:R-:W-:-:S03]  /*2f540*/  LEA R6, P6, R26, R5, 0x2 ;  /* 0x000000051a067211 */ /* 0x010fc600078c10ff */
[----:B------:R-:W4:Y:S01]  /*2f550*/  LDL.LU R54, [R1+0x2d0] ;  /* 0x0002d00001367983 */ /* 0x000f220000300800 */
[----:B------:R-:W-:-:S03]  /*2f560*/  LEA.HI.X.SX32 R7, R26, R245, 0x2, P6 ;  /* 0x000000f51a077211 */ /* 0x000fc600030f16ff */
[----:B------:R-:W4:Y:S01]  /*2f570*/  LDL.LU R26, [R1+0x2e0] ;  /* 0x0002e000011a7983 */ /* 0x000f220000300800 */
[----:B-1----:R-:W-:-:S03]  /*2f580*/  LEA R46, P5, R28, R5, 0x2 ;  /* 0x000000051c2e7211 */ /* 0x002fc600078a10ff */
[----:B------:R1:W-:Y:S01]  /*2f590*/  STL.64 [R1+0x808], R6 ;  /* 0x0008080601007387 */ /* 0x0003e20000100a00 */
[----:B------:R-:W-:-:S03]  /*2f5a0*/  LEA.HI.X.SX32 R47, R28, R245, 0x2, P5 ;  /* 0x000000f51c2f7211 */ /* 0x000fc600028f16ff */
[----:B------:R-:W4:Y:S01]  /*2f5b0*/  LDL.LU R28, [R1+0x5d8] ;  /* 0x0005d800011c7983 */ /* 0x000f220000300800 */
[----:B------:R-:W-:Y:S02]  /*2f5c0*/  IMAD R101, R22, R250, RZ ;  /* 0x000000fa16657224 */ /* 0x000fe400078e02ff */
[----:B------:R-:W-:Y:S01]  /*2f5d0*/  IMAD R100, R50, R248, RZ ;  /* 0x000000f832647224 */ /* 0x000fe200078e02ff */
[----:B------:R-:W4:Y:S01]  /*2f5e0*/  LDL.LU R25, [R1+0x2e8] ;  /* 0x0002e80001197983 */ /* 0x000f220000300800 */
[----:B------:R-:W-:Y:S01]  /*2f5f0*/  IMAD R21, R21, R249, RZ ;  /* 0x000000f915157224 */ /* 0x000fe200078e02ff */
[----:B------:R-:W4:Y:S01]  /*2f600*/  LDC R250, c[0x0][0x240] ;  /* 0x00009000fffa7b82 */ /* 0x000f220000000800 */
[C---:B-1----:R-:W-:Y:S01]  /*2f610*/  LEA R6, P6, R24.reuse, R5, 0x2 ;  /* 0x0000000518067211 */ /* 0x042fe200078c10ff */
[----:B------:R2:W-:Y:S03]  /*2f620*/  STL.64 [R1+0x800], R46 ;  /* 0x0008002e01007387 */ /* 0x0005e60000100a00 */
[----:B------:R-:W-:Y:S01]  /*2f630*/  LEA.HI.X.SX32 R7, R24, R245, 0x2, P6 ;  /* 0x000000f518077211 */ /* 0x000fe200030f16ff */
[----:B------:R-:W4:Y:S02]  /*2f640*/  LDL.LU R22, [R1+0x5e8] ;  /* 0x0005e80001167983 */ /* 0x000f240000300800 */
[----:B------:R-:W1:Y:S02]  /*2f650*/  LDC R249, c[0x0][0x240] ;  /* 0x00009000fff97b82 */ /* 0x000e640000000800 */
[----:B------:R-:W4:Y:S04]  /*2f660*/  LDL.LU R51, [R1+0x2f0] ;  /* 0x0002f00001337983 */ /* 0x000f280000300800 */
[----:B------:R2:W-:Y:S02]  /*2f670*/  STL.64 [R1+0x7f8], R6 ;  /* 0x0007f80601007387 */ /* 0x0005e40000100a00 */
[----:B------:R-:W1:Y:S01]  /*2f680*/  LDC R248, c[0x0][0x240] ;  /* 0x00009000fff87b82 */ /* 0x000e620000000800 */
[----:B--2---:R-:W-:-:S04]  /*2f690*/  LEA R46, P5, R34, R5, 0x2 ;  /* 0x00000005222e7211 */ /* 0x004fc800078a10ff */
[----:B------:R-:W-:Y:S02]  /*2f6a0*/  LEA.HI.X.SX32 R47, R34, R245, 0x2, P5 ;  /* 0x000000f5222f7211 */ /* 0x000fe400028f16ff */
[----:B------:R-:W2:Y:S01]  /*2f6b0*/  LDL.LU R34, [R1+0x300] ;  /* 0x0003000001227983 */ /* 0x000ea20000300800 */
[----:B------:R-:W-:-:S03]  /*2f6c0*/  LEA R6, P6, R23, R5, 0x2 ;  /* 0x0000000517067211 */ /* 0x000fc600078c10ff */
[----:B------:R-:W2:Y:S01]  /*2f6d0*/  LDL.LU R24, [R1+0x308] ;  /* 0x0003080001187983 */ /* 0x000ea20000300800 */
[----:B------:R-:W-:-:S03]  /*2f6e0*/  LEA.HI.X.SX32 R7, R23, R245, 0x2, P6 ;  /* 0x000000f517077211 */ /* 0x000fc600030f16ff */
[----:B------:R1:W-:Y:S04]  /*2f6f0*/  STL.64 [R1+0x7f0], R46 ;  /* 0x0007f02e01007387 */ /* 0x0003e80000100a00 */
[----:B------:R-:W2:Y:S04]  /*2f700*/  LDL.LU R50, [R1+0x5f8] ;  /* 0x0005f80001327983 */ /* 0x000ea80000300800 */
[----:B------:R-:W2:Y:S04]  /*2f710*/  LDL.LU R23, [R1+0x310] ;  /* 0x0003100001177983 */ /* 0x000ea80000300800 */
[----:B------:R3:W-:Y:S04]  /*2f720*/  STL.64 [R1+0x7e8], R6 ;  /* 0x0007e80601007387 */ /* 0x0007e80000100a00 */
[----:B------:R-:W2:Y:S01]  /*2f730*/  LDL.LU R0, [R1+0x608] ;  /* 0x0006080001007983 */ /* 0x000ea20000300800 */
[----:B-1----:R-:W-:-:S04]  /*2f740*/  LEA R46, P5, R27, R5, 0x2 ;  /* 0x000000051b2e7211 */ /* 0x002fc800078a10ff */
[----:B------:R-:W-:Y:S02]  /*2f750*/  LEA.HI.X.SX32 R47, R27, R245, 0x2, P5 ;  /* 0x000000f51b2f7211 */ /* 0x000fe400028f16ff */
[----:B------:R-:W2:Y:S01]  /*2f760*/  LDL.LU R27, [R1+0x320] ;  /* 0x00032000011b7983 */ /* 0x000ea20000300800 */
[----:B---3--:R-:W-:-:S03]  /*2f770*/  LEA R6, P6, R31, R5, 0x2 ;  /* 0x000000051f067211 */ /* 0x008fc600078c10ff */
[----:B------:R1:W-:Y:S01]  /*2f780*/  STL.64 [R1+0x7e0], R46 ;  /* 0x0007e02e01007387 */ /* 0x0003e20000100a00 */
[----:B------:R-:W-:-:S03]  /*2f790*/  LEA.HI.X.SX32 R7, R31, R245, 0x2, P6 ;  /* 0x000000f51f077211 */ /* 0x000fc600030f16ff */
[----:B------:R-:W3:Y:S04]  /*2f7a0*/  LDL.LU R31, [R1+0x328] ;  /* 0x00032800011f7983 */ /* 0x000ee80000300800 */
[----:B------:R1:W-:Y:S02]  /*2f7b0*/  STL.64 [R1+0x7d8], R6 ;  /* 0x0007d80601007387 */ /* 0x0003e40000100a00 */
[----:B-1----:R-:W-:Y:S01]  /*2f7c0*/  LEA R46, P5, R55, R5, 0x2 ;  /* 0x00000005372e7211 */ /* 0x002fe200078a10ff */
[----:B------:R-:W-:Y:S02]  /*2f7d0*/  IMAD R98, R29, R246, RZ ;  /* 0x000000f61d627224 */ /* 0x000fe400078e02ff */
[----:B------:R-:W3:Y:S01]  /*2f7e0*/  LDL.LU R29, [R1+0x330] ;  /* 0x00033000011d7983 */ /* 0x000ee20000300800 */
[----:B------:R-:W-:Y:S01]  /*2f7f0*/  LEA.HI.X.SX32 R47, R55, R245, 0x2, P5 ;  /* 0x000000f5372f7211 */ /* 0x000fe200028f16ff */
[----:B------:R-:W1:Y:S01]  /*2f800*/  LDC R246, c[0x0][0x240] ;  /* 0x00009000fff67b82 */ /* 0x000e620000000800 */
[----:B------:R-:W-:-:S03]  /*2f810*/  LEA R6, P6, R30, R5, 0x2 ;  /* 0x000000051e067211 */ /* 0x000fc600078c10ff */
[----:B------:R4:W-:Y:S01]  /*2f820*/  STL.64 [R1+0x7d0], R46 ;  /* 0x0007d02e01007387 */ /* 0x0009e20000100a00 */
[----:B------:R-:W-:-:S03]  /*2f830*/  LEA.HI.X.SX32 R7, R30, R245, 0x2, P6 ;  /* 0x000000f51e077211 */ /* 0x000fc600030f16ff */
[----:B------:R-:W3:Y:S01]  /*2f840*/  LDL.LU R30, [R1+0x340] ;  /* 0x00034000011e7983 */ /* 0x000ee20000300800 */
[----:B----4-:R-:W-:-:S03]  /*2f850*/  LEA R46, P5, R54, R5, 0x2 ;  /* 0x00000005362e7211 */ /* 0x010fc600078a10ff */
[----:B------:R4:W-:Y:S01]  /*2f860*/  STL.64 [R1+0x7c8], R6 ;  /* 0x0007c80601007387 */ /* 0x0009e20000100a00 */
[----:B------:R-:W-:Y:S01]  /*2f870*/  LEA.HI.X.SX32 R47, R54, R245, 0x2, P5 ;  /* 0x000000f5362f7211 */ /* 0x000fe200028f16ff */
[----:B------:R-:W-:Y:S02]  /*2f880*/  IMAD R99, R28, R247, RZ ;  /* 0x000000f71c637224 */ /* 0x000fe400078e02ff */
[----:B------:R-:W3:Y:S01]  /*2f890*/  LDL.LU R28, [R1+0x344] ;  /* 0x00034400011c7983 */ /* 0x000ee20000300800 */
[----:B------:R-:W1:Y:S01]  /*2f8a0*/  LDC R247, c[0x0][0x240] ;  /* 0x00009000fff77b82 */ /* 0x000e620000000800 */
[C---:B----4-:R-:W-:Y:S02]  /*2f8b0*/  LEA R6, P6, R26.reuse, R5, 0x2 ;  /* 0x000000051a067211 */ /* 0x050fe400078c10ff */
[----:B------:R4:W-:Y:S02]  /*2f8c0*/  STL.64 [R1+0x7c0], R46 ;  /* 0x0007c02e01007387 */ /* 0x0009e40000100a00 */
[----:B------:R-:W-:-:S02]  /*2f8d0*/  LEA.HI.X.SX32 R7, R26, R245, 0x2, P6 ;  /* 0x000000f51a077211 */ /* 0x000fc400030f16ff */
[----:B------:R-:W3:Y:S04]  /*2f8e0*/  LDL.LU R26, [R1+0x350] ;  /* 0x00035000011a7983 */ /* 0x000ee80000300800 */
[----:B------:R4:W-:Y:S02]  /*2f8f0*/  STL.64 [R1+0x7b8], R6 ;  /* 0x0007b80601007387 */ /* 0x0009e40000100a00 */
[----:B----4-:R-:W-:-:S04]  /*2f900*/  LEA R46, P5, R25, R5, 0x2 ;  /* 0x00000005192e7211 */ /* 0x010fc800078a10ff */
        /* <DEDUP_REMOVED lines=13> */
[----:B------:R1:W-:Y:S02]  /*2f9e0*/  STL.64 [R1+0x798], R6 ;  /* 0x0007980601007387 */ /* 0x0003e40000100a00 */
[----:B-1----:R-:W-:-:S04]  /*2f9f0*/  LEA R46, P5, R23, R5, 0x2 ;  /* 0x00000005172e7211 */ /* 0x002fc800078a10ff */
[----:B------:R-:W-:-:S05]  /*2fa00*/  LEA.HI.X.SX32 R47, R23, R245, 0x2, P5 ;  /* 0x000000f5172f7211 */ /* 0x000fca00028f16ff */
[----:B------:R3:W-:Y:S01]  /*2fa10*/  STL.64 [R1+0x790], R46 ;  /* 0x0007902e01007387 */ /* 0x0007e20000100a00 */
[----:B------:R-:W-:-:S04]  /*2fa20*/  LEA R6, P6, R27, R5, 0x2 ;  /* 0x000000051b067211 */ /* 0x000fc800078c10ff */
        /* <DEDUP_REMOVED lines=15> */
[----:B------:R1:W-:Y:S04]  /*2fb20*/  STL.64 [R1+0x770], R46 ;  /* 0x0007702e01007387 */ /* 0x0003e80000100a00 */
[----:B------:R-:W3:Y:S01]  /*2fb30*/  LDL.LU R55, [R1+0x3a4] ;  /* 0x0003a40001377983 */ /* 0x000ee20000300800 */
[----:B------:R-:W-:-:S04]  /*2fb40*/  LEA R6, P6, R28, R5, 0x2 ;  /* 0x000000051c067211 */ /* 0x000fc800078c10ff */
[----:B------:R-:W-:Y:S02]  /*2fb50*/  LEA.HI.X.SX32 R7, R28, R245, 0x2, P6 ;  /* 0x000000f51c077211 */ /* 0x000fe400030f16ff */
[----:B------:R-:W3:Y:S01]  /*2fb60*/  LDL.LU R28, [R1+0x3a8] ;  /* 0x0003a800011c7983 */ /* 0x000ee20000300800 */
[----:B-1----:R-:W-:-:S03]  /*2fb70*/  LEA R46, P5, R26, R5, 0x2 ;  /* 0x000000051a2e7211 */ /* 0x002fc600078a10ff */
[----:B------:R4:W-:Y:S01]  /*2fb80*/  STL.64 [R1+0x768], R6 ;  /* 0x0007680601007387 */ /* 0x0009e20000100a00 */
[----:B------:R-:W-:-:S03]  /*2fb90*/  LEA.HI.X.SX32 R47, R26, R245, 0x2, P5 ;  /* 0x000000f51a2f7211 */ /* 0x000fc600028f16ff */
[----:B------:R-:W3:Y:S04]  /*2fba0*/  LDL.LU R26, [R1+0x634] ;  /* 0x00063400011a7983 */ /* 0x000ee80000300800 */
[----:B------:R-:W3:Y:S01]  /*2fbb0*/  LDL.LU R23, [R1+0x3a0] ;  /* 0x0003a00001177983 */ /* 0x000ee20000300800 */
[----:B----4-:R-:W-:-:S03]  /*2fbc0*/  LEA R6, P6, R25, R5, 0x2 ;  /* 0x0000000519067211 */ /* 0x010fc600078c10ff */
[----:B------:R2:W-:Y:S01]  /*2fbd0*/  STL.64 [R1+0x760], R46 ;  /* 0x0007602e01007387 */ /* 0x0005e20000100a00 */
[----:B------:R-:W-:-:S03]  /*2fbe0*/  LEA.HI.X.SX32 R7, R25, R245, 0x2, P6 ;  /* 0x000000f519077211 */ /* 0x000fc600030f16ff */
[----:B------:R-:W4:Y:S04]  /*2fbf0*/  LDL.LU R54, [R1+0x638] ;  /* 0x0006380001367983 */ /* 0x000f280000300800 */
[----:B------:R-:W4:Y:S04]  /*2fc00*/  LDL.LU R51, [R1+0x39c] ;  /* 0x00039c0001337983 */ /* 0x000f280000300800 */
[----:B------:R1:W-:Y:S01]  /*2fc10*/  STL.64 [R1+0x758], R6 ;  /* 0x0007580601007387 */ /* 0x0003e20000100a00 */
[----:B--2---:R-:W-:-:S04]  /*2fc20*/  LEA R46, P5, R34, R5, 0x2 ;  /* 0x00000005222e7211 */ /* 0x004fc800078a10ff */
[----:B------:R-:W-:Y:S02]  /*2fc30*/  LEA.HI.X.SX32 R47, R34, R245, 0x2, P5 ;  /* 0x000000f5222f7211 */ /* 0x000fe400028f16ff */
[----:B------:R-:W2:Y:S01]  /*2fc40*/  LDL.LU R34, [R1+0x398] ;  /* 0x0003980001227983 */ /* 0x000ea20000300800 */
[----:B-1----:R-:W-:-:S03]  /*2fc50*/  LEA R6, P6, R24, R5, 0x2 ;  /* 0x0000000518067211 */ /* 0x002fc600078c10ff */
[----:B------:R-:W2:Y:S01]  /*2fc60*/  LDL.LU R25, [R1+0x394] ;  /* 0x0003940001197983 */ /* 0x000ea20000300800 */
[----:B------:R-:W-:Y:S01]  /*2fc70*/  IMAD R102, R50, R249, RZ ;  /* 0x000000f932667224 */ /* 0x000fe200078e02ff */
[----:B------:R-:W-:Y:S01]  /*2fc80*/  LEA.HI.X.SX32 R7, R24, R245, 0x2, P6 ;  /* 0x000000f518077211 */ /* 0x000fe200030f16ff */
[----:B------:R-:W-:Y:S01]  /*2fc90*/  IMAD R96, R0, R250, RZ ;  /* 0x000000fa00607224 */ /* 0x000fe200078e02ff */
[----:B------:R1:W-:Y:S01]  /*2fca0*/  STL.64 [R1+0x750], R46 ;  /* 0x0007502e01007387 */ /* 0x0003e20000100a00 */
[----:B------:R-:W-:Y:S01]  /*2fcb0*/  IMAD R22, R22, R248, RZ ;  /* 0x000000f816167224 */ /* 0x000fe200078e02ff */
[----:B------:R-:W2:Y:S02]  /*2fcc0*/  LDC R250, c[0x0][0x240] ;  /* 0x00009000fffa7b82 */ /* 0x000ea40000000800 */
[----:B------:R-:W2:Y:S04]  /*2fcd0*/  LDL.LU R50, [R1+0x63c] ;  /* 0x00063c0001327983 */ /* 0x000ea80000300800 */
[----:B------:R-:W2:Y:S02]  /*2fce0*/  LDL.LU R24, [R1+0x388] ;  /* 0x0003880001187983 */ /* 0x000ea40000300800 */
[----:B------:R-:W2:Y:S02]  /*2fcf0*/  LDC R248, c[0x0][0x240] ;  /* 0x00009000fff87b82 */ /* 0x000ea40000000800 */
[----:B------:R3:W-:Y:S04]  /*2fd00*/  STL.64 [R1+0x748], R6 ;  /* 0x0007480601007387 */ /* 0x0007e80000100a00 */
[----:B------:R-:W2:Y:S02]  /*2fd10*/  LDL.LU R0, [R1+0x640] ;  /* 0x0006400001007983 */ /* 0x000ea40000300800 */
[----:B------:R-:W2:Y:S01]  /*2fd20*/  LDC R249, c[0x0][0x240] ;  /* 0x00009000fff97b82 */ /* 0x000ea20000000800 */
        /* <DEDUP_REMOVED lines=8> */
[C---:B-1----:R-:W-:Y:S01]  /*2fdb0*/  LEA R46, P5, R58.reuse, R5, 0x2 ;  /* 0x000000053a2e7211 */ /* 0x042fe200078a10ff */
        /* <DEDUP_REMOVED lines=13> */
[C---:B----4-:R-:W-:Y:S01]  /*2fe90*/  LEA R6, P6, R28.reuse, R5, 0x2 ;  /* 0x000000051c067211 */ /* 0x050fe200078c10ff */
[----:B------:R-:W4:Y:S02]  /*2fea0*/  LDC R247, c[0x0][0x240] ;  /* 0x00009000fff77b82 */ /* 0x000f240000000800 */
        /* <DEDUP_REMOVED lines=28> */
[----:B------:R-:W3:Y:S04]  /*30070*/  LDL.LU R31, [R1+0x33c] ;  /* 0x00033c00011f7983 */ /* 0x000ee80000300800 */
[----:B------:R1:W-:Y:S04]  /*30080*/  STL.64 [R1+0x6e0], R46 ;  /* 0x0006e02e01007387 */ /* 0x0003e80000100a00 */
[----:B------:R-:W3:Y:S01]  /*30090*/  LDL.LU R58, [R1+0x338] ;  /* 0x00033800013a7983 */ /* 0x000ee20000300800 */
[----:B-1----:R-:W-:-:S04]  /*300a0*/  LEA R6, P6, R29, R5, 0x2 ;  /* 0x000000051d067211 */ /* 0x002fc800078c10ff */
[----:B------:R-:W-:-:S05]  /*300b0*/  LEA.HI.X.SX32 R7, R29, R245, 0x2, P6 ;  /* 0x000000f51d077211 */ /* 0x000fca00030f16ff */
[----:B------:R1:W-:Y:S01]  /*300c0*/  STL.64 [R1+0x6d8], R6 ;  /* 0x0006d80601007387 */ /* 0x0003e20000100a00 */
[----:B------:R-:W-:-:S03]  /*300d0*/  LEA R46, P5, R30, R5, 0x2 ;  /* 0x000000051e2e7211 */ /* 0x000fc600078a10ff */
[----:B------:R-:W3:Y:S01]  /*300e0*/  LDL.LU R29, [R1+0x644] ;  /* 0x00064400011d7983 */ /* 0x000ee20000300800 */
[----:B------:R-:W-:-:S03]  /*300f0*/  LEA.HI.X.SX32 R47, R30, R245, 0x2, P5 ;  /* 0x000000f51e2f7211 */ /* 0x000fc600028f16ff */
[----:B------:R-:W3:Y:S04]  /*30100*/  LDL.LU R30, [R1+0x334] ;  /* 0x00033400011e7983 */ /* 0x000ee80000300800 */
[----:B------:R4:W-:Y:S04]  /*30110*/  STL.64 [R1+0x6d0], R46 ;  /* 0x0006d02e01007387 */ /* 0x0009e80000100a00 */
[----:B------:R-:W3:Y:S01]  /*30120*/  LDL.LU R55, [R1+0x32c] ;  /* 0x00032c0001377983 */ /* 0x000ee20000300800 */
[----:B-1----:R-:W-:-:S04]  /*30130*/  LEA R6, P6, R26, R5, 0x2 ;  /* 0x000000051a067211 */ /* 0x002fc800078c10ff */
[----:B------:R-:W-:Y:S02]  /*30140*/  LEA.HI.X.SX32 R7, R26, R245, 0x2, P6 ;  /* 0x000000f51a077211 */ /* 0x000fe400030f16ff */
[----:B------:R-:W3:Y:S01]  /*30150*/  LDL.LU R26, [R1+0x324] ;  /* 0x00032400011a7983 */ /* 0x000ee20000300800 */
[----:B----4-:R-:W-:-:S03]  /*30160*/  LEA R46, P5, R28, R5, 0x2 ;  /* 0x000000051c2e7211 */ /* 0x010fc600078a10ff */
        /* <DEDUP_REMOVED lines=35> */
[----:B-1----:R-:W-:-:S04]  /*303a0*/  LEA R46, P5, R58, R5, 0x2 ;  /* 0x000000053a2e7211 */ /* 0x002fc800078a10ff */
[----:B------:R-:W-:Y:S01]  /*303b0*/  LEA.HI.X.SX32 R47, R58, R245, 0x2, P5 ;  /* 0x000000f53a2f7211 */ /* 0x000fe200028f16ff */
[----:B------:R-:W-:Y:S02]  /*303c0*/  IMAD R90, R29, R246, RZ ;  /* 0x000000f61d5a7224 */ /* 0x000fe400078e02ff */
[----:B------:R-:W3:Y:S01]  /*303d0*/  LDL.LU R29, [R1+0x2f4] ;  /* 0x0002f400011d7983 */ /* 0x000ee20000300800 */
[----:B------:R-:W1:Y:S01]  /*303e0*/  LDC R246, c[0x0][0x240] ;  /* 0x00009000fff67b82 */ /* 0x000e620000000800 */
[C---:B------:R-:W-:Y:S02]  /*303f0*/  LEA R6, P6, R30.reuse, R5, 0x2 ;  /* 0x000000051e067211 */ /* 0x040fe400078c10ff */
[----:B------:R4:W-:Y:S02]  /*30400*/  STL.64 [R1+0x690], R46 ;  /* 0x0006902e01007387 */ /* 0x0009e40000100a00 */
[----:B------:R-:W-:Y:S02]  /*30410*/  LEA.HI.X.SX32 R7, R30, R245, 0x2, P6 ;  /* 0x000000f51e077211 */ /* 0x000fe400030f16ff */
[----:B------:R-:W3:Y:S04]  /*30420*/  LDL.LU R30, [R1+0x2ec] ;  /* 0x0002ec00011e7983 */ /* 0x000ee80000300800 */
[----:B------:R4:W-:Y:S02]  /*30430*/  STL.64 [R1+0x688], R6 ;  /* 0x0006880601007387 */ /* 0x0009e40000100a00 */
[----:B----4-:R-:W-:-:S04]  /*30440*/  LEA R46, P5, R55, R5, 0x2 ;  /* 0x00000005372e7211 */ /* 0x010fc800078a10ff */
[----:B------:R-:W-:Y:S02]  /*30450*/  LEA.HI.X.SX32 R47, R55, R245, 0x2, P5 ;  /* 0x000000f5372f7211 */ /* 0x000fe400028f16ff */
[----:B------:R-:W-:Y:S01]  /*30460*/  LEA R6, P6, R26, R5, 0x2 ;  /* 0x000000051a067211 */ /* 0x000fe200078c10ff */
[----:B------:R-:W-:Y:S02]  /*30470*/  IMAD R91, R28, R247, RZ ;  /* 0x000000f71c5b7224 */ /* 0x000fe400078e02ff */
[----:B------:R-:W4:Y:S01]  /*30480*/  LDL.LU R28, [R1+0x2e4] ;  /* 0x0002e400011c7983 */ /* 0x000f220000300800 */
[----:B------:R-:W-:Y:S01]  /*30490*/  LEA.HI.X.SX32 R7, R26, R245, 0x2, P6 ;  /* 0x000000f51a077211 */ /* 0x000fe200030f16ff */
[----:B------:R-:W1:Y:S02]  /*304a0*/  LDC R247, c[0x0][0x240] ;  /* 0x00009000fff77b82 */ /* 0x000e640000000800 */
[----:B------:R1:W-:Y:S04]  /*304b0*/  STL.64 [R1+0x680], R46 ;  /* 0x0006802e01007387 */ /* 0x0003e80000100a00 */
        /* <DEDUP_REMOVED lines=27> */
[----:B------:R-:W-:Y:S02]  /*30670*/  IMAD R84, R23, R250, RZ ;  /* 0x000000fa17547224 */ /* 0x000fe400078e02ff */
[----:B------:R-:W-:Y:S01]  /*30680*/  IMAD R86, R54, R248, RZ ;  /* 0x000000f836567224 */ /* 0x000fe200078e02ff */
[----:B------:R1:W-:Y:S01]  /*30690*/  STL.64 [R1+0x640], R46 ;  /* 0x0006402e01007387 */ /* 0x0003e20000100a00 */
[----:B------:R-:W-:Y:S01]  /*306a0*/  IMAD R87, R50, R249, RZ ;  /* 0x000000f932577224 */ /* 0x000fe200078e02ff */
[----:B------:R-:W3:Y:S02]  /*306b0*/  LDC R248, c[0x0][0x240] ;  /* 0x00009000fff87b82 */ /* 0x000ee40000000800 */
[----:B------:R-:W3:Y:S01]  /*306c0*/  LDL.LU R23, [R1+0x2b8] ;  /* 0x0002b80001177983 */ /* 0x000ee20000300800 */
[----:B------:R-:W-:Y:S02]  /*306d0*/  IMAD R18, R18, R60, RZ ;  /* 0x0000003c12127224 */ /* 0x000fe400078e02ff */
[----:B------:R-:W-:-:S03]  /*306e0*/  IMAD R38, R59, R38, RZ ;  /* 0x000000263b267224 */ /* 0x000fc600078e02ff */
[----:B------:R-:W3:Y:S01]  /*306f0*/  LDC R250, c[0x0][0x240] ;  /* 0x00009000fffa7b82 */ /* 0x000ee20000000800 */
[----:B-1----:R-:W-:-:S04]  /*30700*/  LEA R6, P6, R29, R5, 0x2 ;  /* 0x000000051d067211 */ /* 0x002fc800078c10ff */
[----:B------:R-:W-:-:S03]  /*30710*/  LEA.HI.X.SX32 R7, R29, R245, 0x2, P6 ;  /* 0x000000f51d077211 */ /* 0x000fc600030f16ff */
[----:B------:R-:W1:Y:S01]  /*30720*/  LDC R249, c[0x0][0x240] ;  /* 0x00009000fff97b82 */ /* 0x000e620000000800 */
[C---:B------:R-:W-:Y:S01]  /*30730*/  LEA R46, P5, R30.reuse, R5, 0x2 ;  /* 0x000000051e2e7211 */ /* 0x040fe200078a10ff */
[----:B------:R4:W-:Y:S04]  /*30740*/  STL.64 [R1+0x638], R6 ;  /* 0x0006380601007387 */ /* 0x0009e80000100a00 */
[----:B------:R-:W3:Y:S01]  /*30750*/  LDL.LU R29, [R1+0xadc] ;  /* 0x000adc00011d7983 */ /* 0x000ee20000300800 */
[----:B------:R-:W-:-:S03]  /*30760*/  LEA.HI.X.SX32 R47, R30, R245, 0x2, P5 ;  /* 0x000000f51e2f7211 */ /* 0x000fc600028f16ff */
[----:B------:R-:W3:Y:S04]  /*30770*/  LDL.LU R30, [R1+0x2b4] ;  /* 0x0002b400011e7983 */ /* 0x000ee80000300800 */
[----:B------:R4:W-:Y:S04]  /*30780*/  STL.64 [R1+0x630], R46 ;  /* 0x0006302e01007387 */ /* 0x0009e80000100a00 */
[----:B------:R-:W3:Y:S01]  /*30790*/  LDL.LU R58, [R1+0x2ac] ;  /* 0x0002ac00013a7983 */ /* 0x000ee20000300800 */
[----:B----4-:R-:W-:-:S04]  /*307a0*/  LEA R6, P6, R28, R5, 0x2 ;  /* 0x000000051c067211 */ /* 0x010fc800078c10ff */
[----:B------:R-:W-:Y:S02]  /*307b0*/  LEA.HI.X.SX32 R7, R28, R245, 0x2, P6 ;  /* 0x000000f51c077211 */ /* 0x000fe400030f16ff */
[----:B------:R-:W4:Y:S01]  /*307c0*/  LDL.LU R28, [R1+0x2a4] ;  /* 0x0002a400011c7983 */ /* 0x000f220000300800 */
[----:B------:R-:W-:-:S03]  /*307d0*/  LEA R46, P5, R26, R5, 0x2 ;  /* 0x000000051a2e7211 */ /* 0x000fc600078a10ff */
[----:B------:R1:W-:Y:S01]  /*307e0*/  STL.64 [R1+0x628], R6 ;  /* 0x0006280601007387 */ /* 0x0003e20000100a00 */
[----:B------:R-:W-:-:S03]  /*307f0*/  LEA.HI.X.SX32 R47, R26, R245, 0x2, P5 ;  /* 0x000000f51a2f7211 */ /* 0x000fc600028f16ff */
[----:B------:R-:W4:Y:S04]  /*30800*/  LDL.LU R26, [R1+0xae8] ;  /* 0x000ae800011a7983 */ /* 0x000f280000300800 */
[----:B------:R-:W4:Y:S01]  /*30810*/  LDL.LU R25, [R1+0x29c] ;  /* 0x00029c0001197983 */ /* 0x000f220000300800 */
[----:B-1----:R-:W-:-:S03]  /*30820*/  LEA R6, P6, R24, R5, 0x2 ;  /* 0x0000000518067211 */ /* 0x002fc600078c10ff */
        /* <DEDUP_REMOVED lines=72> */
[----:B------:R-:W-:Y:S02]  /*30cb0*/  LEA.HI.X.SX32 R7, R29, R245, 0x2, P6 ;  /* 0x000000f51d077211 */ /* 0x000fe400030f16ff */
[----:B------:R-:W-:-:S03]  /*30cc0*/  LEA R46, P5, R30, R5, 0x2 ;  /* 0x000000051e2e7211 */ /* 0x000fc600078a10ff */
        /* <DEDUP_REMOVED lines=9> */
[----:B-1----:R-:W-:-:S03]  /*30d60*/  LEA R46, P5, R28, R5, 0x2 ;  /* 0x000000051c2e7211 */ /* 0x002fc600078a10ff */
[----:B------:R1:W-:Y:S01]  /*30d70*/  STL.64 [R1+0x588], R6 ;  /* 0x0005880601007387 */ /* 0x0003e20000100a00 */
[----:B------:R-:W-:-:S03]  /*30d80*/  LEA.HI.X.SX32 R47, R28, R245, 0x2, P5 ;  /* 0x000000f51c2f7211 */ /* 0x000fc600028f16ff */
[----:B------:R-:W4:Y:S04]  /*30d90*/  LDL.LU R28, [R1+0xb98] ;  /* 0x000b9800011c7983 */ /* 0x000f280000300800 */
[----:B------:R-:W4:Y:S01]  /*30da0*/  LDL.LU R0, [R1+0x21c] ;  /* 0x00021c0001007983 */ /* 0x000f220000300800 */
[----:B-1----:R-:W-:-:S03]  /*30db0*/  LEA R6, P6, R25, R5, 0x2 ;  /* 0x0000000519067211 */ /* 0x002fc600078c10ff */
[----:B------:R2:W-:Y:S01]  /*30dc0*/  STL.64 [R1+0x580], R46 ;  /* 0x0005802e01007387 */ /* 0x0005e20000100a00 */
[----:B------:R-:W-:Y:S01]  /*30dd0*/  IMAD R83, R55, R248, RZ ;  /* 0x000000f837537224 */ /* 0x000fe200078e02ff */
[----:B------:R-:W-:Y:S02]  /*30de0*/  LEA.HI.X.SX32 R7, R25, R245, 0x2, P6 ;  /* 0x000000f519077211 */ /* 0x000fe400030f16ff */
[----:B------:R-:W4:Y:S01]  /*30df0*/  LDL.LU R58, [R1+0xba8] ;  /* 0x000ba800013a7983 */ /* 0x000f220000300800 */
[----:B------:R-:W-:Y:S01]  /*30e00*/  IMAD R80, R50, R250, RZ ;  /* 0x000000fa32507224 */ /* 0x000fe200078e02ff */
[----:B------:R-:W1:Y:S02]  /*30e10*/  LDC R248, c[0x0][0x240] ;  /* 0x00009000fff87b82 */ /* 0x000e640000000800 */
[----:B------:R-:W4:Y:S04]  /*30e20*/  LDL.LU R55, [R1+0x214] ;  /* 0x0002140001377983 */ /* 0x000f280000300800 */
[----:B------:R2:W-:Y:S01]  /*30e30*/  STL.64 [R1+0x578], R6 ;  /* 0x0005780601007387 */ /* 0x0005e20000100a00 */
[----:B------:R-:W-:Y:S01]  /*30e40*/  IMAD R2, R51, R249, RZ ;  /* 0x000000f933027224 */ /* 0x000fe200078e02ff */
[----:B------:R-:W1:Y:S08]  /*30e50*/  LDC R250, c[0x0][0x240] ;  /* 0x00009000fffa7b82 */ /* 0x000e700000000800 */
        /* <DEDUP_REMOVED lines=127> */
[----:B------:R-:W-:-:S04]  /*31650*/  LEA R6, P6, R28, R5, 0x2 ;  /* 0x000000051c067211 */ /* 0x000fc800078c10ff */
[----:B------:R-:W-:Y:S01]  /*31660*/  LEA.HI.X.SX32 R7, R28, R245, 0x2, P6 ;  /* 0x000000f51c077211 */ /* 0x000fe200030f16ff */
[----:B------:R-:W-:Y:S02]  /*31670*/  IMAD R76, R26, R247, RZ ;  /* 0x000000f71a4c7224 */ /* 0x000fe400078e02ff */
[----:B------:R-:W4:Y:S01]  /*31680*/  LDL.LU R26, [R1+0x188] ;  /* 0x00018800011a7983 */ /* 0x000f220000300800 */
[----:B------:R-:W1:Y:S03]  /*31690*/  LDC R247, c[0x0][0x240] ;  /* 0x00009000fff77b82 */ /* 0x000e660000000800 */
        /* <DEDUP_REMOVED lines=33> */
[----:B------:R4:W-:Y:S01]  /*318b0*/  STL.64 [R1+0x458], R6 ;  /* 0x0004580601007387 */ /* 0x0009e20000100a00 */
[----:B------:R-:W-:-:S03]  /*318c0*/  LEA.HI.X.SX32 R47, R30, R245, 0x2, P5 ;  /* 0x000000f51e2f7211 */ /* 0x000fc600028f16ff */
[----:B------:R-:W3:Y:S04]  /*318d0*/  LDL.LU R29, [R1+0xc50] ;  /* 0x000c5000011d7983 */ /* 0x000ee80000300800 */
[----:B------:R-:W3:Y:S04]  /*318e0*/  LDL.LU R30, [R1+0x164] ;  /* 0x00016400011e7983 */ /* 0x000ee80000300800 */
[----:B------:R1:W-:Y:S04]  /*318f0*/  STL.64 [R1+0x450], R46 ;  /* 0x0004502e01007387 */ /* 0x0003e80000100a00 */
[----:B------:R-:W3:Y:S04]  /*31900*/  LDL.LU R59, [R1+0x160] ;  /* 0x00016000013b7983 */ /* 0x000ee80000300800 */
[----:B------:R-:W3:Y:S01]  /*31910*/  LDL.LU R25, [R1+0x15c] ;  /* 0x00015c0001197983 */ /* 0x000ee20000300800 */
[----:B----4-:R-:W-:-:S04]  /*31920*/  LEA R6, P6, R26, R5, 0x2 ;  /* 0x000000051a067211 */ /* 0x010fc800078c10ff */
[----:B------:R-:W-:Y:S02]  /*31930*/  LEA.HI.X.SX32 R7, R26, R245, 0x2, P6 ;  /* 0x000000f51a077211 */ /* 0x000fe400030f16ff */
        /* <DEDUP_REMOVED lines=52> */
[----:B------:R-:W-:Y:S01]  /*31c80*/  IMAD R32, R32, R61, RZ ;  /* 0x0000003d20207224 */ /* 0x000fe200078e02ff */
        /* <DEDUP_REMOVED lines=39> */
[----:B------:R-:W3:Y:S01]  /*31f00*/  LDL.LU R60, [R1+0x104] ;  /* 0x00010400013c7983 */ /* 0x000ee20000300800 */
[----:B----4-:R-:W-:-:S04]  /*31f10*/  LEA R6, P6, R28, R5, 0x2 ;  /* 0x000000051c067211 */ /* 0x010fc800078c10ff */
[----:B------:R-:W-:Y:S02]  /*31f20*/  LEA.HI.X.SX32 R7, R28, R245, 0x2, P6 ;  /* 0x000000f51c077211 */ /* 0x000fe400030f16ff */
[----:B------:R-:W4:Y:S01]  /*31f30*/  LDL.LU R28, [R1+0x100] ;  /* 0x00010000011c7983 */ /* 0x000f220000300800 */
[----:B-1----:R-:W-:Y:S01]  /*31f40*/  LEA R46, P5, R25, R5, 0x2 ;  /* 0x00000005192e7211 */ /* 0x002fe200078a10ff */
[----:B------:R-:W-:Y:S02]  /*31f50*/  IMAD R70, R58, R248, RZ ;  /* 0x000000f83a467224 */ /* 0x000fe400078e02ff */
[----:B------:R1:W-:Y:S01]  /*31f60*/  STL.64 [R1+0x3a8], R6 ;  /* 0x0003a80601007387 */ /* 0x0003e20000100a00 */
[----:B------:R-:W-:Y:S01]  /*31f70*/  IMAD R68, R51, R250, RZ ;  /* 0x000000fa33447224 */ /* 0x000fe200078e02ff */
[----:B------:R-:W-:Y:S01]  /*31f80*/  LEA.HI.X.SX32 R47, R25, R245, 0x2, P5 ;  /* 0x000000f5192f7211 */ /* 0x000fe200028f16ff */
[----:B------:R-:W-:Y:S01]  /*31f90*/  IMAD R71, R54, R249, RZ ;  /* 0x000000f936477224 */ /* 0x000fe200078e02ff */
[----:B------:R-:W4:Y:S01]  /*31fa0*/  LDL.LU R25, [R1+0xc6c] ;  /* 0x000c6c0001197983 */ /* 0x000f220000300800 */
[----:B------:R-:W4:Y:S03]  /*31fb0*/  LDC R249, c[0x0][0x240] ;  /* 0x00009000fff97b82 */ /* 0x000f260000000800 */
[----:B------:R-:W4:Y:S01]  /*31fc0*/  LDL.LU R58, [R1+0xfc] ;  /* 0x0000fc00013a7983 */ /* 0x000f220000300800 */
[----:B-1----:R-:W-:-:S03]  /*31fd0*/  LEA R6, P6, R26, R5, 0x2 ;  /* 0x000000051a067211 */ /* 0x002fc600078c10ff */
[----:B------:R2:W-:Y:S01]  /*31fe0*/  STL.64 [R1+0x3a0], R46 ;  /* 0x0003a02e01007387 */ /* 0x0005e20000100a00 */
[----:B------:R-:W1:Y:S01]  /*31ff0*/  LDC R250, c[0x0][0x240] ;  /* 0x00009000fffa7b82 */ /* 0x000e620000000800 */
[----:B------:R-:W-:Y:S02]  /*32000*/  LEA.HI.X.SX32 R7, R26, R245, 0x2, P6 ;  /* 0x000000f51a077211 */ /* 0x000fe400030f16ff */
[----:B------:R-:W4:Y:S04]  /*32010*/  LDL.LU R26, [R1+0xc90] ;  /* 0x000c9000011a7983 */ /* 0x000f280000300800 */
[----:B------:R-:W4:Y:S01]  /*32020*/  LDL.LU R59, [R1+0xf8] ;  /* 0x0000f800013b7983 */ /* 0x000f220000300800 */
[----:B------:R-:W1:Y:S03]  /*32030*/  LDC R248, c[0x0][0x240] ;  /* 0x00009000fff87b82 */ /* 0x000e660000000800 */
[----:B------:R2:W-:Y:S02]  /*32040*/  STL.64 [R1+0x398], R6 ;  /* 0x0003980601007387 */ /* 0x0005e40000100a00 */
        /* <DEDUP_REMOVED lines=9> */
[----:B------:R3:W-:Y:S01]  /*320e0*/  STL.64 [R1+0x388], R6 ;  /* 0x0003880601007387 */ /* 0x0007e20000100a00 */
[----:B-1----:R-:W-:-:S04]  /*320f0*/  LEA R46, P5, R27, R5, 0x2 ;  /* 0x000000051b2e7211 */ /* 0x002fc800078a10ff */
[----:B------:R-:W-:Y:S02]  /*32100*/  LEA.HI.X.SX32 R47, R27, R245, 0x2, P5 ;  /* 0x000000f51b2f7211 */ /* 0x000fe400028f16ff */
[----:B------:R-:W2:Y:S01]  /*32110*/  LDL.LU R27, [R1+0xc9c] ;  /* 0x000c9c00011b7983 */ /* 0x000ea20000300800 */
[----:B---3--:R-:W-:-:S03]  /*32120*/  LEA R6, P6, R31, R5, 0x2 ;  /* 0x000000051f067211 */ /* 0x008fc600078c10ff */
[----:B------:R-:W3:Y:S01]  /*32130*/  LDL.LU R50, [R1+0xe4] ;  /* 0x0000e40001327983 */ /* 0x000ee20000300800 */
[----:B------:R-:W-:-:S03]  /*32140*/  LEA.HI.X.SX32 R7, R31, R245, 0x2, P6 ;  /* 0x000000f51f077211 */ /* 0x000fc600030f16ff */
[----:B------:R1:W-:Y:S04]  /*32150*/  STL.64 [R1+0x380], R46 ;  /* 0x0003802e01007387 */ /* 0x0003e80000100a00 */
        /* <DEDUP_REMOVED lines=11> */
[----:B------:R4:W-:Y:S04]  /*32210*/  STL.64 [R1+0x368], R6 ;  /* 0x0003680601007387 */ /* 0x0009e80000100a00 */
[----:B------:R-:W3:Y:S01]  /*32220*/  LDL.LU R0, [R1+0xd4] ;  /* 0x0000d40001007983 */ /* 0x000ee20000300800 */
[----:B----4-:R-:W-:-:S04]  /*32230*/  LEA R46, P5, R60, R5, 0x2 ;  /* 0x000000053c2e7211 */ /* 0x010fc800078a10ff */
[----:B------:R-:W-:Y:S02]  /*32240*/  LEA.HI.X.SX32 R47, R60, R245, 0x2, P5 ;  /* 0x000000f53c2f7211 */ /* 0x000fe400028f16ff */
[----:B------:R-:W-:-:S03]  /*32250*/  LEA R6, P6, R28, R5, 0x2 ;  /* 0x000000051c067211 */ /* 0x000fc600078c10ff */
[----:B------:R4:W-:Y:S01]  /*32260*/  STL.64 [R1+0x360], R46 ;  /* 0x0003602e01007387 */ /* 0x0009e20000100a00 */
[----:B------:R-:W-:-:S03]  /*32270*/  LEA.HI.X.SX32 R7, R28, R245, 0x2, P6 ;  /* 0x000000f51c077211 */ /* 0x000fc600030f16ff */
[----:B------:R-:W3:Y:S01]  /*32280*/  LDL.LU R28, [R1+0xcc] ;  /* 0x0000cc00011c7983 */ /* 0x000ee20000300800 */
[----:B----4-:R-:W-:-:S03]  /*32290*/  LEA R46, P5, R58, R5, 0x2 ;  /* 0x000000053a2e7211 */ /* 0x010fc600078a10ff */
[----:B------:R4:W-:Y:S01]  /*322a0*/  STL.64 [R1+0x358], R6 ;  /* 0x0003580601007387 */ /* 0x0009e20000100a00 */
[----:B------:R-:W-:-:S03]  /*322b0*/  LEA.HI.X.SX32 R47, R58, R245, 0x2, P5 ;  /* 0x000000f53a2f7211 */ /* 0x000fc600028f16ff */
[----:B------:R-:W3:Y:S01]  /*322c0*/  LDL.LU R58, [R1+0xc8] ;  /* 0x0000c800013a7983 */ /* 0x000ee20000300800 */
[----:B----4-:R-:W-:-:S03]  /*322d0*/  LEA R6, P6, R59, R5, 0x2 ;  /* 0x000000053b067211 */ /* 0x010fc600078c10ff */
[----:B------:R2:W-:Y:S01]  /*322e0*/  STL.64 [R1+0x350], R46 ;  /* 0x0003502e01007387 */ /* 0x0005e20000100a00 */
[----:B------:R-:W-:-:S05]  /*322f0*/  LEA.HI.X.SX32 R7, R59, R245, 0x2, P6 ;  /* 0x000000f53b077211 */ /* 0x000fca00030f16ff */
[----:B------:R4:W-:Y:S01]  /*32300*/  STL.64 [R1+0x348], R6 ;  /* 0x0003480601007387 */ /* 0x0009e20000100a00 */
[----:B--2---:R-:W-:-:S04]  /*32310*/  LEA R46, P5, R34, R5, 0x2 ;  /* 0x00000005222e7211 */ /* 0x004fc800078a10ff */
[----:B------:R-:W-:Y:S02]  /*32320*/  LEA.HI.X.SX32 R47, R34, R245, 0x2, P5 ;  /* 0x000000f5222f7211 */ /* 0x000fe400028f16ff */
[----:B------:R-:W2:Y:S01]  /*32330*/  LDL.LU R34, [R1+0xc4] ;  /* 0x0000c40001227983 */ /* 0x000ea20000300800 */
[----:B----4-:R-:W-:-:S03]  /*32340*/  LEA R6, P6, R51, R5, 0x2 ;  /* 0x0000000533067211 */ /* 0x010fc600078c10ff */
[----:B------:R4:W-:Y:S01]  /*32350*/  STL.64 [R1+0x340], R46 ;  /* 0x0003402e01007387 */ /* 0x0009e20000100a00 */
[----:B------:R-:W-:-:S03]  /*32360*/  LEA.HI.X.SX32 R7, R51, R245, 0x2, P6 ;  /* 0x000000f533077211 */ /* 0x000fc600030f16ff */
[----:B------:R-:W2:Y:S04]  /*32370*/  LDL.LU R51, [R1+0xc0] ;  /* 0x0000c00001337983 */ /* 0x000ea80000300800 */
[----:B------:R3:W-:Y:S01]  /*32380*/  STL.64 [R1+0x338], R6 ;  /* 0x0003380601007387 */ /* 0x0007e20000100a00 */
[----:B----4-:R-:W-:-:S04]  /*32390*/  LEA R46, P5, R54, R5, 0x2 ;  /* 0x00000005362e7211 */ /* 0x010fc800078a10ff */
[----:B------:R-:W-:-:S05]  /*323a0*/  LEA.HI.X.SX32 R47, R54, R245, 0x2, P5 ;  /* 0x000000f5362f7211 */ /* 0x000fca00028f16ff */
[----:B------:R4:W-:Y:S01]  /*323b0*/  STL.64 [R1+0x330], R46 ;  /* 0x0003302e01007387 */ /* 0x0009e20000100a00 */
[----:B---3--:R-:W-:-:S04]  /*323c0*/  LEA R6, P6, R50, R5, 0x2 ;  /* 0x0000000532067211 */ /* 0x008fc800078c10ff */
[----:B------:R-:W-:Y:S02]  /*323d0*/  LEA.HI.X.SX32 R7, R50, R245, 0x2, P6 ;  /* 0x000000f532077211 */ /* 0x000fe400030f16ff */
[----:B------:R-:W3:Y:S01]  /*323e0*/  LDL.LU R50, [R1+0xbc] ;  /* 0x0000bc0001327983 */ /* 0x000ee20000300800 */
[----:B----4-:R-:W-:-:S03]  /*323f0*/  LEA R46, P5, R31, R5, 0x2 ;  /* 0x000000051f2e7211 */ /* 0x010fc600078a10ff */
[----:B------:R4:W-:Y:S01]  /*32400*/  STL.64 [R1+0x328], R6 ;  /* 0x0003280601007387 */ /* 0x0009e20000100a00 */
[----:B------:R-:W-:-:S03]  /*32410*/  LEA.HI.X.SX32 R47, R31, R245, 0x2, P5 ;  /* 0x000000f51f2f7211 */ /* 0x000fc600028f16ff */
[----:B------:R-:W3:Y:S01]  /*32420*/  LDL.LU R31, [R1+0xb8] ;  /* 0x0000b800011f7983 */ /* 0x000ee20000300800 */
[----:B------:R-:W-:Y:S02]  /*32430*/  IMAD R69, R55, R249, RZ ;  /* 0x000000f937457224 */ /* 0x000fe400078e02ff */
[----:B------:R-:W-:Y:S01]  /*32440*/  IMAD R27, R27, R250, RZ ;  /* 0x000000fa1b1b7224 */ /* 0x000fe200078e02ff */
[----:B------:R1:W-:Y:S01]  /*32450*/  STL.64 [R1+0x320], R46 ;  /* 0x0003202e01007387 */ /* 0x0003e20000100a00 */
[----:B------:R-:W3:Y:S03]  /*32460*/  LDC R250, c[0x0][0x240] ;  /* 0x00009000fffa7b82 */ /* 0x000ee60000000800 */
[----:B------:R-:W3:Y:S01]  /*32470*/  LDL.LU R55, [R1+0xb4] ;  /* 0x0000b40001377983 */ /* 0x000ee20000300800 */
[----:B------:R-:W-:-:S04]  /*32480*/  IMAD R25, R25, R247, RZ ;  /* 0x000000f719197224 */ /* 0x000fc800078e02ff */
[----:B------:R-:W3:Y:S01]  /*32490*/  LDC R247, c[0x0][0x240] ;  /* 0x00009000fff77b82 */ /* 0x000ee20000000800 */
[----:B------:R-:W-:-:S07]  /*324a0*/  IMAD R26, R26, R248, RZ ;  /* 0x000000f81a1a7224 */ /* 0x000fce00078e02ff */
[----:B------:R-:W3:Y:S01]  /*324b0*/  LDC R248, c[0x0][0x240] ;  /* 0x00009000fff87b82 */ /* 0x000ee20000000800 */
[----:B----4-:R-:W-:-:S07]  /*324c0*/  LEA R6, P6, R29, R5, 0x2 ;  /* 0x000000051d067211 */ /* 0x010fce00078c10ff */
[----:B------:R-:W4:Y:S01]  /*324d0*/  LDC R249, c[0x0][0x240] ;  /* 0x00009000fff97b82 */ /* 0x000f220000000800 */
[----:B------:R-:W-:Y:S02]  /*324e0*/  LEA.HI.X.SX32 R7, R29, R245, 0x2, P6 ;  /* 0x000000f51d077211 */ /* 0x000fe400030f16ff */
[----:B-1----:R-:W-:-:S03]  /*324f0*/  LEA R46, P5, R30, R5, 0x2 ;  /* 0x000000051e2e7211 */ /* 0x002fc600078a10ff */
[----:B------:R1:W-:Y:S01]  /*32500*/  STL.64 [R1+0x318], R6 ;  /* 0x0003180601007387 */ /* 0x0003e20000100a00 */
[----:B------:R-:W-:-:S03]  /*32510*/  LEA.HI.X.SX32 R47, R30, R245, 0x2, P5 ;  /* 0x000000f51e2f7211 */ /* 0x000fc600028f16ff */
[----:B------:R-:W4:Y:S04]  /*32520*/  LDL.LU R30, [R1+0xca0] ;  /* 0x000ca000011e7983 */ /* 0x000f280000300800 */
[----:B------:R-:W4:Y:S01]  /*32530*/  LDL.LU R29, [R1+0xac] ;  /* 0x0000ac00011d7983 */ /* 0x000f220000300800 */
[----:B-1----:R-:W-:-:S03]  /*32540*/  LEA R6, P6, R0, R5, 0x2 ;  /* 0x0000000500067211 */ /* 0x002fc600078c10ff */
[----:B------:R1:W-:Y:S04]  /*32550*/  STL.64 [R1+0x310], R46 ;  /* 0x0003102e01007387 */ /* 0x0003e80000100a00 */
[----:B------:R-:W4:Y:S01]  /*32560*/  LDL.LU R64, [R1+0xa8] ;  /* 0x0000a80001407983 */ /* 0x000f220000300800 */
[----:B------:R-:W-:-:S03]  /*32570*/  LEA.HI.X.SX32 R7, R0, R245, 0x2, P6 ;  /* 0x000000f500077211 */ /* 0x000fc600030f16ff */
        /* <DEDUP_REMOVED lines=22> */
[----:B------:R-:W2:Y:S04]  /*326e0*/  LDL.LU R60, [R1+0xcdc] ;  /* 0x000cdc00013c7983 */ /* 0x000ea80000300800 */
[----:B------:R-:W2:Y:S01]  /*326f0*/  LDL.LU R51, [R1+0x88] ;  /* 0x0000880001337983 */ /* 0x000ea20000300800 */
[----:B---3--:R-:W-:-:S04]  /*32700*/  LEA R46, P5, R50, R5, 0x2 ;  /* 0x00000005322e7211 */ /* 0x008fc800078a10ff */
[----:B------:R-:W-:Y:S02]  /*32710*/  LEA.HI.X.SX32 R47, R50, R245, 0x2, P5 ;  /* 0x000000f5322f7211 */ /* 0x000fe400028f16ff */
[----:B-1----:R-:W-:-:S03]  /*32720*/  LEA R6, P6, R31, R5, 0x2 ;  /* 0x000000051f067211 */ /* 0x002fc600078c10ff */
[----:B------:R1:W-:Y:S01]  /*32730*/  STL.64 [R1+0x2e0], R46 ;  /* 0x0002e02e01007387 */ /* 0x0003e20000100a00 */
[----:B------:R-:W-:-:S03]  /*32740*/  LEA.HI.X.SX32 R7, R31, R245, 0x2, P6 ;  /* 0x000000f51f077211 */ /* 0x000fc600030f16ff */
[----:B------:R-:W3:Y:S04]  /*32750*/  LDL.LU R31, [R1+0x84] ;  /* 0x00008400011f7983 */ /* 0x000ee80000300800 */
[----:B------:R4:W-:Y:S01]  /*32760*/  STL.64 [R1+0x2d8], R6 ;  /* 0x0002d80601007387 */ /* 0x0009e20000100a00 */
[----:B-1----:R-:W-:-:S03]  /*32770*/  LEA R46, P5, R55, R5, 0x2 ;  /* 0x00000005372e7211 */ /* 0x002fc600078a10ff */
[----:B------:R-:W3:Y:S01]  /*32780*/  LDL.LU R50, [R1+0x80] ;  /* 0x0000800001327983 */ /* 0x000ee20000300800 */
[----:B------:R-:W-:-:S05]  /*32790*/  LEA.HI.X.SX32 R47, R55, R245, 0x2, P5 ;  /* 0x000000f5372f7211 */ /* 0x000fca00028f16ff */
[----:B------:R1:W-:Y:S01]  /*327a0*/  STL.64 [R1+0x2d0], R46 ;  /* 0x0002d02e01007387 */ /* 0x0003e20000100a00 */
[----:B----4-:R-:W-:-:S04]  /*327b0*/  LEA R6, P6, R29, R5, 0x2 ;  /* 0x000000051d067211 */ /* 0x010fc800078c10ff */
[----:B------:R-:W-:Y:S02]  /*327c0*/  LEA.HI.X.SX32 R7, R29, R245, 0x2, P6 ;  /* 0x000000f51d077211 */ /* 0x000fe400030f16ff */
[----:B------:R-:W4:Y:S01]  /*327d0*/  LDL.LU R29, [R1+0x7c] ;  /* 0x00007c00011d7983 */ /* 0x000f220000300800 */
[----:B-1----:R-:W-:-:S03]  /*327e0*/  LEA R46, P5, R64, R5, 0x2 ;  /* 0x00000005402e7211 */ /* 0x002fc600078a10ff */
        /* <DEDUP_REMOVED lines=9> */
[----:B------:R-:W-:-:S03]  /*32880*/  LEA.HI.X.SX32 R47, R54, R245, 0x2, P5 ;  /* 0x000000f5362f7211 */ /* 0x000fc600028f16ff */
[----:B------:R-:W4:Y:S04]  /*32890*/  LDL.LU R54, [R1+0x70] ;  /* 0x0000700001367983 */ /* 0x000f280000300800 */
[----:B------:R2:W-:Y:S01]  /*328a0*/  STL.64 [R1+0x2b0], R46 ;  /* 0x0002b02e01007387 */ /* 0x0005e20000100a00 */
[----:B-1----:R-:W-:-:S04]  /*328b0*/  LEA R6, P6, R62, R5, 0x2 ;  /* 0x000000053e067211 */ /* 0x002fc800078c10ff */
        /* <DEDUP_REMOVED lines=20> */
[----:B-1----:R-:W-:-:S03]  /*32a00*/  LEA R6, P6, R50, R5, 0x2 ;  /* 0x0000000532067211 */ /* 0x002fc600078c10ff */
[----:B------:R4:W-:Y:S01]  /*32a10*/  STL.64 [R1+0x280], R46 ;  /* 0x0002802e01007387 */ /* 0x0009e20000100a00 */
        /* <DEDUP_REMOVED lines=21> */
[----:B------:R-:W4:Y:S04]  /*32b70*/  LDL.LU R64, [R1+0xce8] ;  /* 0x000ce80001407983 */ /* 0x000f280000300800 */
[----:B------:R-:W4:Y:S04]  /*32b80*/  LDL.LU R63, [R1+0x44] ;  /* 0x00004400013f7983 */ /* 0x000f280000300800 */
[----:B------:R1:W-:Y:S04]  /*32b90*/  STL.64 [R1+0x258], R6 ;  /* 0x0002580601007387 */ /* 0x0003e80000100a00 */
[----:B------:R-:W4:Y:S01]  /*32ba0*/  LDL.LU R54, [R1+0x40] ;  /* 0x0000400001367983 */ /* 0x000f220000300800 */
[----:B--2---:R-:W-:-:S04]  /*32bb0*/  LEA R46, P5, R34, R5, 0x2 ;  /* 0x00000005222e7211 */ /* 0x004fc800078a10ff */
[----:B------:R-:W-:Y:S02]  /*32bc0*/  LEA.HI.X.SX32 R47, R34, R245, 0x2, P5 ;  /* 0x000000f5222f7211 */ /* 0x000fe400028f16ff */
[----:B------:R-:W2:Y:S01]  /*32bd0*/  LDL.LU R34, [R1+0x3c] ;  /* 0x00003c0001227983 */ /* 0x000ea20000300800 */
[----:B------:R-:W-:Y:S02]  /*32be0*/  IMAD R30, R30, R246, RZ ;  /* 0x000000f61e1e7224 */ /* 0x000fe400078e02ff */
[----:B------:R-:W3:Y:S01]  /*32bf0*/  LDC R246, c[0x0][0x240] ;  /* 0x00009000fff67b82 */ /* 0x000ee20000000800 */
[C---:B-1----:R-:W-:Y:S01]  /*32c00*/  LEA R6, P6, R59.reuse, R5, 0x2 ;  /* 0x000000053b067211 */ /* 0x042fe200078c10ff */
[----:B------:R1:W-:Y:S03]  /*32c10*/  STL.64 [R1+0x250], R46 ;  /* 0x0002502e01007387 */ /* 0x0003e60000100a00 */
[----:B------:R-:W-:Y:S01]  /*32c20*/  LEA.HI.X.SX32 R7, R59, R245, 0x2, P6 ;  /* 0x000000f53b077211 */ /* 0x000fe200030f16ff */
[----:B------:R-:W2:Y:S01]  /*32c30*/  LDL.LU R62, [R1+0xcec] ;  /* 0x000cec00013e7983 */ /* 0x000ea20000300800 */
[----:B------:R-:W-:-:S03]  /*32c40*/  IMAD R250, R60, R250, RZ ;  /* 0x000000fa3cfa7224 */ /* 0x000fc600078e02ff */
[----:B------:R-:W2:Y:S04]  /*32c50*/  LDL.LU R59, [R1+0x38] ;  /* 0x00003800013b7983 */ /* 0x000ea80000300800 */
[----:B------:R3:W-:Y:S04]  /*32c60*/  STL.64 [R1+0x248], R6 ;  /* 0x0002480601007387 */ /* 0x0007e80000100a00 */
[----:B------:R-:W2:Y:S01]  /*32c70*/  LDL.LU R60, [R1+0xcf0] ;  /* 0x000cf000013c7983 */ /* 0x000ea20000300800 */
[----:B-1----:R-:W-:-:S04]  /*32c80*/  LEA R46, P5, R51, R5, 0x2 ;  /* 0x00000005332e7211 */ /* 0x002fc800078a10ff */
[----:B------:R-:W-:Y:S02]  /*32c90*/  LEA.HI.X.SX32 R47, R51, R245, 0x2, P5 ;  /* 0x000000f5332f7211 */ /* 0x000fe400028f16ff */
[----:B------:R-:W2:Y:S04]  /*32ca0*/  LDL.LU R51, [R1+0x34] ;  /* 0x0000340001337983 */ /* 0x000ea80000300800 */
[----:B------:R1:W-:Y:S01]  /*32cb0*/  STL.64 [R1+0x240], R46 ;  /* 0x0002402e01007387 */ /* 0x0003e20000100a00 */
[----:B------:R-:W-:Y:S02]  /*32cc0*/  IMAD R28, R28, R247, RZ ;  /* 0x000000f71c1c7224 */ /* 0x000fe400078e02ff */
[----:B------:R-:W4:Y:S01]  /*32cd0*/  LDC R247, c[0x0][0x240] ;  /* 0x00009000fff77b82 */ /* 0x000f220000000800 */
[----:B---3--:R-:W-:-:S04]  /*32ce0*/  LEA R6, P6, R31, R5, 0x2 ;  /* 0x000000051f067211 */ /* 0x008fc800078c10ff */
[----:B------:R-:W-:Y:S02]  /*32cf0*/  LEA.HI.X.SX32 R7, R31, R245, 0x2, P6 ;  /* 0x000000f51f077211 */ /* 0x000fe400030f16ff */
[----:B------:R-:W3:Y:S01]  /*32d00*/  LDL.LU R31, [R1+0x2c] ;  /* 0x00002c00011f7983 */ /* 0x000ee20000300800 */
[----:B-1----:R-:W-:-:S03]  /*32d10*/  LEA R46, P5, R174, R5, 0x2 ;  /* 0x00000005ae2e7211 */ /* 0x002fc600078a10ff */
[----:B------:R4:W-:Y:S01]  /*32d20*/  STL.64 [R1+0x238], R6 ;  /* 0x0002380601007387 */ /* 0x0009e20000100a00 */
[----:B------:R-:W-:Y:S01]  /*32d30*/  LEA.HI.X.SX32 R47, R174, R245, 0x2, P5 ;  /* 0x000000f5ae2f7211 */ /* 0x000fe200028f16ff */
[----:B------:R-:W-:Y:S01]  /*32d40*/  IMAD R251, R61, R251, RZ ;  /* 0x000000fb3dfb7224 */ /* 0x000fe200078e02ff */
[----:B------:R-:W1:Y:S01]  /*32d50*/  LDC R174, c[0x0][0x240] ;  /* 0x00009000ffae7b82 */ /* 0x000e620000000800 */
[----:B------:R-:W-:Y:S02]  /*32d60*/  IMAD R246, R50, R246, RZ ;  /* 0x000000f632f67224 */ /* 0x000fe400078e02ff */
[----:B------:R-:W3:Y:S04]  /*32d70*/  LDL.LU R50, [R1+0x28] ;  /* 0x0000280001327983 */ /* 0x000ee80000300800 */
[----:B------:R4:W-:Y:S01]  /*32d80*/  STL.64 [R1+0x230], R46 ;  /* 0x0002302e01007387 */ /* 0x0009e20000100a00 */
[----:B------:R-:W1:Y:S01]  /*32d90*/  LDC R61, c[0x0][0x240] ;  /* 0x00009000ff3d7b82 */ /* 0x000e620000000800 */
[----:B----4-:R-:W-:-:S04]  /*32da0*/  LEA R6, P6, R29, R5, 0x2 ;  /* 0x000000051d067211 */ /* 0x010fc800078c10ff */
[----:B------:R-:W-:Y:S02]  /*32db0*/  LEA.HI.X.SX32 R7, R29, R245, 0x2, P6 ;  /* 0x000000f51d077211 */ /* 0x000fe400030f16ff */
[----:B------:R-:W4:Y:S01]  /*32dc0*/  LDL.LU R29, [R1+0x920] ;  /* 0x00092000011d7983 */ /* 0x000f220000300800 */
[----:B------:R-:W-:-:S03]  /*32dd0*/  LEA R46, P5, R65, R5, 0x2 ;  /* 0x00000005412e7211 */ /* 0x000fc600078a10ff */
[----:B------:R1:W-:Y:S01]  /*32de0*/  STL.64 [R1+0x228], R6 ;  /* 0x0002280601007387 */ /* 0x0003e20000100a00 */
[----:B------:R-:W-:Y:S02]  /*32df0*/  LEA.HI.X.SX32 R47, R65, R245, 0x2, P5 ;  /* 0x000000f5412f7211 */ /* 0x000fe400028f16ff */
[----:B------:R-:W4:Y:S01]  /*32e00*/  LDC R65, c[0x0][0x240] ;  /* 0x00009000ff417b82 */ /* 0x000f220000000800 */
[----:B------:R-:W-:Y:S01]  /*32e10*/  IMAD R247, R0, R247, RZ ;  /* 0x000000f700f77224 */ /* 0x000fe200078e02ff */
[C---:B-1----:R-:W-:Y:S01]  /*32e20*/  LEA R6, P6, R58.reuse, R5, 0x2 ;  /* 0x000000053a067211 */ /* 0x042fe200078c10ff */
[----:B------:R-:W4:Y:S03]  /*32e30*/  LDL.LU R0, [R1+0x924] ;  /* 0x0009240001007983 */ /* 0x000f260000300800 */
[----:B------:R-:W-:Y:S01]  /*32e40*/  LEA.HI.X.SX32 R7, R58, R245, 0x2, P6 ;  /* 0x000000f53a077211 */ /* 0x000fe200030f16ff */
        /* <DEDUP_REMOVED lines=10> */
[----:B-1----:R-:W-:-:S04]  /*32ef0*/  LEA R46, P5, R54, R5, 0x2 ;  /* 0x00000005362e7211 */ /* 0x002fc800078a10ff */
[----:B------:R-:W-:Y:S02]  /*32f00*/  LEA.HI.X.SX32 R47, R54, R245, 0x2, P5 ;  /* 0x000000f5362f7211 */ /* 0x000fe400028f16ff */
[----:B------:R-:W4:Y:S04]  /*32f10*/  LDL.LU R54, [R1+0x930] ;  /* 0x0009300001367983 */ /* 0x000f280000300800 */
[----:B------:R1:W-:Y:S01]  /*32f20*/  STL.64 [R1+0x200], R46 ;  /* 0x0002002e01007387 */ /* 0x0003e20000100a00 */
[----:B--2---:R-:W-:-:S04]  /*32f30*/  LEA R6, P6, R34, R5, 0x2 ;  /* 0x0000000522067211 */ /* 0x004fc800078c10ff */
[----:B------:R-:W-:Y:S02]  /*32f40*/  LEA.HI.X.SX32 R7, R34, R245, 0x2, P6 ;  /* 0x000000f522077211 */ /* 0x000fe400030f16ff */
[----:B------:R-:W2:Y:S01]  /*32f50*/  LDL.LU R34, [R1+0x934] ;  /* 0x0009340001227983 */ /* 0x000ea20000300800 */
[----:B-1----:R-:W-:-:S03]  /*32f60*/  LEA R46, P5, R59, R5, 0x2 ;  /* 0x000000053b2e7211 */ /* 0x002fc600078a10ff */
[----:B------:R1:W-:Y:S01]  /*32f70*/  STL.64 [R1+0x1f8], R6 ;  /* 0x0001f80601007387 */ /* 0x0003e20000100a00 */
[----:B------:R-:W-:-:S05]  /*32f80*/  LEA.HI.X.SX32 R47, R59, R245, 0x2, P5 ;  /* 0x000000f53b2f7211 */ /* 0x000fca00028f16ff */
[----:B------:R3:W-:Y:S01]  /*32f90*/  STL.64 [R1+0x1f0], R46 ;  /* 0x0001f02e01007387 */ /* 0x0007e20000100a00 */
[----:B-1----:R-:W-:-:S04]  /*32fa0*/  LEA R6, P6, R51, R5, 0x2 ;  /* 0x0000000533067211 */ /* 0x002fc800078c10ff */
[----:B------:R-:W-:Y:S02]  /*32fb0*/  LEA.HI.X.SX32 R7, R51, R245, 0x2, P6 ;  /* 0x000000f533077211 */ /* 0x000fe400030f16ff */
        /* <DEDUP_REMOVED lines=13> */
[----:B------:R-:W4:Y:S04]  /*33090*/  LDL.LU R29, [R1+0x944] ;  /* 0x00094400011d7983 */ /* 0x000f280000300800 */
[----:B------:R1:W-:Y:S04]  /*330a0*/  STL.64 [R1+0x1d0], R46 ;  /* 0x0001d02e01007387 */ /* 0x0003e80000100a00 */
[----:B------:R-:W4:Y:S01]  /*330b0*/  LDL.LU R179, [R1+0x948] ;  /* 0x0009480001b37983 */ /* 0x000f220000300800 */
[----:B-1----:R-:W-:-:S04]  /*330c0*/  LEA R6, P6, R0, R5, 0x2 ;  /* 0x0000000500067211 */ /* 0x002fc800078c10ff */
        /* <DEDUP_REMOVED lines=12> */
[----:B------:R2:W-:Y:S04]  /*33190*/  STL.64 [R1+0x1b8], R6 ;  /* 0x0001b80601007387 */ /* 0x0005e80000100a00 */
[----:B------:R-:W4:Y:S04]  /*331a0*/  LDL.LU R55, [R1+0x95c] ;  /* 0x00095c0001377983 */ /* 0x000f280000300800 */
[----:B------:R-:W4:Y:S01]  /*331b0*/  LDL.LU R176, [R1+0xa74] ;  /* 0x000a740001b07983 */ /* 0x000f220000300800 */
[----:B-1----:R-:W-:-:S04]  /*331c0*/  LEA R46, P5, R54, R5, 0x2 ;  /* 0x00000005362e7211 */ /* 0x002fc800078a10ff */
[----:B------:R-:W-:-:S05]  /*331d0*/  LEA.HI.X.SX32 R47, R54, R245, 0x2, P5 ;  /* 0x000000f5362f7211 */ /* 0x000fca00028f16ff */
[----:B------:R1:W-:Y:S01]  /*331e0*/  STL.64 [R1+0x1b0], R46 ;  /* 0x0001b02e01007387 */ /* 0x0003e20000100a00 */
[----:B--2---:R-:W-:-:S04]  /*331f0*/  LEA R6, P6, R34, R5, 0x2 ;  /* 0x0000000522067211 */ /* 0x004fc800078c10ff */
[----:B------:R-:W-:Y:S02]  /*33200*/  LEA.HI.X.SX32 R7, R34, R245, 0x2, P6 ;  /* 0x000000f522077211 */ /* 0x000fe400030f16ff */
[----:B------:R-:W2:Y:S04]  /*33210*/  LDL.LU R34, [R1+0xd20] ;  /* 0x000d200001227983 */ /* 0x000ea80000300800 */
[----:B------:R-:W2:Y:S01]  /*33220*/  LDL.LU R54, [R1+0xa7c] ;  /* 0x000a7c0001367983 */ /* 0x000ea20000300800 */
[----:B------:R-:W-:Y:S02]  /*33230*/  IMAD R248, R64, R248, RZ ;  /* 0x000000f840f87224 */ /* 0x000fe400078e02ff */
[----:B------:R-:W-:Y:S01]  /*33240*/  IMAD R64, R60, R61, RZ ;  /* 0x0000003d3c407224 */ /* 0x000fe200078e02ff */
[----:B------:R3:W-:Y:S01]  /*33250*/  STL.64 [R1+0x1a8], R6 ;  /* 0x0001a80601007387 */ /* 0x0007e20000100a00 */
[----:B------:R-:W-:Y:S01]  /*33260*/  IMAD R249, R62, R249, RZ ;  /* 0x000000f93ef97224 */ /* 0x000fe200078e02ff */
[----:B------:R-:W2:Y:S02]  /*33270*/  LDC R60, c[0x0][0x240] ;  /* 0x00009000ff3c7b82 */ /* 0x000ea40000000800 */
[----:B------:R-:W2:Y:S06]  /*33280*/  LDL.LU R61, [R1+0xd24] ;  /* 0x000d2400013d7983 */ /* 0x000eac0000300800 */
[----:B------:R-:W4:Y:S01]  /*33290*/  LDC R62, c[0x0][0x240] ;  /* 0x00009000ff3e7b82 */ /* 0x000f220000000800 */
        /* <DEDUP_REMOVED lines=9> */
[----:B------:R-:W-:Y:S01]  /*33330*/  LEA.HI.X.SX32 R47, R180, R245, 0x2, P5 ;  /* 0x000000f5b42f7211 */ /* 0x000fe200028f16ff */
[----:B------:R-:W-:Y:S02]  /*33340*/  IMAD R65, R50, R65, RZ ;  /* 0x0000004132417224 */ /* 0x000fe400078e02ff */
[----:B------:R-:W3:Y:S04]  /*33350*/  LDL.LU R50, [R1+0xa98] ;  /* 0x000a980001327983 */ /* 0x000ee80000300800 */
[----:B------:R1:W-:Y:S01]  /*33360*/  STL.64 [R1+0x190], R46 ;  /* 0x0001902e01007387 */ /* 0x0003e20000100a00 */
[----:B----4-:R-:W-:-:S04]  /*33370*/  LEA R6, P6, R29, R5, 0x2 ;  /* 0x000000051d067211 */ /* 0x010fc800078c10ff */
[----:B------:R-:W-:Y:S02]  /*33380*/  LEA.HI.X.SX32 R7, R29, R245, 0x2, P6 ;  /* 0x000000f51d077211 */ /* 0x000fe400030f16ff */
[----:B------:R-:W4:Y:S04]  /*33390*/  LDL.LU R29, [R1+0xaa4] ;  /* 0x000aa400011d7983 */ /* 0x000f280000300800 */
[----:B------:R1:W-:Y:S02]  /*333a0*/  STL.64 [R1+0x188], R6 ;  /* 0x0001880601007387 */ /* 0x0003e40000100a00 */
[-C--:B-1----:R-:W-:Y:S01]  /*333b0*/  LEA R46, P5, R179, R5.reuse, 0x2 ;  /* 0x00000005b32e7211 */ /* 0x082fe200078a10ff */
[----:B------:R-:W-:Y:S02]  /*333c0*/  IMAD R62, R58, R62, RZ ;  /* 0x0000003e3a3e7224 */ /* 0x000fe400078e02ff */
[----:B------:R-:W4:Y:S01]  /*333d0*/  LDL.LU R58, [R1+0xab0] ;  /* 0x000ab000013a7983 */ /* 0x000f220000300800 */
[----:B------:R-:W-:-:S02]  /*333e0*/  LEA R6, P6, R0, R5, 0x2 ;  /* 0x0000000500067211 */ /* 0x000fc400078c10ff */
[-C--:B------:R-:W-:Y:S02]  /*333f0*/  LEA.HI.X.SX32 R47, R179, R245.reuse, 0x2, P5 ;  /* 0x000000f5b32f7211 */ /* 0x080fe400028f16ff */
        /* <DEDUP_REMOVED lines=8> */
[----:B------:R-:W-:-:S04]  /*33480*/  LEA R6, P6, R177, R5, 0x2 ;  /* 0x00000005b1067211 */ /* 0x000fc800078c10ff */
[----:B------:R-:W-:Y:S01]  /*33490*/  LEA.HI.X.SX32 R7, R177, R245, 0x2, P6 ;  /* 0x000000f5b1077211 */ /* 0x000fe200030f16ff */
[----:B------:R1:W-:Y:S04]  /*334a0*/  STL.64 [R1+0x170], R46 ;  /* 0x0001702e01007387 */ /* 0x0003e80000100a00 */
[----:B------:R1:W-:Y:S01]  /*334b0*/  STL.64 [R1+0x168], R6 ;  /* 0x0001680601007387 */ /* 0x0003e20000100a00 */
[----:B--2---:R-:W-:-:S03]  /*334c0*/  IMAD R60, R34, R60, RZ ;  /* 0x0000003c223c7224 */ /* 0x004fc600078e02ff */
[----:B------:R-:W2:Y:S01]  /*334d0*/  LDL.LU R34, [R1+0xac8] ;  /* 0x000ac80001227983 */ /* 0x000ea20000300800 */
[----:B-1----:R-:W-:-:S04]  /*334e0*/  LEA R46, P5, R55, R5, 0x2 ;  /* 0x00000005372e7211 */ /* 0x002fc800078a10ff */
[----:B------:R-:W-:Y:S02]  /*334f0*/  LEA.HI.X.SX32 R47, R55, R245, 0x2, P5 ;  /* 0x000000f5372f7211 */ /* 0x000fe400028f16ff */
[C---:B------:R-:W-:Y:S01]  /*33500*/  LEA R6, P6, R176.reuse, R5, 0x2 ;  /* 0x00000005b0067211 */ /* 0x040fe200078c10ff */
[----:B------:R-:W2:Y:S04]  /*33510*/  LDL.LU R55, [R1+0xad0] ;  /* 0x000ad00001377983 */ /* 0x000ea80000300800 */
[----:B------:R1:W-:Y:S01]  /*33520*/  STL.64 [R1+0x160], R46 ;  /* 0x0001602e01007387 */ /* 0x0003e20000100a00 */
[----:B------:R-:W-:-:S05]  /*33530*/  LEA.HI.X.SX32 R7, R176, R245, 0x2, P6 ;  /* 0x000000f5b0077211 */ /* 0x000fca00030f16ff */
[----:B------:R1:W-:Y:S02]  /*33540*/  STL.64 [R1+0x158], R6 ;  /* 0x0001580601007387 */ /* 0x0003e40000100a00 */
[----:B-1----:R-:W-:-:S04]  /*33550*/  LEA R46, P5, R54, R5, 0x2 ;  /* 0x00000005362e7211 */ /* 0x002fc800078a10ff */
[----:B------:R-:W-:Y:S02]  /*33560*/  LEA.HI.X.SX32 R47, R54, R245, 0x2, P5 ;  /* 0x000000f5362f7211 */ /* 0x000fe400028f16ff */
[C---:B------:R-:W-:Y:S01]  /*33570*/  LEA R6, P6, R51.reuse, R5, 0x2 ;  /* 0x0000000533067211 */ /* 0x040fe200078c10ff */
[----:B------:R-:W2:Y:S04]  /*33580*/  LDL.LU R54, [R1+0xad8] ;  /* 0x000ad80001367983 */ /* 0x000ea80000300800 */
[----:B------:R3:W-:Y:S01]  /*33590*/  STL.64 [R1+0x150], R46 ;  /* 0x0001502e01007387 */ /* 0x0007e20000100a00 */
[----:B------:R-:W-:-:S05]  /*335a0*/  LEA.HI.X.SX32 R7, R51, R245, 0x2, P6 ;  /* 0x000000f533077211 */ /* 0x000fca00030f16ff */
[----:B------:R1:W-:Y:S01]  /*335b0*/  STL.64 [R1+0x148], R6 ;  /* 0x0001480601007387 */ /* 0x0003e20000100a00 */
[----:B---3--:R-:W-:-:S04]  /*335c0*/  LEA R46, P5, R31, R5, 0x2 ;  /* 0x000000051f2e7211 */ /* 0x008fc800078a10ff */
[----:B------:R-:W-:Y:S02]  /*335d0*/  LEA.HI.X.SX32 R47, R31, R245, 0x2, P5 ;  /* 0x000000f51f2f7211 */ /* 0x000fe400028f16ff */
[----:B------:R-:W3:Y:S04]  /*335e0*/  LDL.LU R31, [R1+0xae4] ;  /* 0x000ae400011f7983 */ /* 0x000ee80000300800 */
[----:B------:R4:W-:Y:S04]  /*335f0*/  STL.64 [R1+0x140], R46 ;  /* 0x0001402e01007387 */ /* 0x0009e80000100a00 */
[----:B------:R-:W3:Y:S01]  /*33600*/  LDL.LU R51, [R1+0xaf8] ;  /* 0x000af80001337983 */ /* 0x000ee20000300800 */
[----:B-1----:R-:W-:-:S04]  /*33610*/  LEA R6, P6, R50, R5, 0x2 ;  /* 0x0000000532067211 */ /* 0x002fc800078c10ff */
[----:B------:R-:W-:-:S05]  /*33620*/  LEA.HI.X.SX32 R7, R50, R245, 0x2, P6 ;  /* 0x000000f532077211 */ /* 0x000fca00030f16ff */
[----:B------:R1:W-:Y:S01]  /*33630*/  STL.64 [R1+0x138], R6 ;  /* 0x0001380601007387 */ /* 0x0003e20000100a00 */
[----:B----4-:R-:W-:-:S04]  /*33640*/  LEA R46, P5, R29, R5, 0x2 ;  /* 0x000000051d2e7211 */ /* 0x010fc800078a10ff */
[----:B------:R-:W-:Y:S02]  /*33650*/  LEA.HI.X.SX32 R47, R29, R245, 0x2, P5 ;  /* 0x000000f51d2f7211 */ /* 0x000fe400028f16ff */
[----:B------:R-:W4:Y:S04]  /*33660*/  LDL.LU R29, [R1+0xd28] ;  /* 0x000d2800011d7983 */ /* 0x000f280000300800 */
[----:B------:R-:W4:Y:S04]  /*33670*/  LDL.LU R50, [R1+0xb04] ;  /* 0x000b040001327983 */ /* 0x000f280000300800 */
[----:B------:R1:W-:Y:S04]  /*33680*/  STL.64 [R1+0x130], R46 ;  /* 0x0001302e01007387 */ /* 0x0003e80000100a00 */
[----:B------:R-:W4:Y:S01]  /*33690*/  LDL.LU R176, [R1+0xb0c] ;  /* 0x000b0c0001b07983 */ /* 0x000f220000300800 */
[----:B-1----:R-:W-:-:S04]  /*336a0*/  LEA R6, P6, R58, R5, 0x2 ;  /* 0x000000053a067211 */ /* 0x002fc800078c10ff */
[----:B------:R-:W-:-:S05]  /*336b0*/  LEA.HI.X.SX32 R7, R58, R245, 0x2, P6 ;  /* 0x000000f53a077211 */ /* 0x000fca00030f16ff */
[----:B------:R1:W-:Y:S04]  /*336c0*/  STL.64 [R1+0x128], R6 ;  /* 0x0001280601007387 */ /* 0x0003e80000100a00 */
[----:B------:R-:W4:Y:S01]  /*336d0*/  LDL.LU R58, [R1+0xd2c] ;  /* 0x000d2c00013a7983 */ /* 0x000f220000300800 */
[----:B------:R-:W-:-:S04]  /*336e0*/  LEA R46, P5, R0, R5, 0x2 ;  /* 0x00000005002e7211 */ /* 0x000fc800078a10ff */
[----:B------:R-:W-:Y:S02]  /*336f0*/  LEA.HI.X.SX32 R47, R0, R245, 0x2, P5 ;  /* 0x000000f5002f7211 */ /* 0x000fe400028f16ff */
[----:B------:R-:W4:Y:S01]  /*33700*/  LDL.LU R0, [R1+0xb18] ;  /* 0x000b180001007983 */ /* 0x000f220000300800 */
[----:B-1----:R-:W-:-:S03]  /*33710*/  LEA R6, P6, R59, R5, 0x2 ;  /* 0x000000053b067211 */ /* 0x002fc600078c10ff */
[----:B------:R2:W-:Y:S01]  /*33720*/  STL.64 [R1+0x120], R46 ;  /* 0x0001202e01007387 */ /* 0x0005e20000100a00 */
[----:B------:R-:W-:-:S03]  /*33730*/  LEA.HI.X.SX32 R7, R59, R245, 0x2, P6 ;  /* 0x000000f53b077211 */ /* 0x000fc600030f16ff */
[----:B------:R-:W4:Y:S04]  /*33740*/  LDL.LU R180, [R1+0xb20] ;  /* 0x000b200001b47983 */ /* 0x000f280000300800 */
[----:B------:R1:W-:Y:S04]  /*33750*/  STL.64 [R1+0x118], R6 ;  /* 0x0001180601007387 */ /* 0x0003e80000100a00 */
[----:B------:R-:W4:Y:S01]  /*33760*/  LDL.LU R177, [R1+0xb28] ;  /* 0x000b280001b17983 */ /* 0x000f220000300800 */
[----:B------:R-:W-:Y:S01]  /*33770*/  IMAD R61, R61, R174, RZ ;  /* 0x000000ae3d3d7224 */ /* 0x000fe200078e02ff */
[----:B--2---:R-:W-:-:S04]  /*33780*/  LEA R46, P5, R34, R5, 0x2 ;  /* 0x00000005222e7211 */ /* 0x004fc800078a10ff */
[----:B------:R-:W-:Y:S02]  /*33790*/  LEA.HI.X.SX32 R47, R34, R245, 0x2, P5 ;  /* 0x000000f5222f7211 */ /* 0x000fe400028f16ff */
[----:B------:R-:W2:Y:S04]  /*337a0*/  LDL.LU R34, [R1+0xd30] ;  /* 0x000d300001227983 */ /* 0x000ea80000300800 */
[----:B------:R-:W2:Y:S04]  /*337b0*/  LDL.LU R174, [R1+0xb30] ;  /* 0x000b300001ae7983 */ /* 0x000ea80000300800 */
[----:B------:R1:W-:Y:S04]  /*337c0*/  STL.64 [R1+0x110], R46 ;  /* 0x0001102e01007387 */ /* 0x0003e80000100a00 */
[----:B------:R-:W2:Y:S04]  /*337d0*/  LDL.LU R59, [R1+0xd38] ;  /* 0x000d3800013b7983 */ /* 0x000ea80000300800 */
[----:B------:R-:W2:Y:S01]  /*337e0*/  LDL.LU R181, [R1+0xb38] ;  /* 0x000b380001b57983 */ /* 0x000ea20000300800 */
[----:B-1----:R-:W-:Y:S01]  /*337f0*/  LEA R6, P6, R55, R5, 0x2 ;  /* 0x0000000537067211 */ /* 0x002fe200078c10ff */
[----:B------:R-:W-:-:S02]  /*33800*/  IMAD R63, R63, R178, RZ ;  /* 0x000000b23f3f7224 */ /* 0x000fc400078e02ff */
[----:B------:R-:W2:Y:S01]  /*33810*/  LDL.LU R178, [R1+0xb40] ;  /* 0x000b400001b27983 */ /* 0x000ea20000300800 */
        /* <DEDUP_REMOVED lines=10> */
[----:B------:R-:W3:Y:S01]  /*338c0*/  LDL.LU R55, [R1+0xb50] ;  /* 0x000b500001377983 */ /* 0x000ee20000300800 */
[----:B------:R-:W-:-:S03]  /*338d0*/  LEA.HI.X.SX32 R47, R51, R245, 0x2, P5 ;  /* 0x000000f5332f7211 */ /* 0x000fc600028f16ff */
[----:B------:R-:W-:Y:S01]  /*338e0*/  STL.64 [R1+0xf8], R6 ;  /* 0x0000f80601007387 */ /* 0x000fe20000100a00 */
[----:B----4-:R-:W-:-:S03]  /*338f0*/  IMAD R29, R29, R179, RZ ;  /* 0x000000b31d1d7224 */ /* 0x010fc600078e02ff */
[----:B------:R-:W4:Y:S04]  /*33900*/  LDL.LU R179, [R1+0xb54] ;  /* 0x000b540001b37983 */ /* 0x000f280000300800 */
[----:B------:R1:W-:Y:S02]  /*33910*/  STL.64 [R1+0xf0], R46 ;  /* 0x0000f02e01007387 */ /* 0x0003e40000100a00 */
[----:B-1----:R-:W1:Y:S01]  /*33920*/  LDC R47, c[0x0][0x240] ;  /* 0x00009000ff2f7b82 */ /* 0x002e620000000800 */
[-C--:B------:R-:W-:Y:S02]  /*33930*/  LEA R6, P6, R50, R5.reuse, 0x2 ;  /* 0x0000000532067211 */ /* 0x080fe400078c10ff */
[----:B------:R-:W-:Y:S02]  /*33940*/  LEA R46, P5, R176, R5, 0x2 ;  /* 0x00000005b02e7211 */ /* 0x000fe400078a10ff */
[----:B------:R-:W-:-:S02]  /*33950*/  LEA.HI.X.SX32 R7, R50, R245, 0x2, P6 ;  /* 0x000000f532077211 */ /* 0x000fc400030f16ff */
[----:B------:R-:W4:Y:S04]  /*33960*/  LDL.LU R50, [R1+0xb5c] ;  /* 0x000b5c0001327983 */ /* 0x000f280000300800 */
[----:B------:R-:W4:Y:S04]  /*33970*/  LDL.LU R51, [R1+0xb64] ;  /* 0x000b640001337983 */ /* 0x000f280000300800 */
[----:B------:R-:W-:Y:S01]  /*33980*/  STL.64 [R1+0xe8], R6 ;  /* 0x0000e80601007387 */ /* 0x000fe20000100a00 */
[----:B-1----:R-:W-:Y:S01]  /*33990*/  IMAD R58, R58, R47, RZ ;  /* 0x0000002f3a3a7224 */ /* 0x002fe200078e02ff */
[----:B------:R-:W-:-:S02]  /*339a0*/  LEA.HI.X.SX32 R47, R176, R245, 0x2, P5 ;  /* 0x000000f5b02f7211 */ /* 0x000fc400028f16ff */
[----:B------:R-:W4:Y:S04]  /*339b0*/  LDL.LU R176, [R1+0xb6c] ;  /* 0x000b6c0001b07983 */ /* 0x000f280000300800 */
[----:B------:R1:W-:Y:S02]  /*339c0*/  STL.64 [R1+0xe0], R46 ;  /* 0x0000e02e01007387 */ /* 0x0003e40000100a00 */
[----:B-1----:R-:W2:Y:S01]  /*339d0*/  LDC R47, c[0x0][0x240] ;  /* 0x00009000ff2f7b82 */ /* 0x002ea20000000800 */
[-C--:B------:R-:W-:Y:S02]  /*339e0*/  LEA R6, P6, R0, R5.reuse, 0x2 ;  /* 0x0000000500067211 */ /* 0x080fe400078c10ff */
[----:B------:R-:W-:Y:S02]  /*339f0*/  LEA R46, P5, R180, R5, 0x2 ;  /* 0x00000005b42e7211 */ /* 0x000fe400078a10ff */
[----:B------:R-:W-:-:S02]  /*33a00*/  LEA.HI.X.SX32 R7, R0, R245, 0x2, P6 ;  /* 0x000000f500077211 */ /* 0x000fc400030f16ff */
[----:B------:R-:W4:Y:S04]  /*33a10*/  LDL.LU R0, [R1+0xb74] ;  /* 0x000b740001007983 */ /* 0x000f280000300800 */
[----:B------:R1:W-:Y:S02]  /*33a20*/  STL.64 [R1+0xd8], R6 ;  /* 0x0000d80601007387 */ /* 0x0003e40000100a00 */
[----:B-1----:R-:W-:-:S04]  /*33a30*/  LEA R6, P6, R177, R5, 0x2 ;  /* 0x00000005b1067211 */ /* 0x002fc800078c10ff */
[----:B------:R-:W-:Y:S01]  /*33a40*/  LEA.HI.X.SX32 R7, R177, R245, 0x2, P6 ;  /* 0x000000f5b1077211 */ /* 0x000fe200030f16ff */
[----:B--2---:R-:W-:Y:S01]  /*33a50*/  IMAD R34, R34, R47, RZ ;  /* 0x0000002f22227224 */ /* 0x004fe200078e02ff */
[----:B------:R-:W-:Y:S02]  /*33a60*/  LEA.HI.X.SX32 R47, R180, R245, 0x2, P5 ;  /* 0x000000f5b42f7211 */ /* 0x000fe400028f16ff */
[----:B------:R-:W2:Y:S04]  /*33a70*/  LDL.LU R180, [R1+0x27cc] ;  /* 0x0027cc0001b47983 */ /* 0x000ea80000300800 */
[----:B------:R1:W-:Y:S04]  /*33a80*/  STL.64 [R1+0xd0], R46 ;  /* 0x0000d02e01007387 */ /* 0x0003e80000100a00 */
[----:B------:R-:W2:Y:S01]  /*33a90*/  LDL.LU R177, [R1+0xb8c] ;  /* 0x000b8c0001b17983 */ /* 0x000ea20000300800 */
[----:B-1----:R-:W1:Y:S01]  /*33aa0*/  LDC R47, c[0x0][0x240] ;  /* 0x00009000ff2f7b82 */ /* 0x002e620000000800 */
[----:B------:R-:W-:-:S02]  /*33ab0*/  LEA R46, P5, R174, R5, 0x2 ;  /* 0x00000005ae2e7211 */ /* 0x000fc400078a10ff */
[----:B------:R1:W-:Y:S02]  /*33ac0*/  STL.64 [R1+0xc8], R6 ;  /* 0x0000c80601007387 */ /* 0x0003e40000100a00 */
[----:B-1----:R-:W-:-:S04]  /*33ad0*/  LEA R6, P6, R181, R5, 0x2 ;  /* 0x00000005b5067211 */ /* 0x002fc800078c10ff */
[----:B------:R-:W-:Y:S01]  /*33ae0*/  LEA.HI.X.SX32 R7, R181, R245, 0x2, P6 ;  /* 0x000000f5b5077211 */ /* 0x000fe200030f16ff */
[----:B------:R-:W-:Y:S01]  /*33af0*/  IMAD R59, R59, R47, RZ ;  /* 0x0000002f3b3b7224 */ /* 0x000fe200078e02ff */
[----:B------:R-:W-:Y:S02]  /*33b00*/  LEA.HI.X.SX32 R47, R174, R245, 0x2, P5 ;  /* 0x000000f5ae2f7211 */ /* 0x000fe400028f16ff */
[----:B------:R-:W2:Y:S04]  /*33b10*/  LDL.LU R174, [R1+0xb88] ;  /* 0x000b880001ae7983 */ /* 0x000ea80000300800 */
[----:B------:R1:W-:Y:S04]  /*33b20*/  STL.64 [R1+0xc0], R46 ;  /* 0x0000c02e01007387 */ /* 0x0003e80000100a00 */
[----:B------:R-:W2:Y:S04]  /*33b30*/  LDL.LU R181, [R1+0x27c8] ;  /* 0x0027c80001b57983 */ /* 0x000ea80000300800 */
[----:B------:R3:W-:Y:S01]  /*33b40*/  STL.64 [R1+0xb8], R6 ;  /* 0x0000b80601007387 */ /* 0x0007e20000100a00 */
[----:B-1----:R-:W1:Y:S03]  /*33b50*/  LDC R47, c[0x0][0x240] ;  /* 0x00009000ff2f7b82 */ /* 0x002e660000000800 */
[----:B---3--:R-:W3:Y:S01]  /*33b60*/  LDL.LU R7, [R1+0xb80] ;  /* 0x000b800001077983 */ /* 0x008ee20000300800 */
[----:B------:R-:W-:-:S02]  /*33b70*/  LEA R46, P5, R178, R5, 0x2 ;  /* 0x00000005b22e7211 */ /* 0x000fc400078a10ff */
[----:B------:R-:W-:Y:S01]  /*33b80*/  LEA R6, P6, R54, R5, 0x2 ;  /* 0x0000000536067211 */ /* 0x000fe200078c10ff */
[----:B-1----:R-:W-:Y:S01]  /*33b90*/  IMAD R31, R31, R47, RZ ;  /* 0x0000002f1f1f7224 */ /* 0x002fe200078e02ff */
[----:B------:R-:W-:Y:S02]  /*33ba0*/  LEA.HI.X.SX32 R47, R178, R245, 0x2, P5 ;  /* 0x000000f5b22f7211 */ /* 0x000fe400028f16ff */
[----:B------:R-:W2:Y:S04]  /*33bb0*/  LDL.LU R178, [R1+0x27c4] ;  /* 0x0027c40001b27983 */ /* 0x000ea80000300800 */
[----:B------:R1:W-:Y:S02]  /*33bc0*/  STL.64 [R1+0xb0], R46 ;  /* 0x0000b02e01007387 */ /* 0x0003e40000100a00 */
[----:B-1----:R-:W-:-:S02]  /*33bd0*/  LEA R46, P5, R55, R5, 0x2 ;  /* 0x00000005372e7211 */ /* 0x002fc400078a10ff */
[----:B---3--:R-:W-:Y:S02]  /*33be0*/  MOV R47, R7 ;  /* 0x00000007002f7202 */ /* 0x008fe40000000f00 */
[-C--:B------:R-:W-:Y:S02]  /*33bf0*/  LEA.HI.X.SX32 R7, R54, R245.reuse, 0x2, P6 ;  /* 0x000000f536077211 */ /* 0x080fe400030f16ff */
[----:B------:R-:W3:Y:S04]  /*33c00*/  LDL.LU R54, [R1+0xd5c] ;  /* 0x000d5c0001367983 */ /* 0x000ee80000300800 */
[----:B------:R1:W-:Y:S02]  /*33c10*/  STL.64 [R1+0xa8], R6 ;  /* 0x0000a80601007387 */ /* 0x0003e40000100a00 */
[----:B-1----:R-:W-:Y:S01]  /*33c20*/  IMAD.MOV.U32 R7, RZ, RZ, R47 ;  /* 0x000000ffff077224 */ /* 0x002fe200078e002f */
[----:B------:R-:W-:-:S02]  /*33c30*/  LEA.HI.X.SX32 R47, R55, R245, 0x2, P5 ;  /* 0x000000f5372f7211 */ /* 0x000fc400028f16ff */
[----:B------:R-:W3:Y:S01]  /*33c40*/  LDL.LU R55, [R1+0xd60] ;  /* 0x000d600001377983 */ /* 0x000ee20000300800 */
[----:B----4-:R-:W-:-:S03]  /*33c50*/  LEA R6, P6, R179, R5, 0x2 ;  /* 0x00000005b3067211 */ /* 0x010fc600078c10ff */
[----:B------:R1:W-:Y:S02]  /*33c60*/  STL.64 [R1+0xa0], R46 ;  /* 0x0000a02e01007387 */ /* 0x0003e40000100a00 */
[----:B-1----:R-:W-:Y:S01]  /*33c70*/  IMAD.MOV.U32 R47, RZ, RZ, R7 ;  /* 0x000000ffff2f7224 */ /* 0x002fe200078e0007 */
[----:B------:R-:W-:Y:S02]  /*33c80*/  LEA.HI.X.SX32 R7, R179, R245, 0x2, P6 ;  /* 0x000000f5b3077211 */ /* 0x000fe400030f16ff */
[C---:B------:R-:W-:Y:S01]  /*33c90*/  LEA R46, P5, R50.reuse, R5, 0x2 ;  /* 0x00000005322e7211 */ /* 0x040fe200078a10ff */
[----:B------:R-:W4:Y:S04]  /*33ca0*/  LDL.LU R179, [R1+0x27c0] ;  /* 0x0027c00001b37983 */ /* 0x000f280000300800 */
[----:B------:R1:W-:Y:S02]  /*33cb0*/  STL.64 [R1+0x98], R6 ;  /* 0x0000980601007387 */ /* 0x0003e40000100a00 */
[----:B-1----:R-:W-:Y:S01]  /*33cc0*/  IMAD.MOV.U32 R7, RZ, RZ, R47 ;  /* 0x000000ffff077224 */ /* 0x002fe200078e002f */
[----:B------:R-:W-:-:S02]  /*33cd0*/  LEA.HI.X.SX32 R47, R50, R245, 0x2, P5 ;  /* 0x000000f5322f7211 */ /* 0x000fc400028f16ff */
[----:B------:R-:W4:Y:S01]  /*33ce0*/  LDL.LU R50, [R1+0xd64] ;  /* 0x000d640001327983 */ /* 0x000f220000300800 */
[----:B------:R-:W-:-:S03]  /*33cf0*/  LEA R6, P6, R51, R5, 0x2 ;  /* 0x0000000533067211 */ /* 0x000fc600078c10ff */
[----:B------:R1:W-:Y:S02]  /*33d00*/  STL.64 [R1+0x90], R46 ;  /* 0x0000902e01007387 */ /* 0x0003e40000100a00 */
[----:B-1----:R-:W-:Y:S02]  /*33d10*/  MOV R47, R7 ;  /* 0x00000007002f7202 */ /* 0x002fe40000000f00 */
[----:B------:R-:W-:Y:S02]  /*33d20*/  LEA.HI.X.SX32 R7, R51, R245, 0x2, P6 ;  /* 0x000000f533077211 */ /* 0x000fe400030f16ff */
[----:B------:R-:W4:Y:S01]  /*33d30*/  LDL.LU R51, [R1+0xd68] ;  /* 0x000d680001337983 */ /* 0x000f220000300800 */
[----:B------:R-:W-:-:S03]  /*33d40*/  LEA R46, P5, R176, R5, 0x2 ;  /* 0x00000005b02e7211 */ /* 0x000fc600078a10ff */
[----:B------:R1:W-:Y:S02]  /*33d50*/  STL.64 [R1+0x88], R6 ;  /* 0x0000880601007387 */ /* 0x0003e40000100a00 */
[----:B-1----:R-:W-:Y:S01]  /*33d60*/  IMAD.MOV.U32 R7, RZ, RZ, R47 ;  /* 0x000000ffff077224 */ /* 0x002fe200078e002f */
[----:B------:R-:W-:Y:S02]  /*33d70*/  LEA.HI.X.SX32 R47, R176, R245, 0x2, P5 ;  /* 0x000000f5b02f7211 */ /* 0x000fe400028f16ff */
[CC--:B------:R-:W-:Y:S01]  /*33d80*/  LEA R6, P6, R0.reuse, R5.reuse, 0x2 ;  /* 0x0000000500067211 */ /* 0x0c0fe200078c10ff */
[----:B------:R-:W4:Y:S04]  /*33d90*/  LDL.LU R176, [R1+0x27bc] ;  /* 0x0027bc0001b07983 */ /* 0x000f280000300800 */
[----:B------:R1:W-:Y:S02]  /*33da0*/  STL.64 [R1+0x80], R46 ;  /* 0x0000802e01007387 */ /* 0x0003e40000100a00 */
[----:B-1----:R-:W-:Y:S01]  /*33db0*/  LEA R46, P5, R7, R5, 0x2 ;  /* 0x00000005072e7211 */ /* 0x002fe200078a10ff */
[----:B------:R-:W-:Y:S01]  /*33dc0*/  IMAD.MOV.U32 R47, RZ, RZ, R7 ;  /* 0x000000ffff2f7224 */ /* 0x000fe200078e0007 */
[----:B------:R-:W-:-:S02]  /*33dd0*/  LEA.HI.X.SX32 R7, R0, R245, 0x2, P6 ;  /* 0x000000f500077211 */ /* 0x000fc400030f16ff */
[----:B------:R-:W4:Y:S02]  /*33de0*/  LDL.LU R0, [R1+0xd6c] ;  /* 0x000d6c0001007983 */ /* 0x000f240000300800 */
[----:B------:R-:W-:Y:S02]  /*33df0*/  LEA.HI.X.SX32 R47, R47, R245, 0x2, P5 ;  /* 0x000000f52f2f7211 */ /* 0x000fe400028f16ff */
[----:B------:R2:W-:Y:S04]  /*33e00*/  STL.64 [R1+0x78], R6 ;  /* 0x0000780601007387 */ /* 0x0005e80000100a00 */
[----:B------:R1:W-:Y:S01]  /*33e10*/  STL.64 [R1+0x70], R46 ;  /* 0x0000702e01007387 */ /* 0x0003e20000100a00 */
[-C--:B--2---:R-:W-:Y:S02]  /*33e20*/  LEA R6, P6, R177, R5.reuse, 0x2 ;  /* 0x00000005b1067211 */ /* 0x084fe400078c10ff */
[----:B-1----:R-:W-:-:S02]  /*33e30*/  LEA R46, P5, R174, R5, 0x2 ;  /* 0x00000005ae2e7211 */ /* 0x002fc400078a10ff */
[-C--:B------:R-:W-:Y:S02]  /*33e40*/  LEA.HI.X.SX32 R7, R177, R245.reuse, 0x2, P6 ;  /* 0x000000f5b1077211 */ /* 0x080fe400030f16ff */
[----:B------:R-:W-:Y:S01]  /*33e50*/  LEA.HI.X.SX32 R47, R174, R245, 0x2, P5 ;  /* 0x000000f5ae2f7211 */ /* 0x000fe200028f16ff */
[----:B------:R-:W2:Y:S04]  /*33e60*/  LDL.LU R177, [R1+0x27b8] ;  /* 0x0027b80001b17983 */ /* 0x000ea80000300800 */
[----:B------:R-:W-:Y:S04]  /*33e70*/  STL.64 [R1+0x68], R6 ;  /* 0x0000680601007387 */ /* 0x000fe80000100a00 */
[----:B------:R-:W2:Y:S04]  /*33e80*/  LDL.LU R174, [R1+0x27b4] ;  /* 0x0027b40001ae7983 */ /* 0x000ea80000300800 */
[----:B------:R1:W-:Y:S02]  /*33e90*/  STL.64 [R1+0x60], R46 ;  /* 0x0000602e01007387 */ /* 0x0003e40000100a00 */
[----:B-1----:R-:W3:Y:S01]  /*33ea0*/  LDC R47, c[0x0][0x240] ;  /* 0x00009000ff2f7b82 */ /* 0x002ee20000000800 */
[----:B------:R-:W-:-:S02]  /*33eb0*/  LEA R6, P6, R175, R5, 0x2 ;  /* 0x00000005af067211 */ /* 0x000fc400078c10ff */
[----:B------:R-:W-:Y:S02]  /*33ec0*/  LEA R46, P5, R172, R5, 0x2 ;  /* 0x00000005ac2e7211 */ /* 0x000fe400078a10ff */
[----:B------:R-:W-:Y:S02]  /*33ed0*/  LEA.HI.X.SX32 R7, R175, R245, 0x2, P6 ;  /* 0x000000f5af077211 */ /* 0x000fe400030f16ff */
[----:B------:R-:W2:Y:S04]  /*33ee0*/  LDL.LU R175, [R1+0x27b0] ;  /* 0x0027b00001af7983 */ /* 0x000ea80000300800 */
[----:B------:R1:W-:Y:S02]  /*33ef0*/  STL.64 [R1+0x58], R6 ;  /* 0x0000580601007387 */ /* 0x0003e40000100a00 */
[----:B-1----:R-:W-:-:S04]  /*33f00*/  LEA R6, P6, R173, R5, 0x2 ;  /* 0x00000005ad067211 */ /* 0x002fc800078c10ff */
[----:B------:R-:W-:Y:S01]  /*33f10*/  LEA.HI.X.SX32 R7, R173, R245, 0x2, P6 ;  /* 0x000000f5ad077211 */ /* 0x000fe200030f16ff */
[----:B---3--:R-:W-:Y:S01]  /*33f20*/  IMAD R54, R54, R47, RZ ;  /* 0x0000002f36367224 */ /* 0x008fe200078e02ff */
[----:B------:R-:W-:Y:S02]  /*33f30*/  LEA.HI.X.SX32 R47, R172, R245, 0x2, P5 ;  /* 0x000000f5ac2f7211 */ /* 0x000fe400028f16ff */
[----:B------:R-:W3:Y:S04]  /*33f40*/  LDL.LU R172, [R1+0x27ac] ;  /* 0x0027ac0001ac7983 */ /* 0x000ee80000300800 */
[----:B------:R1:W-:Y:S04]  /*33f50*/  STL.64 [R1+0x50], R46 ;  /* 0x0000502e01007387 */ /* 0x0003e80000100a00 */
[----:B------:R-:W3:Y:S01]  /*33f60*/  LDL.LU R173, [R1+0x27a8] ;  /* 0x0027a80001ad7983 */ /* 0x000ee20000300800 */
[----:B-1----:R-:W1:Y:S01]  /*33f70*/  LDC R47, c[0x0][0x240] ;  /* 0x00009000ff2f7b82 */ /* 0x002e620000000800 */
[----:B------:R-:W-:-:S02]  /*33f80*/  LEA R46, P5, R168, R5, 0x2 ;  /* 0x00000005a82e7211 */ /* 0x000fc400078a10ff */
[----:B------:R-:W-:Y:S01]  /*33f90*/  STL.64 [R1+0x48], R6 ;  /* 0x0000480601007387 */ /* 0x000fe20000100a00 */
[----:B-1----:R-:W-:Y:S01]  /*33fa0*/  IMAD R55, R55, R47, RZ ;  /* 0x0000002f37377224 */ /* 0x002fe200078e02ff */
[----:B------:R-:W-:Y:S02]  /*33fb0*/  LEA.HI.X.SX32 R47, R168, R245, 0x2, P5 ;  /* 0x000000f5a82f7211 */ /* 0x000fe400028f16ff */
[----:B------:R-:W2:Y:S04]  /*33fc0*/  LDL.LU R168, [R1+0x27a4] ;  /* 0x0027a40001a87983 */ /* 0x000ea80000300800 */
[----:B------:R1:W-:Y:S02]  /*33fd0*/  STL.64 [R1+0x40], R46 ;  /* 0x0000402e01007387 */ /* 0x0003e40000100a00 */
[----:B-1----:R-:W4:Y:S01]  /*33fe0*/  LDC R47, c[0x0][0x240] ;  /* 0x00009000ff2f7b82 */ /* 0x002f220000000800 */
[----:B------:R-:W-:-:S02]  /*33ff0*/  LEA R6, P6, R169, R5, 0x2 ;  /* 0x00000005a9067211 */ /* 0x000fc400078c10ff */
[----:B------:R-:W-:Y:S02]  /*34000*/  LEA R46, P5, R166, R5, 0x2 ;  /* 0x00000005a62e7211 */ /* 0x000fe400078a10ff */
[----:B------:R-:W-:Y:S02]  /*34010*/  LEA.HI.X.SX32 R7, R169, R245, 0x2, P6 ;  /* 0x000000f5a9077211 */ /* 0x000fe400030f16ff */
[----:B------:R-:W2:Y:S04]  /*34020*/  LDL.LU R169, [R1+0x27a0] ;  /* 0x0027a00001a97983 */ /* 0x000ea80000300800 */
[----:B------:R-:W-:Y:S01]  /*34030*/  STL.64 [R1+0x38], R6 ;  /* 0x0000380601007387 */ /* 0x000fe20000100a00 */
[----:B----4-:R-:W-:Y:S01]  /*34040*/  IMAD R50, R50, R47, RZ ;  /* 0x0000002f32327224 */ /* 0x010fe200078e02ff */
[----:B------:R-:W-:-:S02]  /*34050*/  LEA.HI.X.SX32 R47, R166, R245, 0x2, P5 ;  /* 0x000000f5a62f7211 */ /* 0x000fc400028f16ff */
[----:B------:R-:W4:Y:S04]  /*34060*/  LDL.LU R166, [R1+0x279c] ;  /* 0x00279c0001a67983 */ /* 0x000f280000300800 */
[----:B------:R1:W-:Y:S02]  /*34070*/  STL.64 [R1+0x30], R46 ;  /* 0x0000302e01007387 */ /* 0x0003e40000100a00 */
[----:B-1----:R-:W1:Y:S01]  /*34080*/  LDC R47, c[0x0][0x240] ;  /* 0x00009000ff2f7b82 */ /* 0x002e620000000800 */
[CC--:B------:R-:W-:Y:S02]  /*34090*/  LEA R6, P6, R167.reuse, R5.reuse, 0x2 ;  /* 0x00000005a7067211 */ /* 0x0c0fe400078c10ff */
[----:B------:R-:W-:Y:S02]  /*340a0*/  LEA R46, P5, R164, R5, 0x2 ;  /* 0x00000005a42e7211 */ /* 0x000fe400078a10ff */
[----:B------:R-:W-:-:S02]  /*340b0*/  LEA.HI.X.SX32 R7, R167, R245, 0x2, P6 ;  /* 0x000000f5a7077211 */ /* 0x000fc400030f16ff */
[----:B------:R-:W4:Y:S04]  /*340c0*/  LDL.LU R167, [R1+0x2798] ;  /* 0x0027980001a77983 */ /* 0x000f280000300800 */
[----:B------:R-:W-:Y:S01]  /*340d0*/  STL.64 [R1+0x28], R6 ;  /* 0x0000280601007387 */ /* 0x000fe20000100a00 */
[----:B-1----:R-:W-:Y:S01]  /*340e0*/  IMAD R51, R51, R47, RZ ;  /* 0x0000002f33337224 */ /* 0x002fe200078e02ff */
[----:B------:R-:W-:Y:S02]  /*340f0*/  LEA.HI.X.SX32 R47, R164, R245, 0x2, P5 ;  /* 0x000000f5a42f7211 */ /* 0x000fe400028f16ff */
[----:B------:R-:W3:Y:S04]  /*34100*/  LDL.LU R164, [R1+0x2794] ;  /* 0x0027940001a47983 */ /* 0x000ee80000300800 */
[----:B------:R1:W-:Y:S02]  /*34110*/  STL.64 [R1+0x958], R46 ;  /* 0x0009582e01007387 */ /* 0x0003e40000100a00 */
[----:B-1----:R-:W1:Y:S01]  /*34120*/  LDC R47, c[0x0][0x240] ;  /* 0x00009000ff2f7b82 */ /* 0x002e620000000800 */
[----:B------:R-:W-:-:S04]  /*34130*/  LEA R6, P6, R165, R5, 0x2 ;  /* 0x00000005a5067211 */ /* 0x000fc800078c10ff */
[----:B------:R-:W-:Y:S02]  /*34140*/  LEA.HI.X.SX32 R7, R165, R245, 0x2, P6 ;  /* 0x000000f5a5077211 */ /* 0x000fe400030f16ff */
[C---:B------:R-:W-:Y:S01]  /*34150*/  LEA R46, P5, R37.reuse, R5, 0x2 ;  /* 0x00000005252e7211 */ /* 0x040fe200078a10ff */
[----:B------:R-:W3:Y:S04]  /*34160*/  LDL.LU R165, [R1+0x2790] ;  /* 0x0027900001a57983 */ /* 0x000ee80000300800 */
[----:B------:R1:W-:Y:S02]  /*34170*/  STL.64 [R1+0x950], R6 ;  /* 0x0009500601007387 */ /* 0x0003e40000100a00 */
[----:B-1----:R-:W-:Y:S02]  /*34180*/  IMAD.MOV.U32 R7, RZ, RZ, R162 ;  /* 0x000000ffff077224 */ /* 0x002fe400078e00a2 */
[----:B------:R-:W-:Y:S01]  /*34190*/  IMAD R0, R0, R47, RZ ;  /* 0x0000002f00007224 */ /* 0x000fe200078e02ff */
[----:B------:R-:W2:Y:S01]  /*341a0*/  LDL.LU R162, [R1+0x278c] ;  /* 0x00278c0001a27983 */ /* 0x000ea20000300800 */
[----:B------:R-:W-:-:S03]  /*341b0*/  LEA.HI.X.SX32 R47, R37, R245, 0x2, P5 ;  /* 0x000000f5252f7211 */ /* 0x000fc600028f16ff */
[----:B------:R-:W4:Y:S01]  /*341c0*/  LDL.LU R37, [R1+0xd70] ;  /* 0x000d700001257983 */ /* 0x000f220000300800 */
[----:B------:R-:W-:-:S03]  /*341d0*/  LEA R6, P6, R163, R5, 0x2 ;  /* 0x00000005a3067211 */ /* 0x000fc600078c10ff */
[----:B------:R1:W-:Y:S02]  /*341e0*/  STL.64 [R1+0x948], R46 ;  /* 0x0009482e01007387 */ /* 0x0003e40000100a00 */
[----:B-1----:R-:W-:Y:S02]  /*341f0*/  MOV R47, R7 ;  /* 0x00000007002f7202 */ /* 0x002fe40000000f00 */
[----:B------:R-:W-:Y:S02]  /*34200*/  LEA.HI.X.SX32 R7, R163, R245, 0x2, P6 ;  /* 0x000000f5a3077211 */ /* 0x000fe400030f16ff */
[C---:B------:R-:W-:Y:S01]  /*34210*/  LEA R46, P5, R44.reuse, R5, 0x2 ;  /* 0x000000052c2e7211 */ /* 0x040fe200078a10ff */
[----:B------:R-:W2:Y:S04]  /*34220*/  LDL.LU R163, [R1+0x2788] ;  /* 0x0027880001a37983 */ /* 0x000ea80000300800 */
[----:B------:R1:W-:Y:S02]  /*34230*/  STL.64 [R1+0x940], R6 ;  /* 0x0009400601007387 */ /* 0x0003e40000100a00 */
[----:B-1----:R-:W-:Y:S01]  /*34240*/  IMAD.MOV.U32 R7, RZ, RZ, R47 ;  /* 0x000000ffff077224 */ /* 0x002fe200078e002f */
[----:B------:R-:W-:-:S02]  /*34250*/  LEA.HI.X.SX32 R47, R44, R245, 0x2, P5 ;  /* 0x000000f52c2f7211 */ /* 0x000fc400028f16ff */
[----:B------:R-:W3:Y:S01]  /*34260*/  LDL.LU R44, [R1+0xd78] ;  /* 0x000d7800012c7983 */ /* 0x000ee20000300800 */
[----:B------:R-:W-:-:S03]  /*34270*/  LEA R6, P6, R33, R5, 0x2 ;  /* 0x0000000521067211 */ /* 0x000fc600078c10ff */
[----:B------:R1:W-:Y:S02]  /*34280*/  STL.64 [R1+0x938], R46 ;  /* 0x0009382e01007387 */ /* 0x0003e40000100a00 */
[----:B-1----:R-:W-:Y:S01]  /*34290*/  IMAD.MOV.U32 R47, RZ, RZ, R7 ;  /* 0x000000ffff2f7224 */ /* 0x002fe200078e0007 */
[----:B------:R-:W-:Y:S02]  /*342a0*/  LEA.HI.X.SX32 R7, R33, R245, 0x2, P6 ;  /* 0x000000f521077211 */ /* 0x000fe400030f16ff */
[----:B------:R-:W2:Y:S01]  /*342b0*/  LDL.LU R33, [R1+0xd98] ;  /* 0x000d980001217983 */ /* 0x000ea20000300800 */
[----:B------:R-:W-:-:S03]  /*342c0*/  LEA R46, P5, R160, R5, 0x2 ;  /* 0x00000005a02e7211 */ /* 0x000fc600078a10ff */
[----:B------:R1:W-:Y:S02]  /*342d0*/  STL.64 [R1+0x930], R6 ;  /* 0x0009300601007387 */ /* 0x0003e40000100a00 */
[----:B-1----:R-:W-:Y:S01]  /*342e0*/  IMAD.MOV.U32 R7, RZ, RZ, R47 ;  /* 0x000000ffff077224 */ /* 0x002fe200078e002f */
[----:B------:R-:W-:Y:S02]  /*342f0*/  LEA.HI.X.SX32 R47, R160, R245, 0x2, P5 ;  /* 0x000000f5a02f7211 */ /* 0x000fe400028f16ff */
[----:B------:R-:W-:Y:S01]  /*34300*/  LEA R6, P6, R161, R5, 0x2 ;  /* 0x00000005a1067211 */ /* 0x000fe200078c10ff */
[----:B------:R-:W2:Y:S04]  /*34310*/  LDL.LU R160, [R1+0x2784] ;  /* 0x0027840001a07983 */ /* 0x000ea80000300800 */
[----:B------:R1:W-:Y:S02]  /*34320*/  STL.64 [R1+0x928], R46 ;  /* 0x0009282e01007387 */ /* 0x0003e40000100a00 */
[----:B-1----:R-:W-:-:S02]  /*34330*/  MOV R47, R7 ;  /* 0x00000007002f7202 */ /* 0x002fc40000000f00 */
[----:B------:R-:W-:Y:S02]  /*34340*/  LEA.HI.X.SX32 R7, R161, R245, 0x2, P6 ;  /* 0x000000f5a1077211 */ /* 0x000fe400030f16ff */
[C---:B------:R-:W-:Y:S01]  /*34350*/  LEA R46, P5, R158.reuse, R5, 0x2 ;  /* 0x000000059e2e7211 */ /* 0x040fe200078a10ff */
[----:B------:R-:W2:Y:S04]  /*34360*/  LDL.LU R161, [R1+0x2780] ;  /* 0x0027800001a17983 */ /* 0x000ea80000300800 */
[----:B------:R1:W-:Y:S02]  /*34370*/  STL.64 [R1+0x920], R6 ;  /* 0x0009200601007387 */ /* 0x0003e40000100a00 */
[----:B-1----:R-:W-:Y:S01]  /*34380*/  IMAD.MOV.U32 R7, RZ, RZ, R47 ;  /* 0x000000ffff077224 */ /* 0x002fe200078e002f */
[----:B------:R-:W-:-:S02]  /*34390*/  LEA.HI.X.SX32 R47, R158, R245, 0x2, P5 ;  /* 0x000000f59e2f7211 */ /* 0x000fc400028f16ff */
[----:B------:R-:W2:Y:S01]  /*343a0*/  LDL.LU R158, [R1+0x277c] ;  /* 0x00277c00019e7983 */ /* 0x000ea20000300800 */
[----:B------:R-:W-:-:S03]  /*343b0*/  LEA R6, P6, R45, R5, 0x2 ;  /* 0x000000052d067211 */ /* 0x000fc600078c10ff */
[----:B------:R1:W-:Y:S02]  /*343c0*/  STL.64 [R1+0xaa8], R46 ;  /* 0x000aa82e01007387 */ /* 0x0003e40000100a00 */
[----:B-1----:R-:W-:Y:S01]  /*343d0*/  IMAD.MOV.U32 R47, RZ, RZ, R7 ;  /* 0x000000ffff2f7224 */ /* 0x002fe200078e0007 */
[----:B------:R-:W-:Y:S02]  /*343e0*/  LEA R46, P5, R7, R5, 0x2 ;  /* 0x00000005072e7211 */ /* 0x000fe400078a10ff */
[-C--:B------:R-:W-:Y:S02]  /*343f0*/  LEA.HI.X.SX32 R7, R45, R245.reuse, 0x2, P6 ;  /* 0x000000f52d077211 */ /* 0x080fe400030f16ff */
[----:B------:R-:W-:Y:S01]  /*34400*/  LEA.HI.X.SX32 R47, R47, R245, 0x2, P5 ;  /* 0x000000f52f2f7211 */ /* 0x000fe200028f16ff */
[----:B------:R-:W2:Y:S04]  /*34410*/  LDL.LU R45, [R1+0xda0] ;  /* 0x000da000012d7983 */ /* 0x000ea80000300800 */
[----:B------:R1:W-:Y:S04]  /*34420*/  STL.64 [R1+0xaa0], R6 ;  /* 0x000aa00601007387 */ /* 0x0003e80000100a00 */
[----:B------:R1:W-:Y:S02]  /*34430*/  STL.64 [R1+0xa98], R46 ;  /* 0x000a982e01007387 */ /* 0x0003e40000100a00 */
[----:B-1----:R-:W-:-:S02]  /*34440*/  LEA R6, P6, R159, R5, 0x2 ;  /* 0x000000059f067211 */ /* 0x002fc400078c10ff */
[C---:B------:R-:W-:Y:S02]  /*34450*/  LEA R46, P5, R40.reuse, R5, 0x2 ;  /* 0x00000005282e7211 */ /* 0x040fe400078a10ff */
[-C--:B------:R-:W-:Y:S02]  /*34460*/  LEA.HI.X.SX32 R7, R159, R245.reuse, 0x2, P6 ;  /* 0x000000f59f077211 */ /* 0x080fe400030f16ff */
[----:B------:R-:W-:Y:S01]  /*34470*/  LEA.HI.X.SX32 R47, R40, R245, 0x2, P5 ;  /* 0x000000f5282f7211 */ /* 0x000fe200028f16ff */
[----:B------:R-:W2:Y:S04]  /*34480*/  LDL.LU R159, [R1+0x2778] ;  /* 0x00277800019f7983 */ /* 0x000ea80000300800 */
[----:B------:R-:W-:Y:S04]  /*34490*/  STL.64 [R1+0xa90], R6 ;  /* 0x000a900601007387 */ /* 0x000fe80000100a00 */
[----:B------:R-:W2:Y:S04]  /*344a0*/  LDL.LU R40, [R1+0x2774] ;  /* 0x0027740001287983 */ /* 0x000ea80000300800 */
[----:B------:R1:W-:Y:S02]  /*344b0*/  STL.64 [R1+0xa88], R46 ;  /* 0x000a882e01007387 */ /* 0x0003e40000100a00 */
[----:B-1----:R-:W4:Y:S01]  /*344c0*/  LDC R47, c[0x0][0x240] ;  /* 0x00009000ff2f7b82 */ /* 0x002f220000000800 */
[----:B------:R-:W-:-:S02]  /*344d0*/  LEA R6, P6, R41, R5, 0x2 ;  /* 0x0000000529067211 */ /* 0x000fc400078c10ff */
[----:B------:R-:W-:Y:S02]  /*344e0*/  LEA R46, P5, R156, R5, 0x2 ;  /* 0x000000059c2e7211 */ /* 0x000fe400078a10ff */
[----:B------:R-:W-:Y:S02]  /*344f0*/  LEA.HI.X.SX32 R7, R41, R245, 0x2, P6 ;  /* 0x000000f529077211 */ /* 0x000fe400030f16ff */
[----:B------:R-:W2:Y:S04]  /*34500*/  LDL.LU R41, [R1+0x2770] ;  /* 0x0027700001297983 */ /* 0x000ea80000300800 */
[----:B------:R1:W-:Y:S02]  /*34510*/  STL.64 [R1+0xa80], R6 ;  /* 0x000a800601007387 */ /* 0x0003e40000100a00 */
[----:B-1----:R-:W-:-:S04]  /*34520*/  LEA R6, P6, R157, R5, 0x2 ;  /* 0x000000059d067211 */ /* 0x002fc800078c10ff */
[----:B------:R-:W-:Y:S01]  /*34530*/  LEA.HI.X.SX32 R7, R157, R245, 0x2, P6 ;  /* 0x000000f59d077211 */ /* 0x000fe200030f16ff */
[----:B----4-:R-:W-:Y:S01]  /*34540*/  IMAD R37, R37, R47, RZ ;  /* 0x0000002f25257224 */ /* 0x010fe200078e02ff */
[----:B------:R-:W-:Y:S02]  /*34550*/  LEA.HI.X.SX32 R47, R156, R245, 0x2, P5 ;  /* 0x000000f59c2f7211 */ /* 0x000fe400028f16ff */
[----:B------:R-:W4:Y:S04]  /*34560*/  LDL.LU R156, [R1+0x276c] ;  /* 0x00276c00019c7983 */ /* 0x000f280000300800 */
[----:B------:R1:W-:Y:S04]  /*34570*/  STL.64 [R1+0xa78], R46 ;  /* 0x000a782e01007387 */ /* 0x0003e80000100a00 */
[----:B------:R-:W4:Y:S01]  /*34580*/  LDL.LU R157, [R1+0x2768] ;  /* 0x00276800019d7983 */ /* 0x000f220000300800 */
[----:B-1----:R-:W3:Y:S01]  /*34590*/  LDC R47, c[0x0][0x240] ;  /* 0x00009000ff2f7b82 */ /* 0x002ee20000000800 */
[----:B------:R-:W-:-:S02]  /*345a0*/  LEA R46, P5, R154, R5, 0x2 ;  /* 0x000000059a2e7211 */ /* 0x000fc400078a10ff */
[----:B------:R-:W-:Y:S01]  /*345b0*/  STL.64 [R1+0xa70], R6 ;  /* 0x000a700601007387 */ /* 0x000fe20000100a00 */
[----:B---3--:R-:W-:Y:S01]  /*345c0*/  IMAD R44, R44, R47, RZ ;  /* 0x0000002f2c2c7224 */ /* 0x008fe200078e02ff */
[----:B------:R-:W-:Y:S02]  /*345d0*/  LEA.HI.X.SX32 R47, R154, R245, 0x2, P5 ;  /* 0x000000f59a2f7211 */ /* 0x000fe400028f16ff */
[----:B------:R-:W3:Y:S04]  /*345e0*/  LDL.LU R154, [R1+0x2764] ;  /* 0x00276400019a7983 */ /* 0x000ee80000300800 */
[----:B------:R1:W-:Y:S02]  /*345f0*/  STL.64 [R1+0xab0], R46 ;  /* 0x000ab02e01007387 */ /* 0x0003e40000100a00 */
[----:B-1----:R-:W2:Y:S01]  /*34600*/  LDC R47, c[0x0][0x240] ;  /* 0x00009000ff2f7b82 */ /* 0x002ea20000000800 */
[----:B------:R-:W-:-:S02]  /*34610*/  LEA R6, P6, R155, R5, 0x2 ;  /* 0x000000059b067211 */ /* 0x000fc400078c10ff */
[C---:B------:R-:W-:Y:S02]  /*34620*/  LEA R46, P5, R152.reuse, R5, 0x2 ;  /* 0x00000005982e7211 */ /* 0x040fe400078a10ff */
[----:B------:R-:W-:Y:S02]  /*34630*/  LEA.HI.X.SX32 R7, R155, R245, 0x2, P6 ;  /* 0x000000f59b077211 */ /* 0x000fe400030f16ff */
[----:B------:R-:W3:Y:S04]  /*34640*/  LDL.LU R155, [R1+0x2760] ;  /* 0x00276000019b7983 */ /* 0x000ee80000300800 */
[----:B------:R-:W-:Y:S01]  /*34650*/  STL.64 [R1+0xae8], R6 ;  /* 0x000ae80601007387 */ /* 0x000fe20000100a00 */
[----:B--2---:R-:W-:Y:S01]  /*34660*/  IMAD R33, R33, R47, RZ ;  /* 0x0000002f21217224 */ /* 0x004fe200078e02ff */
[----:B------:R-:W-:-:S02]  /*34670*/  LEA.HI.X.SX32 R47, R152, R245, 0x2, P5 ;  /* 0x000000f5982f7211 */ /* 0x000fc400028f16ff */
[----:B------:R-:W2:Y:S04]  /*34680*/  LDL.LU R152, [R1+0x275c] ;  /* 0x00275c0001987983 */ /* 0x000ea80000300800 */
[----:B------:R1:W-:Y:S04]  /*34690*/  STL.64 [R1+0xae0], R46 ;  /* 0x000ae02e01007387 */ /* 0x0003e80000100a00 */
[----:B-1----:R-:W4:Y:S01]  /*346a0*/  LDL.LU R47, [R1+0xd9c] ;  /* 0x000d9c00012f7983 */ /* 0x002f220000300800 */
[----:B------:R-:W-:-:S04]  /*346b0*/  LEA R6, P6, R153, R5, 0x2 ;  /* 0x0000000599067211 */ /* 0x000fc800078c10ff */
[----:B------:R-:W-:Y:S02]  /*346c0*/  LEA.HI.X.SX32 R7, R153, R245, 0x2, P6 ;  /* 0x000000f599077211 */ /* 0x000fe400030f16ff */
[----:B------:R-:W2:Y:S04]  /*346d0*/  LDL.LU R153, [R1+0x2758] ;  /* 0x0027580001997983 */ /* 0x000ea80000300800 */
[----:B------:R1:W-:Y:S02]  /*346e0*/  STL.64 [R1+0xad8], R6 ;  /* 0x000ad80601007387 */ /* 0x0003e40000100a00 */
[----:B-1----:R-:W4:Y:S01]  /*346f0*/  LDC R7, c[0x0][0x240] ;  /* 0x00009000ff077b82 */ /* 0x002f220000000800 */
[CC--:B------:R-:W-:Y:S02]  /*34700*/  LEA R46, P5, R150.reuse, R5.reuse, 0x2 ;  /* 0x00000005962e7211 */ /* 0x0c0fe400078a10ff */
[----:B------:R-:W-:Y:S01]  /*34710*/  LEA R6, P6, R151, R5, 0x2 ;  /* 0x0000000597067211 */ /* 0x000fe200078c10ff */
[----:B----4-:R-:W-:Y:S01]  /*34720*/  IMAD R7, R47, R7, RZ ;  /* 0x000000072f077224 */ /* 0x010fe200078e02ff */
[----:B------:R-:W-:-:S02]  /*34730*/  LEA.HI.X.SX32 R47, R150, R245, 0x2, P5 ;  /* 0x000000f5962f7211 */ /* 0x000fc400028f16ff */
[----:B------:R-:W4:Y:S04]  /*34740*/  LDL.LU R150, [R1+0x2754] ;  /* 0x0027540001967983 */ /* 0x000f280000300800 */
[----:B------:R-:W-:Y:S04]  /*34750*/  STL [R1+0xf0c], R7 ;  /* 0x000f0c0701007387 */ /* 0x000fe80000100800 */
[----:B------:R1:W-:Y:S02]  /*34760*/  STL.64 [R1+0xad0], R46 ;  /* 0x000ad02e01007387 */ /* 0x0003e40000100a00 */
[----:B-1----:R-:W1:Y:S01]  /*34770*/  LDC R47, c[0x0][0x240] ;  /* 0x00009000ff2f7b82 */ /* 0x002e620000000800 */
[----:B------:R-:W-:-:S02]  /*34780*/  LEA.HI.X.SX32 R7, R151, R245, 0x2, P6 ;  /* 0x000000f597077211 */ /* 0x000fc400030f16ff */
[C---:B------:R-:W-:Y:S01]  /*34790*/  LEA R46, P5, R42.reuse, R5, 0x2 ;  /* 0x000000052a2e7211 */ /* 0x040fe200078a10ff */
[----:B------:R-:W4:Y:S04]  /*347a0*/  LDL.LU R151, [R1+0x2750] ;  /* 0x0027500001977983 */ /* 0x000f280000300800 */
[----:B------:R3:W-:Y:S02]  /*347b0*/  STL.64 [R1+0xac8], R6 ;  /* 0x000ac80601007387 */ /* 0x0007e40000100a00 */
[----:B---3--:R-:W-:Y:S02]  /*347c0*/  IMAD.MOV.U32 R7, RZ, RZ, R4 ;  /* 0x000000ffff077224 */ /* 0x008fe400078e0004 */
[----:B------:R-:W3:Y:S01]  /*347d0*/  LDL.LU R4, [R1+0x274c] ;  /* 0x00274c0001047983 */ /* 0x000ee20000300800 */
[----:B-1----:R-:W-:Y:S01]  /*347e0*/  IMAD R45, R45, R47, RZ ;  /* 0x0000002f2d2d7224 */ /* 0x002fe200078e02ff */
[----:B------:R-:W-:-:S02]  /*347f0*/  LEA.HI.X.SX32 R47, R42, R245, 0x2, P5 ;  /* 0x000000f52a2f7211 */ /* 0x000fc400028f16ff */
[----:B------:R-:W2:Y:S01]  /*34800*/  LDL.LU R42, [R1+0xda4] ;  /* 0x000da400012a7983 */ /* 0x000ea20000300800 */
[----:B------:R-:W-:-:S03]  /*34810*/  LEA R6, P6, R148, R5, 0x2 ;  /* 0x0000000594067211 */ /* 0x000fc600078c10ff */
[----:B------:R1:W-:Y:S02]  /*34820*/  STL.64 [R1+0xac0], R46 ;  /* 0x000ac02e01007387 */ /* 0x0003e40000100a00 */
[----:B-1----:R-:W-:Y:S02]  /*34830*/  MOV R47, R7 ;  /* 0x00000007002f7202 */ /* 0x002fe40000000f00 */
[----:B------:R-:W-:Y:S02]  /*34840*/  LEA.HI.X.SX32 R7, R148, R245, 0x2, P6 ;  /* 0x000000f594077211 */ /* 0x000fe400030f16ff */
[C---:B------:R-:W-:Y:S01]  /*34850*/  LEA R46, P5, R43.reuse, R5, 0x2 ;  /* 0x000000052b2e7211 */ /* 0x040fe200078a10ff */
[----:B------:R-:W4:Y:S04]  /*34860*/  LDL.LU R148, [R1+0x2748] ;  /* 0x0027480001947983 */ /* 0x000f280000300800 */
        /* <DEDUP_REMOVED lines=8> */
[----:B------:R-:W4:Y:S01]  /*348f0*/  LDL.LU R12, [R1+0xdac] ;  /* 0x000dac00010c7983 */ /* 0x000f220000300800 */
[----:B------:R-:W-:-:S03]  /*34900*/  LEA R46, P5, R149, R5, 0x2 ;  /* 0x00000005952e7211 */ /* 0x000fc600078a10ff */
[----:B------:R1:W-:Y:S02]  /*34910*/  STL.64 [R1+0xb28], R6 ;  /* 0x000b280601007387 */ /* 0x0003e40000100a00 */
[----:B-1----:R-:W-:Y:S01]  /*34920*/  IMAD.MOV.U32 R7, RZ, RZ, R47 ;  /* 0x000000ffff077224 */ /* 0x002fe200078e002f */
[----:B------:R-:W-:Y:S02]  /*34930*/  LEA.HI.X.SX32 R47, R149, R245, 0x2, P5 ;  /* 0x000000f5952f7211 */ /* 0x000fe400028f16ff */
[----:B------:R-:W-:Y:S01]  /*34940*/  LEA R6, P6, R13, R5, 0x2 ;  /* 0x000000050d067211 */ /* 0x000fe200078c10ff */
[----:B------:R-:W4:Y:S04]  /*34950*/  LDL.LU R149, [R1+0x2744] ;  /* 0x0027440001957983 */ /* 0x000f280000300800 */
[----:B------:R1:W-:Y:S02]  /*34960*/  STL.64 [R1+0xb20], R46 ;  /* 0x000b202e01007387 */ /* 0x0003e40000100a00 */
[----:B-1----:R-:W-:-:S02]  /*34970*/  MOV R47, R7 ;  /* 0x00000007002f7202 */ /* 0x002fc40000000f00 */
[----:B------:R-:W-:Y:S02]  /*34980*/  LEA.HI.X.SX32 R7, R13, R245, 0x2, P6 ;  /* 0x000000f50d077211 */ /* 0x000fe400030f16ff */
[----:B------:R-:W4:Y:S01]  /*34990*/  LDL.LU R13, [R1+0xdb0] ;  /* 0x000db000010d7983 */ /* 0x000f220000300800 */
[----:B------:R-:W-:-:S03]  /*349a0*/  LEA R46, P5, R146, R5, 0x2 ;  /* 0x00000005922e7211 */ /* 0x000fc600078a10ff */
        /* <DEDUP_REMOVED lines=8> */
[C---:B------:R-:W-:Y:S01]  /*34a30*/  LEA R46, P5, R144.reuse, R5, 0x2 ;  /* 0x00000005902e7211 */ /* 0x040fe200078a10ff */
[----:B------:R-:W4:Y:S04]  /*34a40*/  LDL.LU R147, [R1+0x273c] ;  /* 0x00273c0001937983 */ /* 0x000f280000300800 */
[----:B------:R1:W-:Y:S02]  /*34a50*/  STL.64 [R1+0xb08], R6 ;  /* 0x000b080601007387 */ /* 0x0003e40000100a00 */
[----:B-1----:R-:W-:Y:S01]  /*34a60*/  IMAD.MOV.U32 R7, RZ, RZ, R47 ;  /* 0x000000ffff077224 */ /* 0x002fe200078e002f */
[----:B------:R-:W-:Y:S02]  /*34a70*/  LEA.HI.X.SX32 R47, R144, R245, 0x2, P5 ;  /* 0x000000f5902f7211 */ /* 0x000fe400028f16ff */
[----:B------:R-:W4:Y:S01]  /*34a80*/  LDL.LU R144, [R1+0x2738] ;  /* 0x0027380001907983 */ /* 0x000f220000300800 */
[----:B------:R-:W-:-:S03]  /*34a90*/  LEA R6, P6, R135, R5, 0x2 ;  /* 0x0000000587067211 */ /* 0x000fc600078c10ff */
[----:B------:R1:W-:Y:S02]  /*34aa0*/  STL.64 [R1+0xb00], R46 ;  /* 0x000b002e01007387 */ /* 0x0003e40000100a00 */
[----:B-1----:R-:W-:Y:S02]  /*34ab0*/  LEA R46, P5, R7, R5, 0x2 ;  /* 0x00000005072e7211 */ /* 0x002fe400078a10ff */
[----:B------:R-:W-:Y:S02]  /*34ac0*/  MOV R47, R7 ;  /* 0x00000007002f7202 */ /* 0x000fe40000000f00 */
[-C--:B------:R-:W-:Y:S02]  /*34ad0*/  LEA.HI.X.SX32 R7, R135, R245.reuse, 0x2, P6 ;  /* 0x000000f587077211 */ /* 0x080fe400030f16ff */
[----:B------:R-:W-:Y:S01]  /*34ae0*/  LEA.HI.X.SX32 R47, R47, R245, 0x2, P5 ;  /* 0x000000f52f2f7211 */ /* 0x000fe200028f16ff */
[----:B------:R-:W1:Y:S02]  /*34af0*/  LDC R135, c[0x0][0x240] ;  /* 0x00009000ff877b82 */ /* 0x000e640000000800 */
[----:B------:R-:W-:Y:S04]  /*34b00*/  STL.64 [R1+0xaf8], R6 ;  /* 0x000af80601007387 */ /* 0x000fe80000100a00 */
[----:B------:R1:W-:Y:S02]  /*34b10*/  STL.64 [R1+0xb30], R46 ;  /* 0x000b302e01007387 */ /* 0x0003e40000100a00 */
[----:B-1----:R-:W2:Y:S01]  /*34b20*/  LDC R47, c[0x0][0x240] ;  /* 0x00009000ff2f7b82 */ /* 0x002ea20000000800 */
[----:B------:R-:W-:-:S02]  /*34b30*/  LEA R6, P6, R145, R5, 0x2 ;  /* 0x0000000591067211 */ /* 0x000fc400078c10ff */
[----:B------:R-:W-:Y:S02]  /*34b40*/  LEA R46, P5, R142, R5, 0x2 ;  /* 0x000000058e2e7211 */ /* 0x000fe400078a10ff */
[----:B------:R-:W-:Y:S02]  /*34b50*/  LEA.HI.X.SX32 R7, R145, R245, 0x2, P6 ;  /* 0x000000f591077211 */ /* 0x000fe400030f16ff */
        /* <DEDUP_REMOVED lines=9> */
[----:B-1----:R-:W3:Y:S01]  /*34bf0*/  LDC R47, c[0x0][0x240] ;  /* 0x00009000ff2f7b82 */ /* 0x002ee20000000800 */
[----:B------:R-:W-:-:S02]  /*34c00*/  LEA R46, P5, R140, R5, 0x2 ;  /* 0x000000058c2e7211 */ /* 0x000fc400078a10ff */
[----:B------:R-:W-:Y:S01]  /*34c10*/  STL.64 [R1+0xb58], R6 ;  /* 0x000b580601007387 */ /* 0x000fe20000100a00 */
[----:B---3--:R-:W-:Y:S01]  /*34c20*/  IMAD R43, R43, R47, RZ ;  /* 0x0000002f2b2b7224 */ /* 0x008fe200078e02ff */
[----:B------:R-:W-:Y:S02]  /*34c30*/  LEA.HI.X.SX32 R47, R140, R245, 0x2, P5 ;  /* 0x000000f58c2f7211 */ /* 0x000fe400028f16ff */
[----:B------:R-:W3:Y:S04]  /*34c40*/  LDL.LU R140, [R1+0x2728] ;  /* 0x00272800018c7983 */ /* 0x000ee80000300800 */
[----:B------:R1:W-:Y:S02]  /*34c50*/  STL.64 [R1+0xb50], R46 ;  /* 0x000b502e01007387 */ /* 0x0003e40000100a00 */
[----:B-1----:R-:W4:Y:S01]  /*34c60*/  LDC R47, c[0x0][0x240] ;  /* 0x00009000ff2f7b82 */ /* 0x002f220000000800 */
[----:B------:R-:W-:-:S02]  /*34c70*/  LEA R6, P6, R141, R5, 0x2 ;  /* 0x000000058d067211 */ /* 0x000fc400078c10ff */
[----:B------:R-:W-:Y:S02]  /*34c80*/  LEA R46, P5, R138, R5, 0x2 ;  /* 0x000000058a2e7211 */ /* 0x000fe400078a10ff */
[----:B------:R-:W-:Y:S02]  /*34c90*/  LEA.HI.X.SX32 R7, R141, R245, 0x2, P6 ;  /* 0x000000f58d077211 */ /* 0x000fe400030f16ff */
[----:B------:R-:W3:Y:S04]  /*34ca0*/  LDL.LU R141, [R1+0x2724] ;  /* 0x00272400018d7983 */ /* 0x000ee80000300800 */
        /* <DEDUP_REMOVED lines=13> */
[----:B------:R-:W2:Y:S04]  /*34d80*/  LDL.LU R136, [R1+0x2718] ;  /* 0x0027180001887983 */ /* 0x000ea80000300800 */
[----:B------:R1:W-:Y:S04]  /*34d90*/  STL.64 [R1+0xb70], R46 ;  /* 0x000b702e01007387 */ /* 0x0003e80000100a00 */
[----:B-1----:R-:W3:Y:S01]  /*34da0*/  LDL.LU R47, [R1+0xdb8] ;  /* 0x000db800012f7983 */ /* 0x002ee20000300800 */
[----:B------:R-:W-:-:S04]  /*34db0*/  LEA R6, P6, R137, R5, 0x2 ;  /* 0x0000000589067211 */ /* 0x000fc800078c10ff */
[----:B------:R-:W-:Y:S02]  /*34dc0*/  LEA.HI.X.SX32 R7, R137, R245, 0x2, P6 ;  /* 0x000000f589077211 */ /* 0x000fe400030f16ff */
[----:B------:R-:W2:Y:S01]  /*34dd0*/  LDL.LU R137, [R1+0x2714] ;  /* 0x0027140001897983 */ /* 0x000ea20000300800 */
[----:B------:R-:W-:-:S03]  /*34de0*/  LEA R46, P5, R132, R5, 0x2 ;  /* 0x00000005842e7211 */ /* 0x000fc600078a10ff */
[----:B------:R1:W-:Y:S02]  /*34df0*/  STL.64 [R1+0xba8], R6 ;  /* 0x000ba80601007387 */ /* 0x0003e40000100a00 */
[----:B-1----:R-:W-:Y:S02]  /*34e00*/  IMAD.MOV.U32 R7, RZ, RZ, R134 ;  /* 0x000000ffff077224 */ /* 0x002fe400078e0086 */
[----:B------:R-:W4:Y:S01]  /*34e10*/  LDL.LU R134, [R1+0x2710] ;  /* 0x0027100001867983 */ /* 0x000f220000300800 */
[----:B------:R-:W-:Y:S01]  /*34e20*/  LEA R6, P6, R14, R5, 0x2 ;  /* 0x000000050e067211 */ /* 0x000fe200078c10ff */
[----:B---3--:R-:W-:Y:S02]  /*34e30*/  IMAD R47, R47, R135, RZ ;  /* 0x000000872f2f7224 */ /* 0x008fe400078e02ff */
[----:B------:R-:W4:Y:S04]  /*34e40*/  LDL.LU R135, [R1+0x270c] ;  /* 0x00270c0001877983 */ /* 0x000f280000300800 */
[----:B------:R1:W-:Y:S02]  /*34e50*/  STL [R1+0xf3c], R47 ;  /* 0x000f3c2f01007387 */ /* 0x0003e40000100800 */
[----:B-1----:R-:W-:-:S02]  /*34e60*/  LEA.HI.X.SX32 R47, R132, R245, 0x2, P5 ;  /* 0x000000f5842f7211 */ /* 0x002fc400028f16ff */
[----:B------:R-:W3:Y:S04]  /*34e70*/  LDL.LU R132, [R1+0x2708] ;  /* 0x0027080001847983 */ /* 0x000ee80000300800 */
        /* <DEDUP_REMOVED lines=8> */
[----:B------:R-:W4:Y:S01]  /*34f00*/  LDL.LU R15, [R1+0xddc] ;  /* 0x000ddc00010f7983 */ /* 0x000f220000300800 */
[----:B------:R-:W-:-:S03]  /*34f10*/  LEA R6, P6, R133, R5, 0x2 ;  /* 0x0000000585067211 */ /* 0x000fc600078c10ff */
[----:B------:R1:W-:Y:S02]  /*34f20*/  STL.64 [R1+0xb90], R46 ;  /* 0x000b902e01007387 */ /* 0x0003e40000100a00 */
[----:B-1----:R-:W-:Y:S02]  /*34f30*/  MOV R47, R7 ;  /* 0x00000007002f7202 */ /* 0x002fe40000000f00 */
[----:B------:R-:W-:Y:S02]  /*34f40*/  LEA.HI.X.SX32 R7, R133, R245, 0x2, P6 ;  /* 0x000000f585077211 */ /* 0x000fe400030f16ff */
[C---:B------:R-:W-:Y:S01]  /*34f50*/  LEA R46, P5, R10.reuse, R5, 0x2 ;  /* 0x000000050a2e7211 */ /* 0x040fe200078a10ff */
[----:B------:R-:W3:Y:S04]  /*34f60*/  LDL.LU R133, [R1+0x2704] ;  /* 0x0027040001857983 */ /* 0x000ee80000300800 */
        /* <DEDUP_REMOVED lines=8> */
[----:B------:R-:W3:Y:S01]  /*34ff0*/  LDL.LU R36, [R1+0xde4] ;  /* 0x000de40001247983 */ /* 0x000ee20000300800 */
[----:B------:R-:W-:-:S03]  /*35000*/  LEA R46, P5, R130, R5, 0x2 ;  /* 0x00000005822e7211 */ /* 0x000fc600078a10ff */
[----:B------:R1:W-:Y:S02]  /*35010*/  STL.64 [R1+0xb78], R6 ;  /* 0x000b780601007387 */ /* 0x0003e40000100a00 */
[----:B-1----:R-:W-:Y:S01]  /*35020*/  IMAD.MOV.U32 R7, RZ, RZ, R47 ;  /* 0x000000ffff077224 */ /* 0x002fe200078e002f */
[----:B------:R-:W-:Y:S02]  /*35030*/  LEA.HI.X.SX32 R47, R130, R245, 0x2, P5 ;  /* 0x000000f5822f7211 */ /* 0x000fe400028f16ff */
[-C--:B------:R-:W-:Y:S01]  /*35040*/  LEA R6, P6, R11, R5.reuse, 0x2 ;  /* 0x000000050b067211 */ /* 0x080fe200078c10ff */
[----:B------:R-:W3:Y:S04]  /*35050*/  LDL.LU R130, [R1+0x2700] ;  /* 0x0027000001827983 */ /* 0x000ee80000300800 */
[----:B------:R1:W-:Y:S02]  /*35060*/  STL.64 [R1+0xbb0], R46 ;  /* 0x000bb02e01007387 */ /* 0x0003e40000100a00 */
[----:B-1----:R-:W-:-:S02]  /*35070*/  LEA R46, P5, R7, R5, 0x2 ;  /* 0x00000005072e7211 */ /* 0x002fc400078a10ff */
[----:B------:R-:W-:Y:S02]  /*35080*/  MOV R47, R7 ;  /* 0x00000007002f7202 */ /* 0x000fe40000000f00 */
[-C--:B------:R-:W-:Y:S02]  /*35090*/  LEA.HI.X.SX32 R7, R11, R245.reuse, 0x2, P6 ;  /* 0x000000f50b077211 */ /* 0x080fe400030f16ff */
[----:B------:R-:W3:Y:S01]  /*350a0*/  LDL.LU R11, [R1+0xde8] ;  /* 0x000de800010b7983 */ /* 0x000ee20000300800 */
[----:B------:R-:W-:-:S03]  /*350b0*/  LEA.HI.X.SX32 R47, R47, R245, 0x2, P5 ;  /* 0x000000f52f2f7211 */ /* 0x000fc600028f16ff */
[----:B------:R1:W-:Y:S04]  /*350c0*/  STL.64 [R1+0xbe8], R6 ;  /* 0x000be80601007387 */ /* 0x0003e80000100a00 */
[----:B------:R1:W-:Y:S02]  /*350d0*/  STL.64 [R1+0xbe0], R46 ;  /* 0x000be02e01007387 */ /* 0x0003e40000100a00 */
[CC--:B-1----:R-:W-:Y:S02]  /*350e0*/  LEA R6, P6, R131.reuse, R5.reuse, 0x2 ;  /* 0x0000000583067211 */ /* 0x0c2fe400078c10ff */
[----:B------:R-:W-:Y:S02]  /*350f0*/  LEA R46, P5, R128, R5, 0x2 ;  /* 0x00000005802e7211 */ /* 0x000fe400078a10ff */
[----:B------:R-:W-:-:S02]  /*35100*/  LEA.HI.X.SX32 R7, R131, R245, 0x2, P6 ;  /* 0x000000f583077211 */ /* 0x000fc400030f16ff */
[----:B------:R-:W-:Y:S01]  /*35110*/  LEA.HI.X.SX32 R47, R128, R245, 0x2, P5 ;  /* 0x000000f5802f7211 */ /* 0x000fe200028f16ff */
[----:B------:R-:W3:Y:S04]  /*35120*/  LDL.LU R131, [R1+0x26fc] ;  /* 0x0026fc0001837983 */ /* 0x000ee80000300800 */
[----:B------:R-:W-:Y:S04]  /*35130*/  STL.64 [R1+0xbd8], R6 ;  /* 0x000bd80601007387 */ /* 0x000fe80000100a00 */
[----:B------:R-:W3:Y:S04]  /*35140*/  LDL.LU R128, [R1+0x26f8] ;  /* 0x0026f80001807983 */ /* 0x000ee80000300800 */
[----:B------:R1:W-:Y:S02]  /*35150*/  STL.64 [R1+0xbd0], R46 ;  /* 0x000bd02e01007387 */ /* 0x0003e40000100a00 */
[----:B-1----:R-:W2:Y:S01]  /*35160*/  LDC R47, c[0x0][0x240] ;  /* 0x00009000ff2f7b82 */ /* 0x002ea20000000800 */
[----:B------:R-:W-:-:S02]  /*35170*/  LEA R6, P6, R129, R5, 0x2 ;  /* 0x0000000581067211 */ /* 0x000fc400078c10ff */
[----:B------:R-:W-:Y:S02]  /*35180*/  LEA R46, P5, R92, R5, 0x2 ;  /* 0x000000055c2e7211 */ /* 0x000fe400078a10ff */
[----:B------:R-:W-:Y:S02]  /*35190*/  LEA.HI.X.SX32 R7, R129, R245, 0x2, P6 ;  /* 0x000000f581077211 */ /* 0x000fe400030f16ff */
[----:B------:R-:W3:Y:S04]  /*351a0*/  LDL.LU R129, [R1+0x26f4] ;  /* 0x0026f40001817983 */ /* 0x000ee80000300800 */
        /* <DEDUP_REMOVED lines=8> */
[----:B-1----:R-:W4:Y:S01]  /*35230*/  LDC R47, c[0x0][0x240] ;  /* 0x00009000ff2f7b82 */ /* 0x002f220000000800 */
[----:B------:R-:W-:-:S02]  /*35240*/  LEA R46, P5, R124, R5, 0x2 ;  /* 0x000000057c2e7211 */ /* 0x000fc400078a10ff */
[----:B------:R-:W-:Y:S01]  /*35250*/  STL.64 [R1+0xbb8], R6 ;  /* 0x000bb80601007387 */ /* 0x000fe20000100a00 */
[----:B----4-:R-:W-:Y:S01]  /*35260*/  IMAD R15, R15, R47, RZ ;  /* 0x0000002f0f0f7224 */ /* 0x010fe200078e02ff */
[----:B------:R-:W-:Y:S02]  /*35270*/  LEA.HI.X.SX32 R47, R124, R245, 0x2, P5 ;  /* 0x000000f57c2f7211 */ /* 0x000fe400028f16ff */
[----:B------:R-:W4:Y:S04]  /*35280*/  LDL.LU R124, [R1+0x26e8] ;  /* 0x0026e800017c7983 */ /* 0x000f280000300800 */
[----:B------:R1:W-:Y:S02]  /*35290*/  STL.64 [R1+0xbf0], R46 ;  /* 0x000bf02e01007387 */ /* 0x0003e40000100a00 */
[----:B-1----:R-:W3:Y:S01]  /*352a0*/  LDC R47, c[0x0][0x240] ;  /* 0x00009000ff2f7b82 */ /* 0x002ee20000000800 */
[----:B------:R-:W-:-:S02]  /*352b0*/  LEA R6, P6, R125, R5, 0x2 ;  /* 0x000000057d067211 */ /* 0x000fc400078c10ff */
[----:B------:R-:W-:Y:S02]  /*352c0*/  LEA R46, P5, R120, R5, 0x2 ;  /* 0x00000005782e7211 */ /* 0x000fe400078a10ff */
[----:B------:R-:W-:Y:S02]  /*352d0*/  LEA.HI.X.SX32 R7, R125, R245, 0x2, P6 ;  /* 0x000000f57d077211 */ /* 0x000fe400030f16ff */
[----:B------:R-:W4:Y:S04]  /*352e0*/  LDL.LU R125, [R1+0x26e4] ;  /* 0x0026e400017d7983 */ /* 0x000f280000300800 */
[----:B------:R-:W-:Y:S01]  /*352f0*/  STL.64 [R1+0xc28], R6 ;  /* 0x000c280601007387 */ /* 0x000fe20000100a00 */
[----:B---3--:R-:W-:Y:S01]  /*35300*/  IMAD R10, R10, R47, RZ ;  /* 0x0000002f0a0a7224 */ /* 0x008fe200078e02ff */
[----:B------:R-:W-:-:S02]  /*35310*/  LEA.HI.X.SX32 R47, R120, R245, 0x2, P5 ;  /* 0x000000f5782f7211 */ /* 0x000fc400028f16ff */
[----:B------:R-:W3:Y:S04]  /*35320*/  LDL.LU R120, [R1+0x26e0] ;  /* 0x0026e00001787983 */ /* 0x000ee80000300800 */
[----:B------:R1:W-:Y:S02]  /*35330*/  STL.64 [R1+0xc20], R46 ;  /* 0x000c202e01007387 */ /* 0x0003e40000100a00 */
[----:B-1----:R-:W1:Y:S01]  /*35340*/  LDC R47, c[0x0][0x240] ;  /* 0x00009000ff2f7b82 */ /* 0x002e620000000800 */
[CC--:B------:R-:W-:Y:S02]  /*35350*/  LEA R6, P6, R121.reuse, R5.reuse, 0x2 ;  /* 0x0000000579067211 */ /* 0x0c0fe400078c10ff */
[----:B------:R-:W-:Y:S02]  /*35360*/  LEA R46, P5, R116, R5, 0x2 ;  /* 0x00000005742e7211 */ /* 0x000fe400078a10ff */
[----:B------:R-:W-:-:S02]  /*35370*/  LEA.HI.X.SX32 R7, R121, R245, 0x2, P6 ;  /* 0x000000f579077211 */ /* 0x000fc400030f16ff */
[----:B------:R-:W3:Y:S04]  /*35380*/  LDL.LU R121, [R1+0x26dc] ;  /* 0x0026dc0001797983 */ /* 0x000ee80000300800 */
[----:B------:R-:W-:Y:S01]  /*35390*/  STL.64 [R1+0xc18], R6 ;  /* 0x000c180601007387 */ /* 0x000fe20000100a00 */
[----:B-1----:R-:W-:Y:S01]  /*353a0*/  IMAD R36, R36, R47, RZ ;  /* 0x0000002f24247224 */ /* 0x002fe200078e02ff */
[----:B------:R-:W-:Y:S02]  /*353b0*/  LEA.HI.X.SX32 R47, R116, R245, 0x2, P5 ;  /* 0x000000f5742f7211 */ /* 0x000fe400028f16ff */
[----:B------:R-:W2:Y:S04]  /*353c0*/  LDL.LU R116, [R1+0x26d8] ;  /* 0x0026d80001747983 */ /* 0x000ea80000300800 */
[----:B------:R1:W-:Y:S02]  /*353d0*/  STL.64 [R1+0xc10], R46 ;  /* 0x000c102e01007387 */ /* 0x0003e40000100a00 */
[----:B-1----:R-:W1:Y:S01]  /*353e0*/  LDC R47, c[0x0][0x240] ;  /* 0x00009000ff2f7b82 */ /* 0x002e620000000800 */
[----:B------:R-:W-:-:S02]  /*353f0*/  LEA R6, P6, R117, R5, 0x2 ;  /* 0x0000000575067211 */ /* 0x000fc400078c10ff */
[----:B------:R-:W-:Y:S02]  /*35400*/  LEA R46, P5, R39, R5, 0x2 ;  /* 0x00000005272e7211 */ /* 0x000fe400078a10ff */
[----:B------:R-:W-:Y:S02]  /*35410*/  LEA.HI.X.SX32 R7, R117, R245, 0x2, P6 ;  /* 0x000000f575077211 */ /* 0x000fe400030f16ff */
[----:B------:R-:W2:Y:S04]  /*35420*/  LDL.LU R117, [R1+0x26d4] ;  /* 0x0026d40001757983 */ /* 0x000ea80000300800 */
[----:B------:R1:W-:Y:S02]  /*35430*/  STL.64 [R1+0xc08], R6 ;  /* 0x000c080601007387 */ /* 0x0003e40000100a00 */
[----:B-1----:R-:W-:Y:S01]  /*35440*/  IMAD R11, R11, R47, RZ ;  /* 0x0000002f0b0b7224 */ /* 0x002fe200078e02ff */
[----:B------:R-:W-:Y:S01]  /*35450*/  LEA.HI.X.SX32 R47, R39, R245, 0x2, P5 ;  /* 0x000000f5272f7211 */ /* 0x000fe200028f16ff */
[----:B------:R-:W-:Y:S01]  /*35460*/  IMAD.MOV.U32 R7, RZ, RZ, R38 ;  /* 0x000000ffff077224 */ /* 0x000fe200078e0026 */
[C---:B------:R-:W-:Y:S01]  /*35470*/  LEA R6, P6, R32.reuse, R5, 0x2 ;  /* 0x0000000520067211 */ /* 0x040fe200078c10ff */
[----:B------:R-:W4:Y:S04]  /*35480*/  LDL.LU R38, [R1+0x26d0] ;  /* 0x0026d00001267983 */ /* 0x000f280000300800 */
        /* <DEDUP_REMOVED lines=29> */
[-C--:B------:R-:W-:Y:S01]  /*35660*/  LEA R6, P6, R19, R5.reuse, 0x2 ;  /* 0x0000000513067211 */ /* 0x080fe200078c10ff */
[----:B------:R-:W4:Y:S04]  /*35670*/  LDL.LU R114, [R1+0x26c4] ;  /* 0x0026c40001727983 */ /* 0x000f280000300800 */
[----:B------:R1:W-:Y:S02]  /*35680*/  STL.64 [R1+0xc50], R46 ;  /* 0x000c502e01007387 */ /* 0x0003e40000100a00 */
[----:B-1----:R-:W-:-:S02]  /*35690*/  LEA R46, P5, R7, R5, 0x2 ;  /* 0x00000005072e7211 */ /* 0x002fc400078a10ff */
[----:B------:R-:W-:Y:S02]  /*356a0*/  MOV R47, R7 ;  /* 0x00000007002f7202 */ /* 0x000fe40000000f00 */
[-C--:B------:R-:W-:Y:S02]  /*356b0*/  LEA.HI.X.SX32 R7, R19, R245.reuse, 0x2, P6 ;  /* 0x000000f513077211 */ /* 0x080fe400030f16ff */
[----:B------:R-:W4:Y:S01]  /*356c0*/  LDL.LU R19, [R1+0xe1c] ;  /* 0x000e1c0001137983 */ /* 0x000f220000300800 */
[----:B------:R-:W-:-:S03]  /*356d0*/  LEA.HI.X.SX32 R47, R47, R245, 0x2, P5 ;  /* 0x000000f52f2f7211 */ /* 0x000fc600028f16ff */
[----:B------:R1:W-:Y:S04]  /*356e0*/  STL.64 [R1+0xc48], R6 ;  /* 0x000c480601007387 */ /* 0x0003e80000100a00 */
[----:B------:R1:W-:Y:S02]  /*356f0*/  STL.64 [R1+0xc40], R46 ;  /* 0x000c402e01007387 */ /* 0x0003e40000100a00 */
[CC--:B-1----:R-:W-:Y:S02]  /*35700*/  LEA R6, P6, R115.reuse, R5.reuse, 0x2 ;  /* 0x0000000573067211 */ /* 0x0c2fe400078c10ff */
[----:B------:R-:W-:Y:S02]  /*35710*/  LEA R46, P5, R112, R5, 0x2 ;  /* 0x00000005702e7211 */ /* 0x000fe400078a10ff */
[----:B------:R-:W-:-:S02]  /*35720*/  LEA.HI.X.SX32 R7, R115, R245, 0x2, P6 ;  /* 0x000000f573077211 */ /* 0x000fc400030f16ff */
[----:B------:R-:W-:Y:S01]  /*35730*/  LEA.HI.X.SX32 R47, R112, R245, 0x2, P5 ;  /* 0x000000f5702f7211 */ /* 0x000fe200028f16ff */
[----:B------:R-:W4:Y:S04]  /*35740*/  LDL.LU R115, [R1+0x26c0] ;  /* 0x0026c00001737983 */ /* 0x000f280000300800 */
[----:B------:R-:W-:Y:S04]  /*35750*/  STL.64 [R1+0xc38], R6 ;  /* 0x000c380601007387 */ /* 0x000fe80000100a00 */
[----:B------:R-:W4:Y:S04]  /*35760*/  LDL.LU R112, [R1+0x26bc] ;  /* 0x0026bc0001707983 */ /* 0x000f280000300800 */
[----:B------:R1:W-:Y:S02]  /*35770*/  STL.64 [R1+0xc70], R46 ;  /* 0x000c702e01007387 */ /* 0x0003e40000100a00 */
[----:B-1----:R-:W3:Y:S01]  /*35780*/  LDC R47, c[0x0][0x240] ;  /* 0x00009000ff2f7b82 */ /* 0x002ee20000000800 */
[----:B------:R-:W-:-:S02]  /*35790*/  LEA R6, P6, R113, R5, 0x2 ;  /* 0x0000000571067211 */ /* 0x000fc400078c10ff */
[----:B------:R-:W-:Y:S02]  /*357a0*/  LEA R46, P5, R110, R5, 0x2 ;  /* 0x000000056e2e7211 */ /* 0x000fe400078a10ff */
[----:B------:R-:W-:Y:S02]  /*357b0*/  LEA.HI.X.SX32 R7, R113, R245, 0x2, P6 ;  /* 0x000000f571077211 */ /* 0x000fe400030f16ff */
[----:B------:R-:W4:Y:S04]  /*357c0*/  LDL.LU R113, [R1+0x26b8] ;  /* 0x0026b80001717983 */ /* 0x000f280000300800 */
        /* <DEDUP_REMOVED lines=8> */
[----:B-1----:R-:W2:Y:S01]  /*35850*/  LDC R47, c[0x0][0x240] ;  /* 0x00009000ff2f7b82 */ /* 0x002ea20000000800 */
[----:B------:R-:W-:-:S02]  /*35860*/  LEA R46, P5, R108, R5, 0x2 ;  /* 0x000000056c2e7211 */ /* 0x000fc400078a10ff */
[----:B------:R-:W-:Y:S01]  /*35870*/  STL.64 [R1+0xc98], R6 ;  /* 0x000c980601007387 */ /* 0x000fe20000100a00 */
[----:B--2---:R-:W-:Y:S01]  /*35880*/  IMAD R16, R16, R47, RZ ;  /* 0x0000002f10107224 */ /* 0x004fe200078e02ff */
[----:B------:R-:W-:Y:S02]  /*35890*/  LEA.HI.X.SX32 R47, R108, R245, 0x2, P5 ;  /* 0x000000f56c2f7211 */ /* 0x000fe400028f16ff */
[----:B------:R-:W2:Y:S04]  /*358a0*/  LDL.LU R108, [R1+0x26ac] ;  /* 0x0026ac00016c7983 */ /* 0x000ea80000300800 */
[----:B------:R1:W-:Y:S02]  /*358b0*/  STL.64 [R1+0xc90], R46 ;  /* 0x000c902e01007387 */ /* 0x0003e40000100a00 */
[----:B-1----:R-:W4:Y:S01]  /*358c0*/  LDC R47, c[0x0][0x240] ;  /* 0x00009000ff2f7b82 */ /* 0x002f220000000800 */
[----:B------:R-:W-:-:S02]  /*358d0*/  LEA R6, P6, R109, R5, 0x2 ;  /* 0x000000056d067211 */ /* 0x000fc400078c10ff */
[C---:B------:R-:W-:Y:S02]  /*358e0*/  LEA R46, P5, R106.reuse, R5, 0x2 ;  /* 0x000000056a2e7211 */ /* 0x040fe400078a10ff */
        /* <DEDUP_REMOVED lines=30> */
[----:B-1----:R-:W-:Y:S01]  /*35ad0*/  IMAD.MOV.U32 R47, RZ, RZ, R7 ;  /* 0x000000ffff2f7224 */ /* 0x002fe200078e0007 */
[----:B------:R-:W-:Y:S02]  /*35ae0*/  LEA.HI.X.SX32 R7, R103, R245, 0x2, P6 ;  /* 0x000000f567077211 */ /* 0x000fe400030f16ff */
[C---:B------:R-:W-:Y:S01]  /*35af0*/  LEA R46, P5, R100.reuse, R5, 0x2 ;  /* 0x00000005642e7211 */ /* 0x040fe200078a10ff */
[----:B------:R-:W2:Y:S04]  /*35b00*/  LDL.LU R103, [R1+0x2690] ;  /* 0x0026900001677983 */ /* 0x000ea80000300800 */
[----:B------:R1:W-:Y:S02]  /*35b10*/  STL.64 [R1+0xcd8], R6 ;  /* 0x000cd80601007387 */ /* 0x0003e40000100a00 */
[----:B-1----:R-:W-:Y:S01]  /*35b20*/  IMAD.MOV.U32 R7, RZ, RZ, R47 ;  /* 0x000000ffff077224 */ /* 0x002fe200078e002f */
[----:B------:R-:W-:-:S02]  /*35b30*/  LEA.HI.X.SX32 R47, R100, R245, 0x2, P5 ;  /* 0x000000f5642f7211 */ /* 0x000fc400028f16ff */
[C---:B------:R-:W-:Y:S01]  /*35b40*/  LEA R6, P6, R21.reuse, R5, 0x2 ;  /* 0x0000000515067211 */ /* 0x040fe200078c10ff */
[----:B------:R-:W3:Y:S04]  /*35b50*/  LDL.LU R100, [R1+0x268c] ;  /* 0x00268c0001647983 */ /* 0x000ee80000300800 */
        /* <DEDUP_REMOVED lines=11> */
[----:B-1----:R-:W-:Y:S01]  /*35c10*/  IMAD.MOV.U32 R47, RZ, RZ, R7 ;  /* 0x000000ffff2f7224 */ /* 0x002fe200078e0007 */
[----:B------:R-:W-:Y:S02]  /*35c20*/  LEA.HI.X.SX32 R7, R98, R245, 0x2, P6 ;  /* 0x000000f562077211 */ /* 0x000fe400030f16ff */
[C---:B------:R-:W-:Y:S01]  /*35c30*/  LEA R46, P5, R99.reuse, R5, 0x2 ;  /* 0x00000005632e7211 */ /* 0x040fe200078a10ff */
[----:B------:R-:W3:Y:S04]  /*35c40*/  LDL.LU R98, [R1+0x2684] ;  /* 0x0026840001627983 */ /* 0x000ee80000300800 */
[----:B------:R1:W-:Y:S02]  /*35c50*/  STL.64 [R1+0xcb8], R6 ;  /* 0x000cb80601007387 */ /* 0x0003e40000100a00 */
[----:B-1----:R-:W-:Y:S01]  /*35c60*/  IMAD.MOV.U32 R7, RZ, RZ, R47 ;  /* 0x000000ffff077224 */ /* 0x002fe200078e002f */
[----:B------:R-:W-:-:S02]  /*35c70*/  LEA.HI.X.SX32 R47, R99, R245, 0x2, P5 ;  /* 0x000000f5632f7211 */ /* 0x000fc400028f16ff */
[CC--:B------:R-:W-:Y:S01]  /*35c80*/  LEA R6, P6, R22.reuse, R5.reuse, 0x2 ;  /* 0x0000000516067211 */ /* 0x0c0fe200078c10ff */
[----:B------:R-:W3:Y:S04]  /*35c90*/  LDL.LU R99, [R1+0x2680] ;  /* 0x0026800001637983 */ /* 0x000ee80000300800 */
[----:B------:R1:W-:Y:S02]  /*35ca0*/  STL.64 [R1+0xcf0], R46 ;  /* 0x000cf02e01007387 */ /* 0x0003e40000100a00 */
[----:B-1----:R-:W-:Y:S02]  /*35cb0*/  LEA R46, P5, R7, R5, 0x2 ;  /* 0x00000005072e7211 */ /* 0x002fe400078a10ff */
[----:B------:R-:W-:Y:S02]  /*35cc0*/  MOV R47, R7 ;  /* 0x00000007002f7202 */ /* 0x000fe40000000f00 */
[----:B------:R-:W-:-:S02]  /*35cd0*/  LEA.HI.X.SX32 R7, R22, R245, 0x2, P6 ;  /* 0x000000f516077211 */ /* 0x000fc400030f16ff */
[----:B------:R-:W-:Y:S01]  /*35ce0*/  LEA.HI.X.SX32 R47, R47, R245, 0x2, P5 ;  /* 0x000000f52f2f7211 */ /* 0x000fe200028f16ff */
[----:B------:R-:W3:Y:S04]  /*35cf0*/  LDL.LU R22, [R1+0xe30] ;  /* 0x000e300001167983 */ /* 0x000ee80000300800 */
[----:B------:R1:W-:Y:S04]  /*35d00*/  STL.64 [R1+0xcf8], R6 ;  /* 0x000cf80601007387 */ /* 0x0003e80000100a00 */
[----:B------:R1:W-:Y:S02]  /*35d10*/  STL.64 [R1+0xd28], R46 ;  /* 0x000d282e01007387 */ /* 0x0003e40000100a00 */
[----:B-1----:R-:W-:-:S02]  /*35d20*/  LEA R6, P6, R96, R5, 0x2 ;  /* 0x0000000560067211 */ /* 0x002fc400078c10ff */
[C---:B------:R-:W-:Y:S02]  /*35d30*/  LEA R46, P5, R97.reuse, R5, 0x2 ;  /* 0x00000005612e7211 */ /* 0x040fe400078a10ff */
[-C--:B------:R-:W-:Y:S02]  /*35d40*/  LEA.HI.X.SX32 R7, R96, R245.reuse, 0x2, P6 ;  /* 0x000000f560077211 */ /* 0x080fe400030f16ff */
[----:B------:R-:W-:Y:S01]  /*35d50*/  LEA.HI.X.SX32 R47, R97, R245, 0x2, P5 ;  /* 0x000000f5612f7211 */ /* 0x000fe200028f16ff */
[----:B------:R-:W3:Y:S04]  /*35d60*/  LDL.LU R96, [R1+0x267c] ;  /* 0x00267c0001607983 */ /* 0x000ee80000300800 */
[----:B------:R-:W-:Y:S04]  /*35d70*/  STL.64 [R1+0xd20], R6 ;  /* 0x000d200601007387 */ /* 0x000fe80000100a00 */
[----:B------:R-:W3:Y:S04]  /*35d80*/  LDL.LU R97, [R1+0x2678] ;  /* 0x0026780001617983 */ /* 0x000ee80000300800 */
[----:B------:R1:W-:Y:S02]  /*35d90*/  STL.64 [R1+0xd18], R46 ;  /* 0x000d182e01007387 */ /* 0x0003e40000100a00 */
[----:B-1----:R-:W4:Y:S01]  /*35da0*/  LDC R47, c[0x0][0x240] ;  /* 0x00009000ff2f7b82 */ /* 0x002f220000000800 */
[----:B------:R-:W-:-:S02]  /*35db0*/  LEA R6, P6, R94, R5, 0x2 ;  /* 0x000000055e067211 */ /* 0x000fc400078c10ff */
[C---:B------:R-:W-:Y:S02]  /*35dc0*/  LEA R46, P5, R95.reuse, R5, 0x2 ;  /* 0x000000055f2e7211 */ /* 0x040fe400078a10ff */
[----:B------:R-:W-:Y:S02]  /*35dd0*/  LEA.HI.X.SX32 R7, R94, R245, 0x2, P6 ;  /* 0x000000f55e077211 */ /* 0x000fe400030f16ff */
[----:B------:R-:W3:Y:S04]  /*35de0*/  LDL.LU R94, [R1+0x2674] ;  /* 0x00267400015e7983 */ /* 0x000ee80000300800 */
[----:B------:R-:W-:Y:S01]  /*35df0*/  STL.64 [R1+0xd10], R6 ;  /* 0x000d100601007387 */ /* 0x000fe20000100a00 */
[----:B----4-:R-:W-:Y:S01]  /*35e00*/  IMAD R20, R20, R47, RZ ;  /* 0x0000002f14147224 */ /* 0x010fe200078e02ff */
[----:B------:R-:W-:-:S02]  /*35e10*/  LEA.HI.X.SX32 R47, R95, R245, 0x2, P5 ;  /* 0x000000f55f2f7211 */ /* 0x000fc400028f16ff */
[----:B------:R-:W4:Y:S04]  /*35e20*/  LDL.LU R95, [R1+0x2670] ;  /* 0x00267000015f7983 */ /* 0x000f280000300800 */
[----:B------:R1:W-:Y:S04]  /*35e30*/  STL.64 [R1+0xd08], R46 ;  /* 0x000d082e01007387 */ /* 0x0003e80000100a00 */
[----:B-1----:R-:W2:Y:S01]  /*35e40*/  LDL.LU R47, [R1+0xe24] ;  /* 0x000e2400012f7983 */ /* 0x002ea20000300800 */
[----:B------:R-:W-:-:S04]  /*35e50*/  LEA R6, P6, R88, R5, 0x2 ;  /* 0x0000000558067211 */ /* 0x000fc800078c10ff */
[----:B------:R-:W-:Y:S02]  /*35e60*/  LEA.HI.X.SX32 R7, R88, R245, 0x2, P6 ;  /* 0x000000f558077211 */ /* 0x000fe400030f16ff */
[----:B------:R-:W4:Y:S04]  /*35e70*/  LDL.LU R88, [R1+0x266c] ;  /* 0x00266c0001587983 */ /* 0x000f280000300800 */
[----:B------:R1:W-:Y:S02]  /*35e80*/  STL.64 [R1+0xd00], R6 ;  /* 0x000d000601007387 */ /* 0x0003e40000100a00 */
[----:B-1----:R-:W2:Y:S01]  /*35e90*/  LDC R7, c[0x0][0x240] ;  /* 0x00009000ff077b82 */ /* 0x002ea20000000800 */
[-C--:B------:R-:W-:Y:S02]  /*35ea0*/  LEA R46, P5, R89, R5.reuse, 0x2 ;  /* 0x00000005592e7211 */ /* 0x080fe400078a10ff */
[----:B------:R-:W-:Y:S01]  /*35eb0*/  LEA R6, P6, R90, R5, 0x2 ;  /* 0x000000055a067211 */ /* 0x000fe200078c10ff */
[----:B--2---:R-:W-:Y:S01]  /*35ec0*/  IMAD R7, R47, R7, RZ ;  /* 0x000000072f077224 */ /* 0x004fe200078e02ff */
[----:B------:R-:W-:-:S02]  /*35ed0*/  LEA.HI.X.SX32 R47, R89, R245, 0x2, P5 ;  /* 0x000000f5592f7211 */ /* 0x000fc400028f16ff */
[----:B------:R-:W4:Y:S04]  /*35ee0*/  LDL.LU R89, [R1+0x2668] ;  /* 0x0026680001597983 */ /* 0x000f280000300800 */
[----:B------:R-:W-:Y:S04]  /*35ef0*/  STL [R1+0xf9c], R7 ;  /* 0x000f9c0701007387 */ /* 0x000fe80000100800 */
[----:B------:R1:W-:Y:S02]  /*35f00*/  STL.64 [R1+0xd30], R46 ;  /* 0x000d302e01007387 */ /* 0x0003e40000100a00 */
[----:B-1----:R-:W1:Y:S01]  /*35f10*/  LDC R47, c[0x0][0x240] ;  /* 0x00009000ff2f7b82 */ /* 0x002e620000000800 */
[----:B------:R-:W-:-:S02]  /*35f20*/  LEA R46, P5, R91, R5, 0x2 ;  /* 0x000000055b2e7211 */ /* 0x000fc400078a10ff */
[----:B------:R-:W-:Y:S02]  /*35f30*/  LEA.HI.X.SX32 R7, R90, R245, 0x2, P6 ;  /* 0x000000f55a077211 */ /* 0x000fe400030f16ff */
[----:B------:R-:W2:Y:S04]  /*35f40*/  LDL.LU R90, [R1+0x2664] ;  /* 0x00266400015a7983 */ /* 0x000ea80000300800 */
        /* <DEDUP_REMOVED lines=8> */
[----:B------:R-:W4:Y:S04]  /*35fd0*/  LDL.LU R86, [R1+0x265c] ;  /* 0x00265c0001567983 */ /* 0x000f280000300800 */
[----:B------:R1:W-:Y:S02]  /*35fe0*/  STL.64 [R1+0xd60], R6 ;  /* 0x000d600601007387 */ /* 0x0003e40000100a00 */
[----:B-1----:R-:W3:Y:S01]  /*35ff0*/  LDC R7, c[0x0][0x240] ;  /* 0x00009000ff077b82 */ /* 0x002ee20000000800 */
[-C--:B------:R-:W-:Y:S02]  /*36000*/  LEA R46, P5, R87, R5.reuse, 0x2 ;  /* 0x00000005572e7211 */ /* 0x080fe400078a10ff */
[----:B------:R-:W-:Y:S01]  /*36010*/  LEA R6, P6, R84, R5, 0x2 ;  /* 0x0000000554067211 */ /* 0x000fe200078c10ff */
[----:B---3--:R-:W-:Y:S01]  /*36020*/  IMAD R7, R47, R7, RZ ;  /* 0x000000072f077224 */ /* 0x008fe200078e02ff */
[----:B------:R-:W-:-:S02]  /*36030*/  LEA.HI.X.SX32 R47, R87, R245, 0x2, P5 ;  /* 0x000000f5572f7211 */ /* 0x000fc400028f16ff */
[----:B------:R-:W4:Y:S04]  /*36040*/  LDL.LU R87, [R1+0x2658] ;  /* 0x0026580001577983 */ /* 0x000f280000300800 */
[----:B------:R-:W-:Y:S04]  /*36050*/  STL [R1+0xfac], R7 ;  /* 0x000fac0701007387 */ /* 0x000fe80000100800 */
[----:B------:R1:W-:Y:S02]  /*36060*/  STL.64 [R1+0xd58], R46 ;  /* 0x000d582e01007387 */ /* 0x0003e40000100a00 */
[----:B-1----:R-:W1:Y:S01]  /*36070*/  LDC R47, c[0x0][0x240] ;  /* 0x00009000ff2f7b82 */ /* 0x002e620000000800 */
[----:B------:R-:W-:-:S02]  /*36080*/  LEA R46, P5, R82, R5, 0x2 ;  /* 0x00000005522e7211 */ /* 0x000fc400078a10ff */
[----:B------:R-:W-:Y:S02]  /*36090*/  LEA.HI.X.SX32 R7, R84, R245, 0x2, P6 ;  /* 0x000000f554077211 */ /* 0x000fe400030f16ff */
[----:B------:R-:W3:Y:S04]  /*360a0*/  LDL.LU R84, [R1+0x2654] ;  /* 0x0026540001547983 */ /* 0x000ee80000300800 */
[----:B------:R2:W-:Y:S02]  /*360b0*/  STL.64 [R1+0xd50], R6 ;  /* 0x000d500601007387 */ /* 0x0005e40000100a00 */
[----:B--2---:R-:W-:Y:S02]  /*360c0*/  IMAD.MOV.U32 R7, RZ, RZ, R85 ;  /* 0x000000ffff077224 */ /* 0x004fe400078e0055 */
[----:B-1----:R-:W-:Y:S01]  /*360d0*/  IMAD R22, R22, R47, RZ ;  /* 0x0000002f16167224 */ /* 0x002fe200078e02ff */
[----:B------:R-:W-:Y:S01]  /*360e0*/  LEA.HI.X.SX32 R47, R82, R245, 0x2, P5 ;  /* 0x000000f5522f7211 */ /* 0x000fe200028f16ff */
[----:B------:R-:W3:Y:S01]  /*360f0*/  LDL.LU R85, [R1+0x2650] ;  /* 0x0026500001557983 */ /* 0x000ee20000300800 */
[----:B------:R-:W-:-:S03]  /*36100*/  LEA R6, P6, R23, R5, 0x2 ;  /* 0x0000000517067211 */ /* 0x000fc600078c10ff */
[----:B------:R-:W2:Y:S04]  /*36110*/  LDL.LU R82, [R1+0x264c] ;  /* 0x00264c0001527983 */ /* 0x000ea80000300800 */
        /* <DEDUP_REMOVED lines=9> */
[----:B------:R-:W2:Y:S04]  /*361b0*/  LDL.LU R83, [R1+0x2648] ;  /* 0x0026480001537983 */ /* 0x000ea80000300800 */
        /* <DEDUP_REMOVED lines=8> */
[C---:B------:R-:W-:Y:S01]  /*36240*/  LEA R6, P6, R24.reuse, R5, 0x2 ;  /* 0x0000000518067211 */ /* 0x040fe200078c10ff */
[----:B------:R-:W2:Y:S04]  /*36250*/  LDL.LU R80, [R1+0x2640] ;  /* 0x0026400001507983 */ /* 0x000ea80000300800 */
        /* <DEDUP_REMOVED lines=25> */
[----:B------:R-:W1:Y:S02]  /*363f0*/  LDC R66, c[0x0][0x240] ;  /* 0x00009000ff427b82 */ /* 0x000e640000000800 */
[----:B------:R-:W-:Y:S04]  /*36400*/  STL.64 [R1+0xd80], R6 ;  /* 0x000d800601007387 */ /* 0x000fe80000100a00 */
[----:B------:R1:W-:Y:S04]  /*36410*/  STL.64 [R1+0xdb0], R46 ;  /* 0x000db02e01007387 */ /* 0x0003e80000100a00 */
[----:B-1----:R-:W4:Y:S01]  /*36420*/  LDL.LU R47, [R1+0xe38] ;  /* 0x000e3800012f7983 */ /* 0x002f220000300800 */
[----:B------:R-:W-:-:S04]  /*36430*/  LEA R6, P6, R76, R5, 0x2 ;  /* 0x000000054c067211 */ /* 0x000fc800078c10ff */
[----:B------:R-:W-:Y:S02]  /*36440*/  LEA.HI.X.SX32 R7, R76, R245, 0x2, P6 ;  /* 0x000000f54c077211 */ /* 0x000fe400030f16ff */
[----:B------:R-:W2:Y:S04]  /*36450*/  LDL.LU R76, [R1+0x2630] ;  /* 0x00263000014c7983 */ /* 0x000ea80000300800 */
[----:B------:R1:W-:Y:S02]  /*36460*/  STL.64 [R1+0xdb8], R6 ;  /* 0x000db80601007387 */ /* 0x0003e40000100a00 */
[----:B-1----:R-:W4:Y:S01]  /*36470*/  LDC R7, c[0x0][0x240] ;  /* 0x00009000ff077b82 */ /* 0x002f220000000800 */
[-C--:B------:R-:W-:Y:S02]  /*36480*/  LEA R46, P5, R77, R5.reuse, 0x2 ;  /* 0x000000054d2e7211 */ /* 0x080fe400078a10ff */
[----:B------:R-:W-:Y:S01]  /*36490*/  LEA R6, P6, R74, R5, 0x2 ;  /* 0x000000054a067211 */ /* 0x000fe200078c10ff */
[----:B----4-:R-:W-:Y:S01]  /*364a0*/  IMAD R7, R47, R7, RZ ;  /* 0x000000072f077224 */ /* 0x010fe200078e02ff */
[----:B------:R-:W-:-:S02]  /*364b0*/  LEA.HI.X.SX32 R47, R77, R245, 0x2, P5 ;  /* 0x000000f54d2f7211 */ /* 0x000fc400028f16ff */
[----:B------:R-:W2:Y:S04]  /*364c0*/  LDL.LU R77, [R1+0x262c] ;  /* 0x00262c00014d7983 */ /* 0x000ea80000300800 */
[----:B------:R-:W-:Y:S04]  /*364d0*/  STL [R1+0xfbc], R7 ;  /* 0x000fbc0701007387 */ /* 0x000fe80000100800 */
[----:B------:R1:W-:Y:S02]  /*364e0*/  STL.64 [R1+0xde8], R46 ;  /* 0x000de82e01007387 */ /* 0x0003e40000100a00 */
[----:B-1----:R-:W1:Y:S01]  /*364f0*/  LDC R47, c[0x0][0x240] ;  /* 0x00009000ff2f7b82 */ /* 0x002e620000000800 */
[----:B------:R-:W-:-:S02]  /*36500*/  LEA R46, P5, R75, R5, 0x2 ;  /* 0x000000054b2e7211 */ /* 0x000fc400078a10ff */
[----:B------:R-:W-:Y:S02]  /*36510*/  LEA.HI.X.SX32 R7, R74, R245, 0x2, P6 ;  /* 0x000000f54a077211 */ /* 0x000fe400030f16ff */
[----:B------:R-:W4:Y:S04]  /*36520*/  LDL.LU R74, [R1+0x2628] ;  /* 0x00262800014a7983 */ /* 0x000f280000300800 */
[----:B------:R-:W-:Y:S01]  /*36530*/  STL.64 [R1+0xde0], R6 ;  /* 0x000de00601007387 */ /* 0x000fe20000100a00 */
[----:B-1----:R-:W-:Y:S01]  /*36540*/  IMAD R23, R23, R47, RZ ;  /* 0x0000002f17177224 */ /* 0x002fe200078e02ff */
[----:B------:R-:W-:Y:S02]  /*36550*/  LEA.HI.X.SX32 R47, R75, R245, 0x2, P5 ;  /* 0x000000f54b2f7211 */ /* 0x000fe400028f16ff */
[----:B------:R-:W4:Y:S04]  /*36560*/  LDL.LU R75, [R1+0x2624] ;  /* 0x00262400014b7983 */ /* 0x000f280000300800 */
[----:B------:R1:W-:Y:S04]  /*36570*/  STL.64 [R1+0xdd8], R46 ;  /* 0x000dd82e01007387 */ /* 0x0003e80000100a00 */
[----:B-1----:R-:W3:Y:S01]  /*36580*/  LDL.LU R47, [R1+0xe40] ;  /* 0x000e4000012f7983 */ /* 0x002ee20000300800 */
[----:B------:R-:W-:-:S04]  /*36590*/  LEA R6, P6, R72, R5, 0x2 ;  /* 0x0000000548067211 */ /* 0x000fc800078c10ff */
[----:B------:R-:W-:Y:S02]  /*365a0*/  LEA.HI.X.SX32 R7, R72, R245, 0x2, P6 ;  /* 0x000000f548077211 */ /* 0x000fe400030f16ff */
[----:B------:R-:W2:Y:S04]  /*365b0*/  LDL.LU R72, [R1+0x2620] ;  /* 0x0026200001487983 */ /* 0x000ea80000300800 */
[----:B------:R1:W-:Y:S02]  /*365c0*/  STL.64 [R1+0xdd0], R6 ;  /* 0x000dd00601007387 */ /* 0x0003e40000100a00 */
[----:B-1----:R-:W3:Y:S01]  /*365d0*/  LDC R7, c[0x0][0x240] ;  /* 0x00009000ff077b82 */ /* 0x002ee20000000800 */
[-C--:B------:R-:W-:Y:S02]  /*365e0*/  LEA R46, P5, R73, R5.reuse, 0x2 ;  /* 0x00000005492e7211 */ /* 0x080fe400078a10ff */
[----:B------:R-:W-:Y:S01]  /*365f0*/  LEA R6, P6, R70, R5, 0x2 ;  /* 0x0000000546067211 */ /* 0x000fe200078c10ff */
[----:B---3--:R-:W-:Y:S01]  /*36600*/  IMAD R7, R47, R7, RZ ;  /* 0x000000072f077224 */ /* 0x008fe200078e02ff */
[----:B------:R-:W-:-:S02]  /*36610*/  LEA.HI.X.SX32 R47, R73, R245, 0x2, P5 ;  /* 0x000000f5492f7211 */ /* 0x000fc400028f16ff */
[----:B------:R-:W2:Y:S04]  /*36620*/  LDL.LU R73, [R1+0x261c] ;  /* 0x00261c0001497983 */ /* 0x000ea80000300800 */
[----:B------:R-:W-:Y:S04]  /*36630*/  STL [R1+0xfcc], R7 ;  /* 0x000fcc0701007387 */ /* 0x000fe80000100800 */
[----:B------:R1:W-:Y:S02]  /*36640*/  STL.64 [R1+0xdc8], R46 ;  /* 0x000dc82e01007387 */ /* 0x0003e40000100a00 */
[----:B-1----:R-:W1:Y:S01]  /*36650*/  LDC R47, c[0x0][0x240] ;  /* 0x00009000ff2f7b82 */ /* 0x002e620000000800 */
[----:B------:R-:W-:-:S02]  /*36660*/  LEA R46, P5, R71, R5, 0x2 ;  /* 0x00000005472e7211 */ /* 0x000fc400078a10ff */
[----:B------:R-:W-:Y:S02]  /*36670*/  LEA.HI.X.SX32 R7, R70, R245, 0x2, P6 ;  /* 0x000000f546077211 */ /* 0x000fe400030f16ff */
[----:B------:R-:W3:Y:S04]  /*36680*/  LDL.LU R70, [R1+0x2618] ;  /* 0x0026180001467983 */ /* 0x000ee80000300800 */
[----:B------:R-:W-:Y:S01]  /*36690*/  STL.64 [R1+0xdc0], R6 ;  /* 0x000dc00601007387 */ /* 0x000fe20000100a00 */
[----:B-1----:R-:W-:Y:S01]  /*366a0*/  IMAD R24, R24, R47, RZ ;  /* 0x0000002f18187224 */ /* 0x002fe200078e02ff */
[----:B------:R-:W-:Y:S02]  /*366b0*/  LEA.HI.X.SX32 R47, R71, R245, 0x2, P5 ;  /* 0x000000f5472f7211 */ /* 0x000fe400028f16ff */
[----:B------:R-:W3:Y:S04]  /*366c0*/  LDL.LU R71, [R1+0x2614] ;  /* 0x0026140001477983 */ /* 0x000ee80000300800 */
[----:B------:R1:W-:Y:S04]  /*366d0*/  STL.64 [R1+0xdf0], R46 ;  /* 0x000df02e01007387 */ /* 0x0003e80000100a00 */
[----:B-1----:R-:W4:Y:S01]  /*366e0*/  LDL.LU R47, [R1+0xe48] ;  /* 0x000e4800012f7983 */ /* 0x002f220000300800 */
[----:B------:R-:W-:-:S04]  /*366f0*/  LEA R6, P6, R68, R5, 0x2 ;  /* 0x0000000544067211 */ /* 0x000fc800078c10ff */
[----:B------:R-:W-:Y:S02]  /*36700*/  LEA.HI.X.SX32 R7, R68, R245, 0x2, P6 ;  /* 0x000000f544077211 */ /* 0x000fe400030f16ff */
[----:B------:R-:W2:Y:S01]  /*36710*/  LDL.LU R68, [R1+0x2610] ;  /* 0x0026100001447983 */ /* 0x000ea20000300800 */
[----:B------:R-:W-:-:S03]  /*36720*/  LEA R46, P5, R67, R5, 0x2 ;  /* 0x00000005432e7211 */ /* 0x000fc600078a10ff */
[----:B------:R1:W-:Y:S02]  /*36730*/  STL.64 [R1+0xdf8], R6 ;  /* 0x000df80601007387 */ /* 0x0003e40000100a00 */
[----:B-1----:R-:W-:Y:S02]  /*36740*/  IMAD.MOV.U32 R7, RZ, RZ, R69 ;  /* 0x000000ffff077224 */ /* 0x002fe400078e0045 */
[----:B------:R-:W2:Y:S01]  /*36750*/  LDL.LU R69, [R1+0x260c] ;  /* 0x00260c0001457983 */ /* 0x000ea20000300800 */
[----:B------:R-:W-:Y:S01]  /*36760*/  LEA R6, P6, R25, R5, 0x2 ;  /* 0x0000000519067211 */ /* 0x000fe200078c10ff */
[----:B----4-:R-:W-:Y:S02]  /*36770*/  IMAD R47, R47, R66, RZ ;  /* 0x000000422f2f7224 */ /* 0x010fe400078e02ff */
[----:B------:R-:W4:Y:S04]  /*36780*/  LDL.LU R66, [R1+0x2608] ;  /* 0x0026080001427983 */ /* 0x000f280000300800 */
[----:B------:R1:W-:Y:S02]  /*36790*/  STL [R1+0xfdc], R47 ;  /* 0x000fdc2f01007387 */ /* 0x0003e40000100800 */
[----:B-1----:R-:W-:-:S02]  /*367a0*/  LEA.HI.X.SX32 R47, R67, R245, 0x2, P5 ;  /* 0x000000f5432f7211 */ /* 0x002fc400028f16ff */
[----:B------:R-:W4:Y:S04]  /*367b0*/  LDL.LU R67, [R1+0x2604] ;  /* 0x0026040001437983 */ /* 0x000f280000300800 */
[----:B------:R1:W-:Y:S02]  /*367c0*/  STL.64 [R1+0xe28], R46 ;  /* 0x000e282e01007387 */ /* 0x0003e40000100a00 */
[----:B-1----:R-:W-:Y:S02]  /*367d0*/  MOV R47, R7 ;  /* 0x00000007002f7202 */ /* 0x002fe40000000f00 */
[----:B------:R-:W-:Y:S02]  /*367e0*/  LEA.HI.X.SX32 R7, R25, R245, 0x2, P6 ;  /* 0x000000f519077211 */ /* 0x000fe400030f16ff */
[----:B------:R-:W3:Y:S01]  /*367f0*/  LDL.LU R25, [R1+0xe4c] ;  /* 0x000e4c0001197983 */ /* 0x000ee20000300800 */
        /* <DEDUP_REMOVED lines=13> */
[----:B------:R-:W4:Y:S04]  /*368d0*/  LDL.LU R27, [R1+0xe90] ;  /* 0x000e9000011b7983 */ /* 0x000f280000300800 */
[----:B------:R1:W-:Y:S04]  /*368e0*/  STL.64 [R1+0xe08], R46 ;  /* 0x000e082e01007387 */ /* 0x0003e80000100a00 */
[----:B------:R-:W4:Y:S04]  /*368f0*/  LDL.LU R30, [R1+0xea0] ;  /* 0x000ea000011e7983 */ /* 0x000f280000300800 */
[----:B------:R1:W-:Y:S02]  /*36900*/  STL.64 [R1+0xe00], R6 ;  /* 0x000e000601007387 */ /* 0x0003e40000100a00 */
[----:B-1----:R-:W-:-:S04]  /*36910*/  LEA R46, P5, R28, R5, 0x2 ;  /* 0x000000051c2e7211 */ /* 0x002fc800078a10ff */
[----:B------:R-:W-:Y:S02]  /*36920*/  LEA.HI.X.SX32 R47, R28, R245, 0x2, P5 ;  /* 0x000000f51c2f7211 */ /* 0x000fe400028f16ff */
[----:B------:R-:W-:-:S03]  /*36930*/  LEA R6, P6, R252, R5, 0x2 ;  /* 0x00000005fc067211 */ /* 0x000fc600078c10ff */
[----:B------:R1:W-:Y:S01]  /*36940*/  STL.64 [R1+0xe30], R46 ;  /* 0x000e302e01007387 */ /* 0x0003e20000100a00 */
[----:B------:R-:W-:-:S03]  /*36950*/  LEA.HI.X.SX32 R7, R252, R245, 0x2, P6 ;  /* 0x000000f5fc077211 */ /* 0x000fc600030f16ff */
[----:B------:R-:W4:Y:S01]  /*36960*/  LDL.LU R28, [R1+0xeb0] ;  /* 0x000eb000011c7983 */ /* 0x000f220000300800 */
[----:B------:R-:W4:Y:S03]  /*36970*/  LDC R252, c[0x0][0x240] ;  /* 0x00009000fffc7b82 */ /* 0x000f260000000800 */
[----:B------:R1:W-:Y:S02]  /*36980*/  STL.64 [R1+0xe38], R6 ;  /* 0x000e380601007387 */ /* 0x0003e40000100a00 */
[----:B-1----:R-:W-:-:S04]  /*36990*/  LEA R46, P5, R251, R5, 0x2 ;  /* 0x00000005fb2e7211 */ /* 0x002fc800078a10ff */
[----:B------:R-:W-:Y:S02]  /*369a0*/  LEA.HI.X.SX32 R47, R251, R245, 0x2, P5 ;  /* 0x000000f5fb2f7211 */ /* 0x000fe400028f16ff */
[----:B------:R-:W3:Y:S01]  /*369b0*/  LDC R251, c[0x0][0x240] ;  /* 0x00009000fffb7b82 */ /* 0x000ee20000000800 */
[C---:B------:R-:W-:Y:S02]  /*369c0*/  LEA R6, P6, R250.reuse, R5, 0x2 ;  /* 0x00000005fa067211 */ /* 0x040fe400078c10ff */
[----:B------:R1:W-:Y:S02]  /*369d0*/  STL.64 [R1+0xe40], R46 ;  /* 0x000e402e01007387 */ /* 0x0003e40000100a00 */
[----:B------:R-:W-:-:S03]  /*369e0*/  LEA.HI.X.SX32 R7, R250, R245, 0x2, P6 ;  /* 0x000000f5fa077211 */ /* 0x000fc600030f16ff */
[----:B------:R-:W4:Y:S02]  /*369f0*/  LDC R250, c[0x0][0x240] ;  /* 0x00009000fffa7b82 */ /* 0x000f240000000800 */
[----:B------:R1:W-:Y:S02]  /*36a00*/  STL.64 [R1+0xe68], R6 ;  /* 0x000e680601007387 */ /* 0x0003e40000100a00 */
[----:B-1----:R-:W-:-:S04]  /*36a10*/  LEA R46, P5, R246, R5, 0x2 ;  /* 0x00000005f62e7211 */ /* 0x002fc800078a10ff */
[----:B------:R-:W-:Y:S02]  /*36a20*/  LEA.HI.X.SX32 R47, R246, R245, 0x2, P5 ;  /* 0x000000f5f62f7211 */ /* 0x000fe400028f16ff */
[----:B------:R-:W1:Y:S01]  /*36a30*/  LDC R246, c[0x0][0x240] ;  /* 0x00009000fff67b82 */ /* 0x000e620000000800 */
[C---:B------:R-:W-:Y:S02]  /*36a40*/  LEA R6, P6, R247.reuse, R5, 0x2 ;  /* 0x00000005f7067211 */ /* 0x040fe400078c10ff */
[----:B------:R1:W-:Y:S02]  /*36a50*/  STL.64 [R1+0xe60], R46 ;  /* 0x000e602e01007387 */ /* 0x0003e40000100a00 */
[----:B------:R-:W-:-:S05]  /*36a60*/  LEA.HI.X.SX32 R7, R247, R245, 0x2, P6 ;  /* 0x000000f5f7077211 */ /* 0x000fca00030f16ff */
        /* <DEDUP_REMOVED lines=10> */
[----:B------:R-:W4:Y:S01]  /*36b10*/  LDL.LU R64, [R1+0x2600] ;  /* 0x0026000001407983 */ /* 0x000f220000300800 */
[----:B------:R-:W-:-:S04]  /*36b20*/  LEA R6, P6, R65, R5, 0x2 ;  /* 0x0000000541067211 */ /* 0x000fc800078c10ff */
[----:B------:R-:W-:Y:S01]  /*36b30*/  LEA.HI.X.SX32 R7, R65, R245, 0x2, P6 ;  /* 0x000000f541077211 */ /* 0x000fe200030f16ff */
        /* <DEDUP_REMOVED lines=37> */
[----:B------:R-:W-:Y:S02]  /*36d90*/  LEA.HI.X.SX32 R47, R31, R245, 0x2, P5 ;  /* 0x000000f51f2f7211 */ /* 0x000fe400028f16ff */
[----:B------:R-:W4:Y:S01]  /*36da0*/  LDL.LU R31, [R1+0xf30] ;  /* 0x000f3000011f7983 */ /* 0x000f220000300800 */
[----:B---3--:R-:W-:Y:S02]  /*36db0*/  IMAD R25, R25, R251, RZ ;  /* 0x000000fb19197224 */ /* 0x008fe400078e02ff */
[----:B------:R-:W2:Y:S01]  /*36dc0*/  LDC R251, c[0x0][0x240] ;  /* 0x00009000fffb7b82 */ /* 0x000ea20000000800 */
[C---:B------:R-:W-:Y:S01]  /*36dd0*/  LEA R6, P6, R54.reuse, R5, 0x2 ;  /* 0x0000000536067211 */ /* 0x040fe200078c10ff */
[----:B------:R1:W-:Y:S03]  /*36de0*/  STL.64 [R1+0xec0], R46 ;  /* 0x000ec02e01007387 */ /* 0x0003e60000100a00 */
[----:B------:R-:W-:-:S02]  /*36df0*/  LEA.HI.X.SX32 R7, R54, R245, 0x2, P6 ;  /* 0x000000f536077211 */ /* 0x000fc400030f16ff */
[----:B------:R-:W3:Y:S01]  /*36e00*/  LDL.LU R54, [R1+0x25e0] ;  /* 0x0025e00001367983 */ /* 0x000ee20000300800 */
[----:B--2---:R-:W-:Y:S02]  /*36e10*/  IMAD R26, R26, R251, RZ ;  /* 0x000000fb1a1a7224 */ /* 0x004fe400078e02ff */
[----:B------:R-:W4:Y:S01]  /*36e20*/  LDC R251, c[0x0][0x240] ;  /* 0x00009000fffb7b82 */ /* 0x000f220000000800 */
[C---:B-1----:R-:W-:Y:S01]  /*36e30*/  LEA R46, P5, R55.reuse, R5, 0x2 ;  /* 0x00000005372e7211 */ /* 0x042fe200078a10ff */
[----:B------:R1:W-:Y:S03]  /*36e40*/  STL.64 [R1+0xec8], R6 ;  /* 0x000ec80601007387 */ /* 0x0003e60000100a00 */
[----:B------:R-:W-:Y:S02]  /*36e50*/  LEA.HI.X.SX32 R47, R55, R245, 0x2, P5 ;  /* 0x000000f5372f7211 */ /* 0x000fe400028f16ff */
[----:B------:R-:W3:Y:S01]  /*36e60*/  LDL.LU R55, [R1+0x25dc] ;  /* 0x0025dc0001377983 */ /* 0x000ee20000300800 */
[----:B-1----:R-:W-:-:S04]  /*36e70*/  LEA R6, P6, R50, R5, 0x2 ;  /* 0x0000000532067211 */ /* 0x002fc800078c10ff */
[----:B------:R-:W-:Y:S01]  /*36e80*/  LEA.HI.X.SX32 R7, R50, R245, 0x2, P6 ;  /* 0x000000f532077211 */ /* 0x000fe200030f16ff */
[----:B----4-:R-:W-:Y:S02]  /*36e90*/  IMAD R27, R27, R251, RZ ;  /* 0x000000fb1b1b7224 */ /* 0x010fe400078e02ff */
[----:B------:R-:W2:Y:S04]  /*36ea0*/  LDL.LU R251, [R1+0xf3c] ;  /* 0x000f3c0001fb7983 */ /* 0x000ea80000300800 */
        /* <DEDUP_REMOVED lines=9> */
[----:B------:R-:W3:Y:S04]  /*36f40*/  LDL.LU R0, [R1+0x25d0] ;  /* 0x0025d00001007983 */ /* 0x000ee80000300800 */
[----:B------:R1:W-:Y:S02]  /*36f50*/  STL.64 [R1+0xee8], R6 ;  /* 0x000ee80601007387 */ /* 0x0003e40000100a00 */
[----:B-1----:R-:W-:-:S04]  /*36f60*/  LEA R46, P5, R37, R5, 0x2 ;  /* 0x00000005252e7211 */ /* 0x002fc800078a10ff */
[----:B------:R-:W-:Y:S02]  /*36f70*/  LEA.HI.X.SX32 R47, R37, R245, 0x2, P5 ;  /* 0x000000f5252f7211 */ /* 0x000fe400028f16ff */
[----:B------:R-:W-:-:S03]  /*36f80*/  LEA R6, P6, R44, R5, 0x2 ;  /* 0x000000052c067211 */ /* 0x000fc600078c10ff */
[----:B------:R1:W-:Y:S01]  /*36f90*/  STL.64 [R1+0xef0], R46 ;  /* 0x000ef02e01007387 */ /* 0x0003e20000100a00 */
[----:B------:R-:W-:-:S03]  /*36fa0*/  LEA.HI.X.SX32 R7, R44, R245, 0x2, P6 ;  /* 0x000000f52c077211 */ /* 0x000fc600030f16ff */
[----:B-1----:R-:W4:Y:S04]  /*36fb0*/  LDL.LU.64 R46, [R1+0x25c8] ;  /* 0x0025c800012e7983 */ /* 0x002f280000300a00 */
[----:B------:R-:W4:Y:S04]  /*36fc0*/  LDL.LU R44, [R1+0x25c0] ;  /* 0x0025c000012c7983 */ /* 0x000f280000300800 */
[----:B------:R-:W-:Y:S01]  /*36fd0*/  STL.64 [R1+0xef8], R6 ;  /* 0x000ef80601007387 */ /* 0x000fe20000100a00 */
[----:B------:R-:W-:Y:S01]  /*36fe0*/  IMAD.MOV.U32 R249, RZ, RZ, R36 ;  /* 0x000000fffff97224 */ /* 0x000fe200078e0024 */
[----:B------:R-:W-:-:S04]  /*36ff0*/  LEA R36, P5, R33, R5, 0x2 ;  /* 0x0000000521247211 */ /* 0x000fc800078a10ff */
[----:B------:R-:W-:Y:S01]  /*37000*/  LEA.HI.X.SX32 R37, R33, R245, 0x2, P5 ;  /* 0x000000f521257211 */ /* 0x000fe200028f16ff */
[----:B------:R-:W-:Y:S02]  /*37010*/  IMAD R28, R28, R250, RZ ;  /* 0x000000fa1c1c7224 */ /* 0x000fe400078e02ff */
[----:B------:R-:W-:Y:S01]  /*37020*/  IMAD.MOV.U32 R250, RZ, RZ, R32 ;  /* 0x000000fffffa7224 */ /* 0x000fe200078e0020 */
[C---:B------:R-:W-:Y:S01]  /*37030*/  LEA R32, P5, R45.reuse, R5, 0x2 ;  /* 0x000000052d207211 */ /* 0x040fe200078a10ff */
[----:B------:R1:W-:Y:S03]  /*37040*/  STL.64 [R1+0xf00], R36 ;  /* 0x000f002401007387 */ /* 0x0003e60000100a00 */
[----:B------:R-:W-:Y:S01]  /*37050*/  LEA.HI.X.SX32 R33, R45, R245, 0x2, P5 ;  /* 0x000000f52d217211 */ /* 0x000fe200028f16ff */
[----:B-1----:R-:W4:Y:S01]  /*37060*/  LDL.LU.64 R36, [R1+0x25b8] ;  /* 0x0025b80001247983 */ /* 0x002f220000300a00 */
[----:B------:R-:W-:-:S04]  /*37070*/  LEA R6, P6, R247, R5, 0x2 ;  /* 0x00000005f7067211 */ /* 0x000fc800078c10ff */
[----:B------:R-:W-:Y:S02]  /*37080*/  LEA.HI.X.SX32 R7, R247, R245, 0x2, P6 ;  /* 0x000000f5f7077211 */ /* 0x000fe400030f16ff */
[----:B------:R-:W1:Y:S03]  /*37090*/  LDC R247, c[0x0][0x240] ;  /* 0x00009000fff77b82 */ /* 0x000e660000000800 */
[----:B------:R1:W-:Y:S02]  /*370a0*/  STL.64 [R1+0xf08], R6 ;  /* 0x000f080601007387 */ /* 0x0003e40000100a00 */
[----:B-1----:R-:W-:-:S04]  /*370b0*/  LEA R6, P6, R42, R5, 0x2 ;  /* 0x000000052a067211 */ /* 0x002fc800078c10ff */
[----:B------:R-:W-:Y:S01]  /*370c0*/  LEA.HI.X.SX32 R7, R42, R245, 0x2, P6 ;  /* 0x000000f52a077211 */ /* 0x000fe200030f16ff */
[----:B------:R-:W-:Y:S02]  /*370d0*/  IMAD R34, R34, R247, RZ ;  /* 0x000000f722227224 */ /* 0x000fe400078e02ff */
[----:B------:R-:W3:Y:S04]  /*370e0*/  LDL.LU R247, [R1+0xf40] ;  /* 0x000f400001f77983 */ /* 0x000ee80000300800 */
[----:B------:R-:W4:Y:S04]  /*370f0*/  LDL.LU R45, [R1+0x25b4] ;  /* 0x0025b400012d7983 */ /* 0x000f280000300800 */
[----:B------:R1:W-:Y:S04]  /*37100*/  STL.64 [R1+0xf10], R32 ;  /* 0x000f102001007387 */ /* 0x0003e80000100a00 */
[----:B------:R-:W4:Y:S04]  /*37110*/  LDL.LU R42, [R1+0x25b0] ;  /* 0x0025b000012a7983 */ /* 0x000f280000300800 */
[----:B------:R1:W-:Y:S01]  /*37120*/  STL.64 [R1+0xf18], R6 ;  /* 0x000f180601007387 */ /* 0x0003e20000100a00 */
[----:B------:R-:W-:-:S03]  /*37130*/  IMAD R31, R31, R248, RZ ;  /* 0x000000f81f1f7224 */ /* 0x000fc600078e02ff */
[----:B------:R-:W4:Y:S01]  /*37140*/  LDL.LU R248, [R1+0xf50] ;  /* 0x000f500001f87983 */ /* 0x000f220000300800 */
[C---:B-1----:R-:W-:Y:S01]  /*37150*/  LEA R32, P5, R43.reuse, R5, 0x2 ;  /* 0x000000052b207211 */ /* 0x042fe200078a10ff */
[----:B------:R-:W-:Y:S02]  /*37160*/  IMAD R30, R30, R252, RZ ;  /* 0x000000fc1e1e7224 */ /* 0x000fe400078e02ff */
[----:B------:R-:W3:Y:S01]  /*37170*/  LDC R252, c[0x0][0x240] ;  /* 0x00009000fffc7b82 */ /* 0x000ee20000000800 */
[----:B------:R-:W-:Y:S02]  /*37180*/  LEA.HI.X.SX32 R33, R43, R245, 0x2, P5 ;  /* 0x000000f52b217211 */ /* 0x000fe400028f16ff */
[C---:B------:R-:W-:Y:S01]  /*37190*/  LEA R6, P6, R12.reuse, R5, 0x2 ;  /* 0x000000050c067211 */ /* 0x040fe200078c10ff */
[----:B------:R-:W4:Y:S03]  /*371a0*/  LDL.LU R43, [R1+0x25ac] ;  /* 0x0025ac00012b7983 */ /* 0x000f260000300800 */
[----:B------:R-:W-:Y:S01]  /*371b0*/  LEA.HI.X.SX32 R7, R12, R245, 0x2, P6 ;  /* 0x000000f50c077211 */ /* 0x000fe200030f16ff */
[----:B------:R1:W-:Y:S01]  /*371c0*/  STL.64 [R1+0xf20], R32 ;  /* 0x000f202001007387 */ /* 0x0003e20000100a00 */
[----:B------:R-:W-:-:S03]  /*371d0*/  IMAD R29, R29, R246, RZ ;  /* 0x000000f61d1d7224 */ /* 0x000fc600078e02ff */
[----:B------:R-:W4:Y:S04]  /*371e0*/  LDL.LU R12, [R1+0x25a8] ;  /* 0x0025a800010c7983 */ /* 0x000f280000300800 */
[----:B------:R-:W4:Y:S04]  /*371f0*/  LDL.LU R246, [R1+0xf9c] ;  /* 0x000f9c0001f67983 */ /* 0x000f280000300800 */
[----:B------:R2:W-:Y:S01]  /*37200*/  STL.64 [R1+0xf28], R6 ;  /* 0x000f280601007387 */ /* 0x0005e20000100a00 */
[----:B-1----:R-:W-:-:S04]  /*37210*/  LEA R32, P5, R13, R5, 0x2 ;  /* 0x000000050d207211 */ /* 0x002fc800078a10ff */
[----:B------:R-:W-:Y:S02]  /*37220*/  LEA.HI.X.SX32 R33, R13, R245, 0x2, P5 ;  /* 0x000000f50d217211 */ /* 0x000fe400028f16ff */
[----:B------:R-:W4:Y:S01]  /*37230*/  LDL.LU R13, [R1+0x25a4] ;  /* 0x0025a400010d7983 */ /* 0x000f220000300800 */
[----:B--2---:R-:W-:-:S04]  /*37240*/  LEA R6, P6, R251, R5, 0x2 ;  /* 0x00000005fb067211 */ /* 0x004fc800078c10ff */
[----:B------:R-:W-:Y:S02]  /*37250*/  LEA.HI.X.SX32 R7, R251, R245, 0x2, P6 ;  /* 0x000000f5fb077211 */ /* 0x000fe400030f16ff */
[----:B------:R-:W4:Y:S01]  /*37260*/  LDC R251, c[0x0][0x240] ;  /* 0x00009000fffb7b82 */ /* 0x000f220000000800 */
[----:B---3--:R-:W-:Y:S02]  /*37270*/  IMAD R252, R247, R252, RZ ;  /* 0x000000fcf7fc7224 */ /* 0x008fe400078e02ff */
[----:B------:R-:W2:Y:S04]  /*37280*/  LDL.LU R247, [R1+0xfac] ;  /* 0x000fac0001f77983 */ /* 0x000ea80000300800 */
[----:B------:R1:W-:Y:S04]  /*37290*/  STL.64 [R1+0xf30], R32 ;  /* 0x000f302001007387 */ /* 0x0003e80000100a00 */
[----:B------:R3:W-:Y:S01]  /*372a0*/  STL.64 [R1+0xf38], R6 ;  /* 0x000f380601007387 */ /* 0x0007e20000100a00 */
[----:B-1----:R-:W-:-:S04]  /*372b0*/  LEA R32, P5, R14, R5, 0x2 ;  /* 0x000000050e207211 */ /* 0x002fc800078a10ff */
[----:B------:R-:W-:Y:S01]  /*372c0*/  LEA.HI.X.SX32 R33, R14, R245, 0x2, P5 ;  /* 0x000000f50e217211 */ /* 0x000fe200028f16ff */
[----:B----4-:R-:W-:Y:S01]  /*372d0*/  IMAD R251, R248, R251, RZ ;  /* 0x000000fbf8fb7224 */ /* 0x010fe200078e02ff */
[C---:B---3--:R-:W-:Y:S01]  /*372e0*/  LEA R6, P6, R15.reuse, R5, 0x2 ;  /* 0x000000050f067211 */ /* 0x048fe200078c10ff */
[----:B------:R-:W3:Y:S04]  /*372f0*/  LDL.LU R14, [R1+0x25a0] ;  /* 0x0025a000010e7983 */ /* 0x000ee80000300800 */
[----:B------:R-:W4:Y:S01]  /*37300*/  LDL.LU R248, [R1+0xfbc] ;  /* 0x000fbc0001f87983 */ /* 0x000f220000300800 */
[----:B------:R-:W-:-:S03]  /*37310*/  LEA.HI.X.SX32 R7, R15, R245, 0x2, P6 ;  /* 0x000000f50f077211 */ /* 0x000fc600030f16ff */
[----:B------:R1:W-:Y:S04]  /*37320*/  STL.64 [R1+0xf40], R32 ;  /* 0x000f402001007387 */ /* 0x0003e80000100a00 */
[----:B------:R-:W3:Y:S01]  /*37330*/  LDL.LU R15, [R1+0x259c] ;  /* 0x00259c00010f7983 */ /* 0x000ee20000300800 */
[----:B-1----:R-:W-:-:S03]  /*37340*/  LEA R32, P5, R10, R5, 0x2 ;  /* 0x000000050a207211 */ /* 0x002fc600078a10ff */
[----:B------:R1:W-:Y:S01]  /*37350*/  STL.64 [R1+0xf48], R6 ;  /* 0x000f480601007387 */ /* 0x0003e20000100a00 */
[----:B------:R-:W-:-:S03]  /*37360*/  LEA.HI.X.SX32 R33, R10, R245, 0x2, P5 ;  /* 0x000000f50a217211 */ /* 0x000fc600028f16ff */
[----:B------:R-:W3:Y:S01]  /*37370*/  LDL.LU R10, [R1+0x2598] ;  /* 0x00259800010a7983 */ /* 0x000ee20000300800 */
[----:B-1----:R-:W-:Y:S02]  /*37380*/  LEA R6, P6, R249, R5, 0x2 ;  /* 0x00000005f9067211 */ /* 0x002fe400078c10ff */
[----:B------:R-:W-:Y:S02]  /*37390*/  MOV R7, R249 ;  /* 0x000000f900077202 */ /* 0x000fe40000000f00 */
[----:B------:R-:W3:Y:S02]  /*373a0*/  LDL.LU R249, [R1+0xfcc] ;  /* 0x000fcc0001f97983 */ /* 0x000ee40000300800 */
[----:B------:R-:W-:Y:S02]  /*373b0*/  LEA.HI.X.SX32 R7, R7, R245, 0x2, P6 ;  /* 0x000000f507077211 */ /* 0x000fe400030f16ff */
[----:B------:R1:W-:Y:S04]  /*373c0*/  STL.64 [R1+0xf50], R32 ;  /* 0x000f502001007387 */ /* 0x0003e80000100a00 */
[----:B------:R1:W-:Y:S02]  /*373d0*/  STL.64 [R1+0xf58], R6 ;  /* 0x000f580601007387 */ /* 0x0003e40000100a00 */
[----:B-1----:R-:W-:-:S04]  /*373e0*/  LEA R32, P5, R11, R5, 0x2 ;  /* 0x000000050b207211 */ /* 0x002fc800078a10ff */
[----:B------:R-:W-:Y:S01]  /*373f0*/  LEA.HI.X.SX32 R33, R11, R245, 0x2, P5 ;  /* 0x000000f50b217211 */ /* 0x000fe200028f16ff */
[----:B------:R-:W-:Y:S01]  /*37400*/  IMAD.MOV.U32 R7, RZ, RZ, R250 ;  /* 0x000000ffff077224 */ /* 0x000fe200078e00fa */
[----:B------:R-:W-:Y:S01]  /*37410*/  LEA R6, P6, R250, R5, 0x2 ;  /* 0x00000005fa067211 */ /* 0x000fe200078c10ff */
[----:B------:R-:W3:Y:S04]  /*37420*/  LDL.LU R11, [R1+0x2594] ;  /* 0x00259400010b7983 */ /* 0x000ee80000300800 */
[----:B------:R-:W3:Y:S01]  /*37430*/  LDL.LU R250, [R1+0xfdc] ;  /* 0x000fdc0001fa7983 */ /* 0x000ee20000300800 */
[----:B------:R-:W-:-:S03]  /*37440*/  LEA.HI.X.SX32 R7, R7, R245, 0x2, P6 ;  /* 0x000000f507077211 */ /* 0x000fc600030f16ff */
[----:B------:R1:W-:Y:S04]  /*37450*/  STL.64 [R1+0xf60], R32 ;  /* 0x000f602001007387 */ /* 0x0003e80000100a00 */
[----:B------:R1:W-:Y:S02]  /*37460*/  STL.64 [R1+0xf68], R6 ;  /* 0x000f680601007387 */ /* 0x0003e40000100a00 */
[----:B-1----:R-:W-:-:S04]  /*37470*/  LEA R32, P5, R16, R5, 0x2 ;  /* 0x0000000510207211 */ /* 0x002fc800078a10ff */
[----:B------:R-:W-:Y:S02]  /*37480*/  LEA.HI.X.SX32 R33, R16, R245, 0x2, P5 ;  /* 0x000000f510217211 */ /* 0x000fe400028f16ff */
[C---:B------:R-:W-:Y:S01]  /*37490*/  LEA R6, P6, R17.reuse, R5, 0x2 ;  /* 0x0000000511067211 */ /* 0x040fe200078c10ff */
[----:B------:R-:W3:Y:S04]  /*374a0*/  LDL.LU R16, [R1+0x2590] ;  /* 0x0025900001107983 */ /* 0x000ee80000300800 */
[----:B------:R1:W-:Y:S01]  /*374b0*/  STL.64 [R1+0xf70], R32 ;  /* 0x000f702001007387 */ /* 0x0003e20000100a00 */
[----:B------:R-:W-:-:S03]  /*374c0*/  LEA.HI.X.SX32 R7, R17, R245, 0x2, P6 ;  /* 0x000000f511077211 */ /* 0x000fc600030f16ff */
[----:B------:R-:W3:Y:S01]  /*374d0*/  LDL.LU R17, [R1+0x258c] ;  /* 0x00258c0001117983 */ /* 0x000ee20000300800 */
[----:B-1----:R-:W-:-:S03]  /*374e0*/  LEA R32, P5, R18, R5, 0x2 ;  /* 0x0000000512207211 */ /* 0x002fc600078a10ff */
[----:B------:R1:W-:Y:S01]  /*374f0*/  STL.64 [R1+0xf78], R6 ;  /* 0x000f780601007387 */ /* 0x0003e20000100a00 */
[----:B------:R-:W-:-:S03]  /*37500*/  LEA.HI.X.SX32 R33, R18, R245, 0x2, P5 ;  /* 0x000000f512217211 */ /* 0x000fc600028f16ff */
[----:B------:R-:W3:Y:S04]  /*37510*/  LDL.LU R18, [R1+0x2588] ;  /* 0x0025880001127983 */ /* 0x000ee80000300800 */
[----:B------:R1:W-:Y:S02]  /*37520*/  STL.64 [R1+0xf80], R32 ;  /* 0x000f802001007387 */ /* 0x0003e40000100a00 */
[----:B-1----:R-:W-:-:S04]  /*37530*/  LEA R6, P6, R19, R5, 0x2 ;  /* 0x0000000513067211 */ /* 0x002fc800078c10ff */
[----:B------:R-:W-:Y:S02]  /*37540*/  LEA.HI.X.SX32 R7, R19, R245, 0x2, P6 ;  /* 0x000000f513077211 */ /* 0x000fe400030f16ff */
[----:B------:R-:W3:Y:S01]  /*37550*/  LDL.LU R19, [R1+0x2584] ;  /* 0x0025840001137983 */ /* 0x000ee20000300800 */
[----:B------:R-:W-:-:S03]  /*37560*/  LEA R32, P5, R20, R5, 0x2 ;  /* 0x0000000514207211 */ /* 0x000fc600078a10ff */
[----:B------:R-:W-:Y:S01]  /*37570*/  STL.64 [R1+0xf88], R6 ;  /* 0x000f880601007387 */ /* 0x000fe20000100a00 */
[----:B------:R-:W-:-:S03]  /*37580*/  LEA.HI.X.SX32 R33, R20, R245, 0x2, P5 ;  /* 0x000000f514217211 */ /* 0x000fc600028f16ff */
[----:B------:R-:W3:Y:S04]  /*37590*/  LDL.LU R20, [R1+0x2580] ;  /* 0x0025800001147983 */ /* 0x000ee80000300800 */
[----:B------:R1:W-:Y:S04]  /*375a0*/  STL.64 [R1+0xf90], R32 ;  /* 0x000f902001007387 */ /* 0x0003e80000100a00 */
[----:B-1----:R-:W2:Y:S01]  /*375b0*/  LDL.LU R33, [R1+0xfb0] ;  /* 0x000fb00001217983 */ /* 0x002ea20000300800 */
[----:B------:R-:W-:-:S04]  /*375c0*/  LEA R6, P6, R246, R5, 0x2 ;  /* 0x00000005f6067211 */ /* 0x000fc800078c10ff */
[----:B------:R-:W-:Y:S02]  /*375d0*/  LEA.HI.X.SX32 R7, R246, R245, 0x2, P6 ;  /* 0x000000f5f6077211 */ /* 0x000fe400030f16ff */
[----:B------:R-:W2:Y:S01]  /*375e0*/  LDC R246, c[0x0][0x240] ;  /* 0x00009000fff67b82 */ /* 0x000ea20000000800 */
[----:B------:R-:W-:Y:S02]  /*375f0*/  LEA R32, P5, R21, R5, 0x2 ;  /* 0x0000000515207211 */ /* 0x000fe400078a10ff */
[----:B------:R-:W-:Y:S01]  /*37600*/  STL.64 [R1+0xf98], R6 ;  /* 0x000f980601007387 */ /* 0x000fe20000100a00 */
[----:B--2---:R-:W-:Y:S01]  /*37610*/  IMAD R246, R33, R246, RZ ;  /* 0x000000f621f67224 */ /* 0x004fe200078e02ff */
[----:B------:R-:W-:Y:S02]  /*37620*/  LEA.HI.X.SX32 R33, R21, R245, 0x2, P5 ;  /* 0x000000f515217211 */ /* 0x000fe400028f16ff */
[----:B------:R-:W2:Y:S04]  /*37630*/  LDL.LU R21, [R1+0x257c] ;  /* 0x00257c0001157983 */ /* 0x000ea80000300800 */
[----:B------:R1:W-:Y:S04]  /*37640*/  STL.64 [R1+0xfa0], R32 ;  /* 0x000fa02001007387 */ /* 0x0003e80000100a00 */
[----:B-1----:R-:W3:Y:S01]  /*37650*/  LDL.LU R33, [R1+0xfc0] ;  /* 0x000fc00001217983 */ /* 0x002ee20000300800 */
[----:B------:R-:W-:-:S04]  /*37660*/  LEA R6, P6, R247, R5, 0x2 ;  /* 0x00000005f7067211 */ /* 0x000fc800078c10ff */
[----:B------:R-:W-:Y:S02]  /*37670*/  LEA.HI.X.SX32 R7, R247, R245, 0x2, P6 ;  /* 0x000000f5f7077211 */ /* 0x000fe400030f16ff */
[----:B------:R-:W3:Y:S01]  /*37680*/  LDC R247, c[0x0][0x240] ;  /* 0x00009000fff77b82 */ /* 0x000ee20000000800 */
[-C--:B------:R-:W-:Y:S02]  /*37690*/  LEA R32, P5, R22, R5.reuse, 0x2 ;  /* 0x0000000516207211 */ /* 0x080fe400078a10ff */
[----:B------:R4:W-:Y:S02]  /*376a0*/  STL.64 [R1+0xfa8], R6 ;  /* 0x000fa80601007387 */ /* 0x0009e40000100a00 */
[----:B----4-:R-:W-:Y:S01]  /*376b0*/  LEA R6, P6, R248, R5, 0x2 ;  /* 0x00000005f8067211 */ /* 0x010fe200078c10ff */
[----:B---3--:R-:W-:Y:S01]  /*376c0*/  IMAD R247, R33, R247, RZ ;  /* 0x000000f721f77224 */ /* 0x008fe200078e02ff */
[-C--:B------:R-:W-:Y:S02]  /*376d0*/  LEA.HI.X.SX32 R33, R22, R245.reuse, 0x2, P5 ;  /* 0x000000f516217211 */ /* 0x080fe400028f16ff */
[----:B------:R-:W3:Y:S04]  /*376e0*/  LDL.LU R22, [R1+0x2578] ;  /* 0x0025780001167983 */ /* 0x000ee80000300800 */
[----:B------:R1:W-:Y:S04]  /*376f0*/  STL.64 [R1+0xfb0], R32 ;  /* 0x000fb02001007387 */ /* 0x0003e80000100a00 */
[----:B-1----:R-:W4:Y:S01]  /*37700*/  LDL.LU R33, [R1+0xfd0] ;  /* 0x000fd00001217983 */ /* 0x002f220000300800 */
[----:B------:R-:W-:-:S02]  /*37710*/  LEA.HI.X.SX32 R7, R248, R245, 0x2, P6 ;  /* 0x000000f5f8077211 */ /* 0x000fc400030f16ff */
[----:B------:R-:W4:Y:S01]  /*37720*/  LDC R248, c[0x0][0x240] ;  /* 0x00009000fff87b82 */ /* 0x000f220000000800 */
[-C--:B------:R-:W-:Y:S02]  /*37730*/  LEA R32, P5, R23, R5.reuse, 0x2 ;  /* 0x0000000517207211 */ /* 0x080fe400078a10ff */
[----:B------:R1:W-:Y:S02]  /*37740*/  STL.64 [R1+0xfb8], R6 ;  /* 0x000fb80601007387 */ /* 0x0003e40000100a00 */
[----:B-1----:R-:W-:Y:S01]  /*37750*/  LEA R6, P6, R249, R5, 0x2 ;  /* 0x00000005f9067211 */ /* 0x002fe200078c10ff */
[----:B----4-:R-:W-:Y:S01]  /*37760*/  IMAD R248, R33, R248, RZ ;  /* 0x000000f821f87224 */ /* 0x010fe200078e02ff */
        /* <DEDUP_REMOVED lines=11> */
[----:B------:R-:W4:Y:S04]  /*37820*/  LDL.LU R24, [R1+0x2570] ;  /* 0x0025700001187983 */ /* 0x000f280000300800 */
[----:B------:R1:W-:Y:S04]  /*37830*/  STL.64 [R1+0xfd0], R32 ;  /* 0x000fd02001007387 */ /* 0x0003e80000100a00 */
[----:B-1----:R-:W2:Y:S01]  /*37840*/  LDL.LU R33, [R1+0xff0] ;  /* 0x000ff00001217983 */ /* 0x002ea20000300800 */
[----:B------:R-:W-:-:S02]  /*37850*/  LEA.HI.X.SX32 R7, R250, R245, 0x2, P6 ;  /* 0x000000f5fa077211 */ /* 0x000fc400030f16ff */
[----:B------:R-:W2:Y:S01]  /*37860*/  LDC R250, c[0x0][0x240] ;  /* 0x00009000fffa7b82 */ /* 0x000ea20000000800 */
[-C--:B------:R-:W-:Y:S02]  /*37870*/  LEA R32, P5, R25, R5.reuse, 0x2 ;  /* 0x0000000519207211 */ /* 0x080fe400078a10ff */
[----:B------:R1:W-:Y:S02]  /*37880*/  STL.64 [R1+0xfd8], R6 ;  /* 0x000fd80601007387 */ /* 0x0003e40000100a00 */
[----:B-1----:R-:W-:-:S04]  /*37890*/  LEA R6, P6, R26, R5, 0x2 ;  /* 0x000000051a067211 */ /* 0x002fc800078c10ff */
[-C--:B------:R-:W-:Y:S01]  /*378a0*/  LEA.HI.X.SX32 R7, R26, R245.reuse, 0x2, P6 ;  /* 0x000000f51a077211 */ /* 0x080fe200030f16ff */
[----:B--2---:R-:W-:Y:S01]  /*378b0*/  IMAD R250, R33, R250, RZ ;  /* 0x000000fa21fa7224 */ /* 0x004fe200078e02ff */
[----:B------:R-:W-:Y:S02]  /*378c0*/  LEA.HI.X.SX32 R33, R25, R245, 0x2, P5 ;  /* 0x000000f519217211 */ /* 0x000fe400028f16ff */
[----:B------:R-:W4:Y:S04]  /*378d0*/  LDL.LU R25, [R1+0x256c] ;  /* 0x00256c0001197983 */ /* 0x000f280000300800 */
[----:B------:R1:W-:Y:S04]  /*378e0*/  STL.64 [R1+0xfe0], R32 ;  /* 0x000fe02001007387 */ /* 0x0003e80000100a00 */
[----:B------:R-:W2:Y:S01]  /*378f0*/  LDL.LU R26, [R1+0x2568] ;  /* 0x00256800011a7983 */ /* 0x000ea20000300800 */
[----:B-1----:R-:W-:-:S03]  /*37900*/  LEA R32, P5, R27, R5, 0x2 ;  /* 0x000000051b207211 */ /* 0x002fc600078a10ff */
[----:B------:R1:W-:Y:S01]  /*37910*/  STL.64 [R1+0xfe8], R6 ;  /* 0x000fe80601007387 */ /* 0x0003e20000100a00 */
[----:B------:R-:W-:-:S03]  /*37920*/  LEA.HI.X.SX32 R33, R27, R245, 0x2, P5 ;  /* 0x000000f51b217211 */ /* 0x000fc600028f16ff */
[----:B------:R-:W2:Y:S04]  /*37930*/  LDL.LU R27, [R1+0x2564] ;  /* 0x00256400011b7983 */ /* 0x000ea80000300800 */
[----:B------:R3:W-:Y:S01]  /*37940*/  STL.64 [R1+0xff0], R32 ;  /* 0x000ff02001007387 */ /* 0x0007e20000100a00 */
[----:B-1----:R-:W-:-:S04]  /*37950*/  LEA R6, P6, R30, R5, 0x2 ;  /* 0x000000051e067211 */ /* 0x002fc800078c10ff */
[----:B------:R-:W-:Y:S01]  /*37960*/  LEA.HI.X.SX32 R7, R30, R245, 0x2, P6 ;  /* 0x000000f51e077211 */ /* 0x000fe200030f16ff */
[----:B---3--:R-:W-:Y:S01]  /*37970*/  IMAD.MOV.U32 R33, RZ, RZ, R31 ;  /* 0x000000ffff217224 */ /* 0x008fe200078e001f */
[----:B------:R-:W-:-:S03]  /*37980*/  LEA R32, P5, R28, R5, 0x2 ;  /* 0x000000051c207211 */ /* 0x000fc600078a10ff */
[----:B------:R-:W-:Y:S01]  /*37990*/  IMAD.MOV.U32 R31, RZ, RZ, R33 ;  /* 0x000000ffff1f7224 */ /* 0x000fe200078e0021 */
[----:B------:R-:W-:Y:S01]  /*379a0*/  LEA.HI.X.SX32 R33, R28, R245, 0x2, P5 ;  /* 0x000000f51c217211 */ /* 0x000fe200028f16ff */
[----:B------:R1:W-:Y:S01]  /*379b0*/  STL.64 [R1+0xff8], R6 ;  /* 0x000ff80601007387 */ /* 0x0003e20000100a00 */
[----:B------:R-:W-:-:S03]  /*379c0*/  LEA R30, P6, R29, R5, 0x2 ;  /* 0x000000051d1e7211 */ /* 0x000fc600078c10ff */
[----:B-1----:R-:W3:Y:S04]  /*379d0*/  LDL.64 R6, [R1+0x8f8] ;  /* 0x0008f80001067983 */ /* 0x002ee80000100a00 */
[----:B------:R-:W4:Y:S04]  /*379e0*/  LDL.LU R28, [R1+0x2560] ;  /* 0x00256000011c7983 */ /* 0x000f280000300800 */
[----:B------:R1:W-:Y:S02]  /*379f0*/  STL.64 [R1+0x1000], R32 ;  /* 0x0010002001007387 */ /* 0x0003e40000100a00 */
[----:B-1----:R-:W-:-:S02]  /*37a00*/  MOV R33, R31 ;  /* 0x0000001f00217202 */ /* 0x002fc40000000f00 */
[----:B------:R-:W-:Y:S02]  /*37a10*/  LEA.HI.X.SX32 R31, R29, R245, 0x2, P6 ;  /* 0x000000f51d1f7211 */ /* 0x000fe400030f16ff */
[CC--:B------:R-:W-:Y:S01]  /*37a20*/  LEA R32, P5, R34.reuse, R5.reuse, 0x2 ;  /* 0x0000000522207211 */ /* 0x0c0fe200078a10ff */
[----:B------:R-:W4:Y:S04]  /*37a30*/  LDL.LU R29, [R1+0x255c] ;  /* 0x00255c00011d7983 */ /* 0x000f280000300800 */
[----:B------:R1:W-:Y:S02]  /*37a40*/  STL.64 [R1+0x1008], R30 ;  /* 0x0010081e01007387 */ /* 0x0003e40000100a00 */
[----:B-1----:R-:W-:Y:S01]  /*37a50*/  LEA R30, P6, R33, R5, 0x2 ;  /* 0x00000005211e7211 */ /* 0x002fe200078c10ff */
[----:B------:R-:W-:Y:S01]  /*37a60*/  IMAD.MOV.U32 R31, RZ, RZ, R33 ;  /* 0x000000ffff1f7224 */ /* 0x000fe200078e0021 */
[----:B------:R-:W-:-:S02]  /*37a70*/  LEA.HI.X.SX32 R33, R34, R245, 0x2, P5 ;  /* 0x000000f522217211 */ /* 0x000fc400028f16ff */
[----:B------:R-:W2:Y:S02]  /*37a80*/  LDL.LU R34, [R1+0x2558] ;  /* 0x0025580001227983 */ /* 0x000ea40000300800 */
[----:B------:R-:W-:Y:S02]  /*37a90*/  LEA.HI.X.SX32 R31, R31, R245, 0x2, P6 ;  /* 0x000000f51f1f7211 */ /* 0x000fe400030f16ff */
[----:B------:R1:W-:Y:S04]  /*37aa0*/  STL.64 [R1+0x1010], R32 ;  /* 0x0010102001007387 */ /* 0x0003e80000100a00 */
[----:B------:R1:W-:Y:S02]  /*37ab0*/  STL.64 [R1+0x1018], R30 ;  /* 0x0010181e01007387 */ /* 0x0003e40000100a00 */
[----:B-1----:R-:W-:-:S04]  /*37ac0*/  LEA R32, P5, R252, R5, 0x2 ;  /* 0x00000005fc207211 */ /* 0x002fc800078a10ff */
[----:B------:R-:W-:Y:S02]  /*37ad0*/  LEA.HI.X.SX32 R33, R252, R245, 0x2, P5 ;  /* 0x000000f5fc217211 */ /* 0x000fe400028f16ff */
[C---:B------:R-:W-:Y:S01]  /*37ae0*/  LEA R30, P6, R251.reuse, R5, 0x2 ;  /* 0x00000005fb1e7211 */ /* 0x040fe200078c10ff */
[----:B------:R-:W1:Y:S02]  /*37af0*/  LDC R252, c[0x0][0x230] ;  /* 0x00008c00fffc7b82 */ /* 0x000e640000000800 */
[----:B------:R1:W-:Y:S01]  /*37b00*/  STL.64 [R1+0x1020], R32 ;  /* 0x0010202001007387 */ /* 0x0003e20000100a00 */
[----:B------:R-:W-:-:S05]  /*37b10*/  LEA.HI.X.SX32 R31, R251, R245, 0x2, P6 ;  /* 0x000000f5fb1f7211 */ /* 0x000fca00030f16ff */
[----:B------:R1:W-:Y:S01]  /*37b20*/  STL.64 [R1+0x1028], R30 ;  /* 0x0010281e01007387 */ /* 0x0003e20000100a00 */
[----:B------:R-:W4:Y:S01]  /*37b30*/  LDC R251, c[0x0][0x230] ;  /* 0x00008c00fffb7b82 */ /* 0x000f220000000800 */
[----:B-1----:R-:W-:-:S04]  /*37b40*/  LEA R32, P5, R246, R5, 0x2 ;  /* 0x00000005f6207211 */ /* 0x002fc800078a10ff */
[----:B------:R-:W-:Y:S02]  /*37b50*/  LEA.HI.X.SX32 R33, R246, R245, 0x2, P5 ;  /* 0x000000f5f6217211 */ /* 0x000fe400028f16ff */
[C---:B------:R-:W-:Y:S01]  /*37b60*/  LEA R30, P6, R247.reuse, R5, 0x2 ;  /* 0x00000005f71e7211 */ /* 0x040fe200078c10ff */
[----:B------:R-:W4:Y:S03]  /*37b70*/  LDL.LU R246, [R1+0x1054] ;  /* 0x0010540001f67983 */ /* 0x000f260000300800 */
[----:B------:R-:W-:Y:S01]  /*37b80*/  LEA.HI.X.SX32 R31, R247, R245, 0x2, P6 ;  /* 0x000000f5f71f7211 */ /* 0x000fe200030f16ff */
[----:B------:R1:W-:Y:S04]  /*37b90*/  STL.64 [R1+0x1030], R32 ;  /* 0x0010302001007387 */ /* 0x0003e80000100a00 */
[----:B------:R-:W2:Y:S01]  /*37ba0*/  LDL.LU R247, [R1+0x105c] ;  /* 0x00105c0001f77983 */ /* 0x000ea20000300800 */
[----:B-1----:R-:W-:-:S04]  /*37bb0*/  LEA R32, P5, R248, R5, 0x2 ;  /* 0x00000005f8207211 */ /* 0x002fc800078a10ff */
[----:B------:R-:W-:Y:S01]  /*37bc0*/  LEA.HI.X.SX32 R33, R248, R245, 0x2, P5 ;  /* 0x000000f5f8217211 */ /* 0x000fe200028f16ff */
[----:B------:R-:W-:Y:S04]  /*37bd0*/  STL.64 [R1+0x1038], R30 ;  /* 0x0010381e01007387 */ /* 0x000fe80000100a00 */
[----:B------:R1:W-:Y:S02]  /*37be0*/  STL.64 [R1+0x1040], R32 ;  /* 0x0010402001007387 */ /* 0x0003e40000100a00 */
[----:B-1----:R-:W2:Y:S01]  /*37bf0*/  LDC R33, c[0x0][0x240] ;  /* 0x00009000ff217b82 */ /* 0x002ea20000000800 */
[-C--:B------:R-:W-:Y:S01]  /*37c00*/  LEA R30, P6, R249, R5.reuse, 0x2 ;  /* 0x00000005f91e7211 */ /* 0x080fe200078c10ff */
[----:B------:R-:W-:Y:S01]  /*37c10*/  VIADD R252, R252, 0x7f ;  /* 0x0000007ffcfc7836 */ /* 0x000fe20000000000 */
[----:B------:R-:W-:-:S02]  /*37c20*/  LEA R32, P5, R250, R5, 0x2 ;  /* 0x00000005fa207211 */ /* 0x000fc400078a10ff */
[----:B------:R-:W-:Y:S02]  /*37c30*/  LEA.HI.X.SX32 R31, R249, R245, 0x2, P6 ;  /* 0x000000f5f91f7211 */ /* 0x000fe400030f16ff */
[----:B------:R-:W-:Y:S02]  /*37c40*/  ISETP.GT.AND P6, PT, R252, 0xff, PT ;  /* 0x000000fffc00780c */ /* 0x000fe40003fc4270 */
[----:B------:R-:W1:Y:S01]  /*37c50*/  LDC R252, c[0x0][0x230] ;  /* 0x00008c00fffc7b82 */ /* 0x000e620000000800 */
[----:B------:R1:W-:Y:S04]  /*37c60*/  STL.64 [R1+0x1048], R30 ;  /* 0x0010481e01007387 */ /* 0x0003e80000100a00 */
[----:B-1----:R-:W4:Y:S04]  /*37c70*/  LDL.LU.64 R30, [R1+0x2550] ;  /* 0x00255000011e7983 */ /* 0x002f280000300a00 */
[----:B------:R-:W4:Y:S04]  /*37c80*/  LDL.64 R248, [R1+0x910] ;  /* 0x0009100001f87983 */ /* 0x000f280000100a00 */
[----:B---3--:R1:W-:Y:S01]  /*37c90*/  LDGSTS.E [R244+-0x77ff4], desc[UR60][R6.64], !P4 ;  /* 0x8800c00006f47fae */ /* 0x0083e2000e12187c */
[----:B--2---:R-:W-:Y:S01]  /*37ca0*/  IMAD R247, R247, R33, RZ ;  /* 0x00000021f7f77224 */ /* 0x004fe200078e02ff */
[----:B------:R-:W-:-:S02]  /*37cb0*/  LEA.HI.X.SX32 R33, R250, R245, 0x2, P5 ;  /* 0x000000f5fa217211 */ /* 0x000fc400028f16ff */
[----:B----4-:R-:W-:Y:S01]  /*37cc0*/  ISETP.NE.U32.AND P5, PT, R246, RZ, PT ;  /* 0x000000fff600720c */ /* 0x010fe20003fa5070 */
[----:B------:R-:W2:Y:S01]  /*37cd0*/  LDC R250, c[0x0][0x230] ;  /* 0x00008c00fffa7b82 */ /* 0x000ea20000000800 */
[----:B------:R-:W-:Y:S02]  /*37ce0*/  SEL R246, R35, RZ, P6 ;  /* 0x000000ff23f67207 */ /* 0x000fe40003000000 */
[C---:B-1----:R-:W-:Y:S01]  /*37cf0*/  LEA R6, P6, R247.reuse, R5, 0x2 ;  /* 0x00000005f7067211 */ /* 0x042fe200078c10ff */
[----:B------:R1:W-:Y:S03]  /*37d00*/  STL.64 [R1+0x1058], R32 ;  /* 0x0010582001007387 */ /* 0x0003e60000100a00 */
[----:B------:R-:W-:Y:S02]  /*37d10*/  LEA.HI.X.SX32 R7, R247, R245, 0x2, P6 ;  /* 0x000000f5f7077211 */ /* 0x000fe400030f16ff */
[----:B------:R-:W3:Y:S01]  /*37d20*/  LDC R245, c[0x0][0x230] ;  /* 0x00008c00fff57b82 */ /* 0x000ee20000000800 */
[----:B-1----:R-:W4:Y:S04]  /*37d30*/  LDL.LU.64 R32, [R1+0x2548] ;  /* 0x0025480001207983 */ /* 0x002f280000300a00 */
[----:B------:R-:W4:Y:S04]  /*37d40*/  LDL.LU R35, [R1+0x2540] ;  /* 0x0025400001237983 */ /* 0x000f280000300800 */
[----:B------:R1:W-:Y:S04]  /*37d50*/  STL.64 [R1+0x1050], R6 ;  /* 0x0010500601007387 */ /* 0x0003e80000100a00 */
[----:B-1----:R-:W2:Y:S04]  /*37d60*/  LDL.LU.64 R6, [R1+0x2538] ;  /* 0x0025380001067983 */ /* 0x002ea80000300a00 */
[----:B--2---:R-:W-:Y:S04]  /*37d70*/  LDGSTS.E [R244+-0x74000], desc[UR60][R6.64], !P0 ;  /* 0x8c00000006f47fae */ /* 0x004fe8000c12187c */
[----:B------:R-:W2:Y:S04]  /*37d80*/  LDL.LU.64 R6, [R1+0x2530] ;  /* 0x0025300001067983 */ /* 0x000ea80000300a00 */
[----:B--2---:R-:W-:Y:S04]  /*37d90*/  LDGSTS.E [R244+-0x73ffc], desc[UR60][R6.64], !P1 ;  /* 0x8c00400006f47fae */ /* 0x004fe8000c92187c */
[----:B------:R1:W-:Y:S04]  /*37da0*/  LDGSTS.E [R244+-0x73ff8], desc[UR60][R248.64], !P2 ;  /* 0x8c008000f8f47fae */ /* 0x0003e8000d12187c */
[----:B------:R-:W2:Y:S01]  /*37db0*/  LDL.LU.64 R6, [R1+0x2528] ;  /* 0x0025280001067983 */ /* 0x000ea20000300a00 */
[----:B------:R-:W-:-:S02]  /*37dc0*/  VIADD R5, R250, 0xffffff7f ;  /* 0xffffff7ffa057836 */ /* 0x000fc40000000000 */
[----:B------:R-:W4:Y:S01]  /*37dd0*/  LDC R250, c[0x0][0x230] ;  /* 0x00008c00fffa7b82 */ /* 0x000f220000000800 */
[----:B--2---:R-:W-:Y:S02]  /*37de0*/  LDGSTS.E [R244+-0x73ff4], desc[UR60][R6.64], !P3 ;  /* 0x8c00c00006f47fae */ /* 0x004fe4000d92187c */
[----:B------:R-:W-:Y:S02]  /*37df0*/  ISETP.GE.U32.AND P0, PT, R5, 0x7fffff00, PT ;  /* 0x7fffff000500780c */ /* 0x000fe40003f06070 */
[----:B------:R-:W2:Y:S04]  /*37e00*/  LDL.LU.64 R6, [R1+0x2520] ;  /* 0x0025200001067983 */ /* 0x000ea80000300a00 */
[----:B------:R3:W-:Y:S04]  /*37e10*/  STL.64 [R1+0x2798], R184 ;  /* 0x002798b801007387 */ /* 0x0007e80000100a00 */
[----:B------:R-:W0:Y:S04]  /*37e20*/  LDGDEPBAR ;  /* 0x00000000000079af */ /* 0x000e280000000000 */
[----:B---3--:R-:W3:Y:S04]  /*37e30*/  LDL.64 R184, [R1+0x9c8] ;  /* 0x0009c80001b87983 */ /* 0x008ee80000100a00 */
[----:B------:R1:W-:Y:S04]  /*37e40*/  STL.64 [R1+0x2790], R198 ;  /* 0x002790c601007387 */ /* 0x0003e80000100a00 */
[----:B-1----:R-:W3:Y:S04]  /*37e50*/  LDL.64 R198, [R1+0x9b0] ;  /* 0x0009b00001c67983 */ /* 0x002ee80000100a00 */
        /* <DEDUP_REMOVED lines=21> */
[----:B-1----:R-:W3:Y:S01]  /*37fb0*/  LDL.64 R122, [R1+0x968] ;  /* 0x00096800017a7983 */ /* 0x002ee20000100a00 */
[----:B------:R-:W-:Y:S01]  /*37fc0*/  IADD3 R5, R245, -0x82, RZ ;  /* 0xffffff7ef5057810 */ /* 0x000fe20007ffe0ff */
[----:B----4-:R-:W-:-:S02]  /*37fd0*/  VIADD R245, R250, 0xffffff7d ;  /* 0xffffff7dfaf57836 */ /* 0x010fc40000000000 */
[----:B------:R-:W-:Y:S03]  /*37fe0*/  STL.64 [R1+0x2730], R218 ;  /* 0x002730da01007387 */ /* 0x000fe60000100a00 */
[----:B------:R-:W-:Y:S01]  /*37ff0*/  ISETP.GE.U32.AND P2, PT, R245, 0x7ffffefe, PT ;  /* 0x7ffffefef500780c */ /* 0x000fe20003f46070 */
[----:B------:R-:W-:Y:S01]  /*38000*/  VIADD R245, R251, 0xffffff5f ;  /* 0xffffff5ffbf57836 */ /* 0x000fe20000000000 */
[----:B------:R-:W-:Y:S04]  /*38010*/  STL.64 [R1+0x2728], R220 ;  /* 0x002728dc01007387 */ /* 0x000fe80000100a00 */
[----:B------:R-:W-:Y:S01]  /*38020*/  STL.64 [R1+0x2720], R222 ;  /* 0x002720de01007387 */ /* 0x000fe20000100a00 */
[----:B------:R-:W-:-:S03]  /*38030*/  ISETP.GE.U32.AND P6, PT, R245, 0x7ffffee0, PT ;  /* 0x7ffffee0f500780c */ /* 0x000fc60003fc6070 */
[----:B------:R-:W-:Y:S04]  /*38040*/  STL.64 [R1+0x2718], R188 ;  /* 0x002718bc01007387 */ /* 0x000fe80000100a00 */
        /* <DEDUP_REMOVED lines=10> */
[----:B------:R1:W-:Y:S04]  /*380f0*/  STL.64 [R1+0x26c0], R242 ;  /* 0x0026c0f201007387 */ /* 0x0003e80000100a00 */
[----:B------:R-:W-:Y:S01]  /*38100*/  STL.64 [R1+0x26b8], R126 ;  /* 0x0026b87e01007387 */ /* 0x000fe20000100a00 */
[----:B--2---:R-:W-:-:S03]  /*38110*/  IMAD.IADD R245, R170, 0x1, R7 ;  /* 0x00000001aaf57824 */ /* 0x004fc600078e0207 */
[----:B------:R-:W-:Y:S04]  /*38120*/  STL.64 [R1+0x2520], R6 ;  /* 0x0025200601007387 */ /* 0x000fe80000100a00 */
[----:B-1----:R-:W2:Y:S04]  /*38130*/  LDL.64 R242, [R1+0x9e8] ;  /* 0x0009e80001f27983 */ /* 0x002ea80000100a00 */
[----:B------:R-:W4:Y:S04]  /*38140*/  LDL.64 R240, [R1+0x9f0] ;  /* 0x0009f00001f07983 */ /* 0x000f280000100a00 */
        /* <DEDUP_REMOVED lines=13> */
[----:B---3--:R-:W-:Y:S04]  /*38220*/  LDGSTS.E [R245], desc[UR60][R122.64], P5 ;  /* 0x000000007af57fae */ /* 0x008fe8000a92187c */
[----:B------:R-:W-:Y:S04]  /*38230*/  LDGSTS.E [R245+0x400], desc[UR60][R216.64], P5 ;  /* 0x00400000d8f57fae */ /* 0x000fe8000a92187c */
[----:B------:R-:W-:Y:S04]  /*38240*/  LDGSTS.E [R245+0x800], desc[UR60][R214.64], P5 ;  /* 0x00800000d6f57fae */ /* 0x000fe8000a92187c */
[----:B------:R-:W-:Y:S04]  /*38250*/  LDGSTS.E [R245+0xc00], desc[UR60][R212.64], P5 ;  /* 0x00c00000d4f57fae */ /* 0x000fe8000a92187c */
[----:B------:R-:W-:Y:S04]  /*38260*/  LDGSTS.E [R245+0x1000], desc[UR60][R204.64], P5 ;  /* 0x01000000ccf57fae */ /* 0x000fe8000a92187c */
[----:B------:R-:W-:Y:S04]  /*38270*/  LDGSTS.E [R245+0x1400], desc[UR60][R200.64], P5 ;  /* 0x01400000c8f57fae */ /* 0x000fe8000a92187c */
[----:B------:R-:W-:Y:S04]  /*38280*/  LDGSTS.E [R245+0x1800], desc[UR60][R52.64], P5 ;  /* 0x0180000034f57fae */ /* 0x000fe8000a92187c */
[----:B------:R-:W3:Y:S04]  /*38290*/  LDL.64 R204, [R1+0x9d0] ;  /* 0x0009d00001cc7983 */ /* 0x000ee80000100a00 */
[----:B------:R-:W2:Y:S04]  /*382a0*/  LDL.64 R200, [R1+0x9d8] ;  /* 0x0009d80001c87983 */ /* 0x000ea80000100a00 */
[----:B------:R-:W-:Y:S04]  /*382b0*/  LDGSTS.E [R245+0x1c00], desc[UR60][R210.64], P5 ;  /* 0x01c00000d2f57fae */ /* 0x000fe8000a92187c */
[----:B------:R-:W-:Y:S04]  /*382c0*/  LDGSTS.E [R245+0x2000], desc[UR60][R208.64], P5 ;  /* 0x02000000d0f57fae */ /* 0x000fe8000a92187c */
[----:B------:R-:W-:Y:S04]  /*382d0*/  LDGSTS.E [R245+0x2400], desc[UR60][R198.64], P5 ;  /* 0x02400000c6f57fae */ /* 0x000fe8000a92187c */
[----:B------:R-:W4:Y:S04]  /*382e0*/  LDL.64 R122, [R1+0xa58] ;  /* 0x000a5800017a7983 */ /* 0x000f280000100a00 */
[----:B------:R-:W4:Y:S04]  /*382f0*/  LDL.64 R216, [R1+0xa60] ;  /* 0x000a600001d87983 */ /* 0x000f280000100a00 */
[----:B------:R-:W4:Y:S04]  /*38300*/  LDL.64 R198, [R1+0x9e0] ;  /* 0x0009e00001c67983 */ /* 0x000f280000100a00 */
[----:B------:R-:W-:Y:S04]  /*38310*/  LDGSTS.E [R245+0x2800], desc[UR60][R206.64], P5 ;  /* 0x02800000cef57fae */ /* 0x000fe8000a92187c */
[----:B------:R-:W4:Y:S04]  /*38320*/  LDL.64 R214, [R1+0x1a8] ;  /* 0x0001a80001d67983 */ /* 0x000f280000100a00 */
[----:B------:R-:W-:Y:S04]  /*38330*/  LDGSTS.E [R245+0x2c00], desc[UR60][R202.64], P5 ;  /* 0x02c00000caf57fae */ /* 0x000fe8000a92187c */
[----:B------:R-:W4:Y:S04]  /*38340*/  LDL.64 R212, [R1+0x168] ;  /* 0x0001680001d47983 */ /* 0x000f280000100a00 */
[----:B------:R-:W-:Y:S04]  /*38350*/  LDGSTS.E [R245+0x3000], desc[UR60][R184.64], P5 ;  /* 0x03000000b8f57fae */ /* 0x000fe8000a92187c */
[----:B------:R-:W4:Y:S04]  /*38360*/  LDL.64 R202, [R1+0x128] ;  /* 0x0001280001ca7983 */ /* 0x000f280000100a00 */
[----:B------:R-:W4:Y:S04]  /*38370*/  LDL.64 R52, [R1+0xa8] ;  /* 0x0000a80001347983 */ /* 0x000f280000100a00 */
[----:B------:R-:W4:Y:S04]  /*38380*/  LDL.64 R184, [R1+0xe8] ;  /* 0x0000e80001b87983 */ /* 0x000f280000100a00 */
[----:B------:R-:W4:Y:S04]  /*38390*/  LDL.64 R210, [R1+0x68] ;  /* 0x0000680001d27983 */ /* 0x000f280000100a00 */
[----:B------:R-:W4:Y:S04]  /*383a0*/  LDL.64 R208, [R1+0x28] ;  /* 0x0000280001d07983 */ /* 0x000f280000100a00 */
[----:B------:R-:W4:Y:S04]  /*383b0*/  LDL.64 R206, [R1+0xa70] ;  /* 0x000a700001ce7983 */ /* 0x000f280000100a00 */
[----:B---3--:R-:W-:Y:S04]  /*383c0*/  LDGSTS.E [R245+0x3400], desc[UR60][R204.64], P5 ;  /* 0x03400000ccf57fae */ /* 0x008fe8000a92187c */
[----:B--2---:R-:W-:Y:S04]  /*383d0*/  LDGSTS.E [R245+0x3800], desc[UR60][R200.64], P5 ;  /* 0x03800000c8f57fae */ /* 0x004fe8000a92187c */
[----:B------:R-:W2:Y:S04]  /*383e0*/  LDL.64 R204, [R1+0xab8] ;  /* 0x000ab80001cc7983 */ /* 0x000ea80000100a00 */
[----:B------:R-:W3:Y:S04]  /*383f0*/  LDL.64 R200, [R1+0x920] ;  /* 0x0009200001c87983 */ /* 0x000ee80000100a00 */
[----:B----4-:R-:W-:Y:S04]  /*38400*/  LDGSTS.E [R245+0x3c00], desc[UR60][R198.64], P5 ;  /* 0x03c00000c6f57fae */ /* 0x010fe8000a92187c */
[----:B------:R-:W-:Y:S04]  /*38410*/  LDGSTS.E [R245+0x4000], desc[UR60][R242.64], P5 ;  /* 0x04000000f2f57fae */ /* 0x000fe8000a92187c */
[----:B------:R-:W-:Y:S04]  /*38420*/  LDGSTS.E [R245+0x4400], desc[UR60][R240.64], P5 ;  /* 0x04400000f0f57fae */ /* 0x000fe8000a92187c */
[----:B------:R-:W4:Y:S04]  /*38430*/  LDL.64 R198, [R1+0xaf8] ;  /* 0x000af80001c67983 */ /* 0x000f280000100a00 */
[----:B------:R-:W-:Y:S04]  /*38440*/  LDGSTS.E [R245+0x4800], desc[UR60][R238.64], P5 ;  /* 0x04800000eef57fae */ /* 0x000fe8000a92187c */
        /* <DEDUP_REMOVED lines=19> */
[----:B------:R-:W4:Y:S04]  /*38580*/  LDL.64 R202, [R1+0xb38] ;  /* 0x000b380001ca7983 */ /* 0x000f280000100a00 */
[----:B------:R-:W4:Y:S04]  /*38590*/  LDL.64 R184, [R1+0xb78] ;  /* 0x000b780001b87983 */ /* 0x000f280000100a00 */
[----:B------:R-:W-:Y:S04]  /*385a0*/  LDGSTS.E [R245+0x21800], desc[UR60][R210.64], P5 ;  /* 0x21800000d2f57fae */ /* 0x000fe8000a92187c */
[----:B------:R-:W-:Y:S04]  /*385b0*/  LDGSTS.E [R245+0x21c00], desc[UR60][R208.64], P5 ;  /* 0x21c00000d0f57fae */ /* 0x000fe8000a92187c */
        /* <DEDUP_REMOVED lines=22> */
[----:B---3--:R-:W-:Y:S04]  /*38720*/  LDGSTS.E [R245+0x22000], desc[UR60][R200.64], P5 ;  /* 0x22000000c8f57fae */ /* 0x008fe8000a92187c */
[----:B------:R-:W-:Y:S04]  /*38730*/  LDGSTS.E [R245+0x22400], desc[UR60][R206.64], P5 ;  /* 0x22400000cef57fae */ /* 0x000fe8000a92187c */
[----:B--2---:R-:W-:Y:S04]  /*38740*/  LDGSTS.E [R245+0x22800], desc[UR60][R204.64], P5 ;  /* 0x22800000ccf57fae */ /* 0x004fe8000a92187c */
[----:B------:R-:W2:Y:S01]  /*38750*/  LDL.64 R200, [R1+0xbb8] ;  /* 0x000bb80001c87983 */ /* 0x000ea20000100a00 */
[----:B------:R-:W-:-:S02]  /*38760*/  ISETP.NE.U32.AND P4, PT, R246, RZ, PT ;  /* 0x000000fff600720c */ /* 0x000fc40003f85070 */
[----:B------:R-:W1:Y:S01]  /*38770*/  LDC R246, c[0x0][0x230] ;  /* 0x00008c00fff67b82 */ /* 0x000e620000000800 */
[----:B------:R-:W-:Y:S01]  /*38780*/  ISETP.GE.U32.AND P1, PT, R5, 0x7ffffeff, PT ;  /* 0x7ffffeff0500780c */ /* 0x000fe20003f26070 */
[----:B------:R-:W3:Y:S04]  /*38790*/  LDL.64 R206, [R1+0x728] ;  /* 0x0007280001ce7983 */ /* 0x000ee80000100a00 */
[----:B------:R-:W3:Y:S04]  /*387a0*/  LDL.64 R204, [R1+0x878] ;  /* 0x0008780001cc7983 */ /* 0x000ee80000100a00 */
[----:B----4-:R-:W-:Y:S04]  /*387b0*/  LDGSTS.E [R245+0x22c00], desc[UR60][R198.64], P5 ;  /* 0x22c00000c6f57fae */ /* 0x010fe8000a92187c */
[----:B------:R-:W4:Y:S04]  /*387c0*/  LDL.64 R198, [R1+0x840] ;  /* 0x0008400001c67983 */ /* 0x000f280000100a00 */
[----:B------:R-:W-:Y:S04]  /*387d0*/  LDGSTS.E [R245+0x23000], desc[UR60][R202.64], P5 ;  /* 0x23000000caf57fae */ /* 0x000fe8000a92187c */
[----:B------:R-:W-:Y:S01]  /*387e0*/  LDGSTS.E [R245+0x23400], desc[UR60][R184.64], P5 ;  /* 0x23400000b8f57fae */ /* 0x000fe2000a92187c */
[----:B------:R-:W-:-:S03]  /*387f0*/  VIADD R5, R252, 0xffffff7c ;  /* 0xffffff7cfc057836 */ /* 0x000fc60000000000 */
[----:B------:R-:W4:Y:S04]  /*38800*/  LDL.64 R202, [R1+0x6f0] ;  /* 0x0006f00001ca7983 */ /* 0x000f280000100a00 */
[----:B------:R-:W4:Y:S01]  /*38810*/  LDL.64 R184, [R1+0x760] ;  /* 0x0007600001b87983 */ /* 0x000f220000100a00 */
[----:B------:R-:W-:Y:S02]  /*38820*/  ISETP.GE.U32.AND P3, PT, R5, 0x7ffffefd, PT ;  /* 0x7ffffefd0500780c */ /* 0x000fe40003f66070 */
[----:B-1----:R-:W-:Y:S02]  /*38830*/  IADD3 R5, R246, -0xa2, RZ ;  /* 0xffffff5ef6057810 */ /* 0x002fe40007ffe0ff */
[----:B------:R-:W-:-:S05]  /*38840*/  LOP3.LUT R246, R7, 0x10, RZ, 0x3c, !PT ;  /* 0x0000001007f67812 */ /* 0x000fca00078e3cff */
[----:B------:R-:W-:Y:S01]  /*38850*/  IMAD.IADD R246, R170, 0x1, R246 ;  /* 0x00000001aaf67824 */ /* 0x000fe200078e02f6 */
[----:B--2---:R-:W-:Y:S04]  /*38860*/  LDGSTS.E [R245+0x23800], desc[UR60][R200.64], P5 ;  /* 0x23800000c8f57fae */ /* 0x004fe8000a92187c */
        /* <DEDUP_REMOVED lines=17> */
[----:B------:R-:W2:Y:S04]  /*38980*/  LDL.64 R200, [R1+0x6b8] ;  /* 0x0006b80001c87983 */ /* 0x000ea80000100a00 */
[----:B------:R-:W-:Y:S04]  /*38990*/  LDGSTS.E [R246+0x80], desc[UR60][R214.64], P5 ;  /* 0x00080000d6f67fae */ /* 0x000fe8000a92187c */
[----:B------:R-:W-:Y:S04]  /*389a0*/  LDGSTS.E [R246+0x480], desc[UR60][R212.64], P5 ;  /* 0x00480000d4f67fae */ /* 0x000fe8000a92187c */
[----:B---3--:R-:W-:Y:S04]  /*389b0*/  LDGSTS.E [R246+0x880], desc[UR60][R204.64], P5 ;  /* 0x00880000ccf67fae */ /* 0x008fe8000a92187c */
[----:B----4-:R-:W-:Y:S04]  /*389c0*/  LDGSTS.E [R246+0xc80], desc[UR60][R198.64], P5 ;  /* 0x00c80000c6f67fae */ /* 0x010fe8000a92187c */
[----:B------:R-:W-:Y:S04]  /*389d0*/  LDGSTS.E [R246+0x1080], desc[UR60][R52.64], P5 ;  /* 0x0108000034f67fae */ /* 0x000fe8000a92187c */
[----:B------:R-:W3:Y:S04]  /*389e0*/  LDL.64 R204, [R1+0x680] ;  /* 0x0006800001cc7983 */ /* 0x000ee80000100a00 */
[----:B------:R-:W4:Y:S04]  /*389f0*/  LDL.64 R198, [R1+0x648] ;  /* 0x0006480001c67983 */ /* 0x000f280000100a00 */
[----:B------:R-:W-:Y:S04]  /*38a00*/  LDGSTS.E [R246+0x1480], desc[UR60][R210.64], P5 ;  /* 0x01480000d2f67fae */ /* 0x000fe8000a92187c */
[----:B------:R-:W-:Y:S04]  /*38a10*/  LDGSTS.E [R246+0x1880], desc[UR60][R208.64], P5 ;  /* 0x01880000d0f67fae */ /* 0x000fe8000a92187c */
[----:B------:R-:W4:Y:S04]  /*38a20*/  LDL.64 R242, [R1+0x5d8] ;  /* 0x0005d80001f27983 */ /* 0x000f280000100a00 */
[----:B------:R-:W4:Y:S04]  /*38a30*/  LDL.64 R240, [R1+0x5a0] ;  /* 0x0005a00001f07983 */ /* 0x000f280000100a00 */
[----:B------:R-:W4:Y:S04]  /*38a40*/  LDL.64 R238, [R1+0x568] ;  /* 0x0005680001ee7983 */ /* 0x000f280000100a00 */
        /* <DEDUP_REMOVED lines=25> */
[----:B--2---:R-:W-:Y:S04]  /*38be0*/  LDGSTS.E [R246+0x2880], desc[UR60][R200.64], P5 ;  /* 0x02880000c8f67fae */ /* 0x004fe8000a92187c */
[----:B------:R-:W2:Y:S04]  /*38bf0*/  LDL.64 R200, [R1+0x160] ;  /* 0x0001600001c87983 */ /* 0x000ea80000100a00 */
[----:B---3--:R-:W-:Y:S04]  /*38c00*/  LDGSTS.E [R246+0x2c80], desc[UR60][R204.64], P5 ;  /* 0x02c80000ccf67fae */ /* 0x008fe8000a92187c */
[----:B----4-:R-:W-:Y:S04]  /*38c10*/  LDGSTS.E [R246+0x3080], desc[UR60][R198.64], P5 ;  /* 0x03080000c6f67fae */ /* 0x010fe8000a92187c */
[----:B------:R-:W3:Y:S04]  /*38c20*/  LDL.64 R204, [R1+0xaa8] ;  /* 0x000aa80001cc7983 */ /* 0x000ee80000100a00 */
        /* <DEDUP_REMOVED lines=13> */
[----:B------:R-:W3:Y:S04]  /*38d00*/  LDL.64 R184, [R1+0xab0] ;  /* 0x000ab00001b87983 */ /* 0x000ee80000100a00 */
        /* <DEDUP_REMOVED lines=29> */
[----:B--2---:R-:W-:Y:S04]  /*38ee0*/  LDGSTS.E [R246+0x20880], desc[UR60][R200.64], P5 ;  /* 0x20880000c8f67fae */ /* 0x004fe8000a92187c */
[----:B------:R-:W-:Y:S04]  /*38ef0*/  LDGSTS.E [R246+0x20c80], desc[UR60][R52.64], P5 ;  /* 0x20c8000034f67fae */ /* 0x000fe8000a92187c */
[----:B------:R-:W-:Y:S04]  /*38f00*/  LDGSTS.E [R246+0x21080], desc[UR60][R210.64], P5 ;  /* 0x21080000d2f67fae */ /* 0x000fe8000a92187c */
[----:B------:R-:W-:Y:S04]  /*38f10*/  LDGSTS.E [R246+0x21480], desc[UR60][R208.64], P5 ;  /* 0x21480000d0f67fae */ /* 0x000fe8000a92187c */
[----:B------:R-:W2:Y:S04]  /*38f20*/  LDL.64 R200, [R1+0xb30] ;  /* 0x000b300001c87983 */ /* 0x000ea80000100a00 */
[----:B------:R-:W2:Y:S04]  /*38f30*/  LDL.64 R52, [R1+0x870] ;  /* 0x0008700001347983 */ /* 0x000ea80000100a00 */
[----:B------:R-:W2:Y:S04]  /*38f40*/  LDL.64 R210, [R1+0x838] ;  /* 0x0008380001d27983 */ /* 0x000ea80000100a00 */
[----:B------:R-:W2:Y:S04]  /*38f50*/  LDL.64 R208, [R1+0x800] ;  /* 0x0008000001d07983 */ /* 0x000ea80000100a00 */
[----:B----4-:R-:W-:Y:S04]  /*38f60*/  LDGSTS.E [R246+0x21880], desc[UR60][R198.64], P5 ;  /* 0x21880000c6f67fae */ /* 0x010fe8000a92187c */
[----:B------:R-:W-:Y:S04]  /*38f70*/  LDGSTS.E [R246+0x21c80], desc[UR60][R206.64], P5 ;  /* 0x21c80000cef67fae */ /* 0x000fe8000a92187c */
[----:B---3--:R-:W-:Y:S04]  /*38f80*/  LDGSTS.E [R246+0x22080], desc[UR60][R204.64], P5 ;  /* 0x22080000ccf67fae */ /* 0x008fe8000a92187c */
[----:B------:R-:W3:Y:S04]  /*38f90*/  LDL.64 R198, [R1+0xb70] ;  /* 0x000b700001c67983 */ /* 0x000ee80000100a00 */
[----:B------:R-:W4:Y:S04]  /*38fa0*/  LDL.64 R204, [R1+0x8e0] ;  /* 0x0008e00001cc7983 */ /* 0x000f280000100a00 */
[----:B------:R-:W4:Y:S04]  /*38fb0*/  LDL.64 R206, [R1+0x790] ;  /* 0x0007900001ce7983 */ /* 0x000f280000100a00 */
[----:B------:R-:W-:Y:S04]  /*38fc0*/  LDGSTS.E [R246+0x22480], desc[UR60][R184.64], P5 ;  /* 0x22480000b8f67fae */ /* 0x000fe8000a92187c */
[----:B------:R-:W4:Y:S04]  /*38fd0*/  LDL.64 R184, [R1+0x8a8] ;  /* 0x0008a80001b87983 */ /* 0x000f280000100a00 */
[----:B------:R-:W-:Y:S04]  /*38fe0*/  LDGSTS.E [R246+0x22880], desc[UR60][R202.64], P5 ;  /* 0x22880000caf67fae */ /* 0x000fe8000a92187c */
[----:B------:R-:W4:Y:S01]  /*38ff0*/  LDL.64 R202, [R1+0x7c8] ;  /* 0x0007c80001ca7983 */ /* 0x000f220000100a00 */
[----:B------:R-:W-:-:S05]  /*39000*/  LOP3.LUT R247, R7, 0x20, RZ, 0x3c, !PT ;  /* 0x0000002007f77812 */ /* 0x000fca00078e3cff */
[----:B------:R-:W-:Y:S01]  /*39010*/  IMAD.IADD R247, R170, 0x1, R247 ;  /* 0x00000001aaf77824 */ /* 0x000fe200078e02f7 */
[----:B--2---:R-:W-:Y:S04]  /*39020*/  LDGSTS.E [R246+0x22c80], desc[UR60][R200.64], P5 ;  /* 0x22c80000c8f67fae */ /* 0x004fe8000a92187c */
[----:B------:R-:W2:Y:S04]  /*39030*/  LDL.64 R200, [R1+0x758] ;  /* 0x0007580001c87983 */ /* 0x000ea80000100a00 */
[----:B---3--:R-:W-:Y:S04]  /*39040*/  LDGSTS.E [R246+0x23080], desc[UR60][R198.64], P5 ;  /* 0x23080000c6f67fae */ /* 0x008fe8000a92187c */
        /* <DEDUP_REMOVED lines=20> */
[----:B----4-:R-:W-:Y:S04]  /*39190*/  LDGSTS.E [R247+0x100], desc[UR60][R204.64], P5 ;  /* 0x00100000ccf77fae */ /* 0x010fe8000a92187c */
[----:B------:R-:W-:Y:S04]  /*391a0*/  LDGSTS.E [R247+0x500], desc[UR60][R184.64], P5 ;  /* 0x00500000b8f77fae */ /* 0x000fe8000a92187c */
[----:B------:R-:W-:Y:S04]  /*391b0*/  LDGSTS.E [R247+0x900], desc[UR60][R52.64], P5 ;  /* 0x0090000034f77fae */ /* 0x000fe8000a92187c */
        /* <DEDUP_REMOVED lines=33> */
[----:B------:R-:W3:Y:S04]  /*393d0*/  LDL.64 R198, [R1+0x1d8] ;  /* 0x0001d80001c67983 */ /* 0x000ee80000100a00 */
[----:B----4-:R-:W-:Y:S04]  /*393e0*/  LDGSTS.E [R247+0x2500], desc[UR60][R204.64], P5 ;  /* 0x02500000ccf77fae */ /* 0x010fe8000a92187c */
[----:B------:R-:W-:Y:S04]  /*393f0*/  LDGSTS.E [R247+0x2900], desc[UR60][R184.64], P5 ;  /* 0x02900000b8f77fae */ /* 0x000fe8000a92187c */
[----:B------:R-:W4:Y:S04]  /*39400*/  LDL.64 R204, [R1+0x58] ;  /* 0x0000580001cc7983 */ /* 0x000f280000100a00 */
        /* <DEDUP_REMOVED lines=44> */
[----:B------:R-:W-:Y:S04]  /*396d0*/  LDGSTS.E [R247+0x20500], desc[UR60][R52.64], P5 ;  /* 0x2050000034f77fae */ /* 0x000fe8000a92187c */
[----:B------:R-:W-:Y:S04]  /*396e0*/  LDGSTS.E [R247+0x20900], desc[UR60][R210.64], P5 ;  /* 0x20900000d2f77fae */ /* 0x000fe8000a92187c */
[----:B------:R-:W-:Y:S04]  /*396f0*/  LDGSTS.E [R247+0x20d00], desc[UR60][R208.64], P5 ;  /* 0x20d00000d0f77fae */ /* 0x000fe8000a92187c */
[----:B------:R-:W3:Y:S04]  /*39700*/  LDL.64 R198, [R1+0xae8] ;  /* 0x000ae80001c67983 */ /* 0x000ee80000100a00 */
[----:B------:R-:W3:Y:S04]  /*39710*/  LDL.64 R52, [R1+0xff8] ;  /* 0x000ff80001347983 */ /* 0x000ee80000100a00 */
[----:B------:R-:W3:Y:S04]  /*39720*/  LDL.64 R210, [R1+0x1038] ;  /* 0x0010380001d27983 */ /* 0x000ee80000100a00 */
[----:B------:R-:W3:Y:S04]  /*39730*/  LDL.64 R208, [R1+0x8d8] ;  /* 0x0008d80001d07983 */ /* 0x000ee80000100a00 */
[----:B----4-:R-:W-:Y:S04]  /*39740*/  LDGSTS.E [R247+0x21100], desc[UR60][R184.64], P5 ;  /* 0x21100000b8f77fae */ /* 0x010fe8000a92187c */
[----:B------:R-:W-:Y:S04]  /*39750*/  LDGSTS.E [R247+0x21500], desc[UR60][R206.64], P5 ;  /* 0x21500000cef77fae */ /* 0x000fe8000a92187c */
[----:B------:R-:W-:Y:S04]  /*39760*/  LDGSTS.E [R247+0x21900], desc[UR60][R204.64], P5 ;  /* 0x21900000ccf77fae */ /* 0x000fe8000a92187c */
[----:B------:R-:W4:Y:S04]  /*39770*/  LDL.64 R184, [R1+0xb28] ;  /* 0x000b280001b87983 */ /* 0x000f280000100a00 */
[----:B------:R-:W4:Y:S04]  /*39780*/  LDL.64 R206, [R1+0x8a0] ;  /* 0x0008a00001ce7983 */ /* 0x000f280000100a00 */
[----:B------:R-:W4:Y:S04]  /*39790*/  LDL.64 R204, [R1+0x868] ;  /* 0x0008680001cc7983 */ /* 0x000f280000100a00 */
[----:B------:R-:W-:Y:S04]  /*397a0*/  LDGSTS.E [R247+0x21d00], desc[UR60][R202.64], P5 ;  /* 0x21d00000caf77fae */ /* 0x000fe8000a92187c */
[----:B------:R-:W4:Y:S04]  /*397b0*/  LDL.64 R202, [R1+0x7f8] ;  /* 0x0007f80001ca7983 */ /* 0x000f280000100a00 */
[----:B--2---:R-:W-:Y:S04]  /*397c0*/  LDGSTS.E [R247+0x22100], desc[UR60][R200.64], P5 ;  /* 0x22100000c8f77fae */ /* 0x004fe8000a92187c */
[----:B------:R-:W2:Y:S04]  /*397d0*/  LDL.64 R200, [R1+0x7c0] ;  /* 0x0007c00001c87983 */ /* 0x000ea80000100a00 */
[----:B---3--:R-:W-:Y:S04]  /*397e0*/  LDGSTS.E [R247+0x22500], desc[UR60][R198.64], P5 ;  /* 0x22500000c6f77fae */ /* 0x008fe8000a92187c */
[----:B------:R-:W3:Y:S04]  /*397f0*/  LDL.64 R198, [R1+0x830] ;  /* 0x0008300001c67983 */ /* 0x000ee80000100a00 */
[----:B----4-:R-:W-:Y:S04]  /*39800*/  LDGSTS.E [R247+0x22900], desc[UR60][R184.64], P5 ;  /* 0x22900000b8f77fae */ /* 0x010fe8000a92187c */
        /* <DEDUP_REMOVED lines=12> */
[----:B------:R-:W-:Y:S01]  /*398d0*/  LDGSTS.E [R247+0x25900], desc[UR60][R188.64], P5 ;  /* 0x25900000bcf77fae */ /* 0x000fe2000a92187c */
[----:B------:R-:W-:-:S03]  /*398e0*/  LOP3.LUT R248, R7, 0x30, RZ, 0x3c, !PT ;  /* 0x0000003007f87812 */ /* 0x000fc600078e3cff */
[----:B------:R-:W-:Y:S04]  /*398f0*/  LDGSTS.E [R247+0x25d00], desc[UR60][R222.64], P5 ;  /* 0x25d00000def77fae */ /* 0x000fe8000a92187c */
[----:B------:R-:W-:Y:S04]  /*39900*/  LDGSTS.E [R247+0x26100], desc[UR60][R220.64], P5 ;  /* 0x26100000dcf77fae */ /* 0x000fe8000a92187c */
[----:B------:R-:W-:Y:S04]  /*39910*/  LDGSTS.E [R247+0x26500], desc[UR60][R218.64], P5 ;  /* 0x26500000daf77fae */ /* 0x000fe8000a92187c */
[----:B------:R-:W-:Y:S01]  /*39920*/  LDGSTS.E [R247+0x26900], desc[UR60][R122.64], P5 ;  /* 0x269000007af77fae */ /* 0x000fe2000a92187c */
[----:B------:R-:W-:-:S03]  /*39930*/  IADD3 R248, R170, R248, RZ ;  /* 0x000000f8aaf87210 */ /* 0x000fc60007ffe0ff */
[----:B------:R-:W-:Y:S04]  /*39940*/  LDGSTS.E [R247+0x26d00], desc[UR60][R216.64], P5 ;  /* 0x26d00000d8f77fae */ /* 0x000fe8000a92187c */
[----:B------:R-:W-:Y:S04]  /*39950*/  LDGSTS.E [R247+0x27100], desc[UR60][R214.64], P5 ;  /* 0x27100000d6f77fae */ /* 0x000fe8000a92187c */
[----:B------:R-:W-:Y:S04]  /*39960*/  LDGSTS.E [R247+0x27500], desc[UR60][R212.64], P5 ;  /* 0x27500000d4f77fae */ /* 0x000fe8000a92187c */
[----:B------:R-:W-:Y:S04]  /*39970*/  LDGSTS.E [R247+0x27900], desc[UR60][R52.64], P5 ;  /* 0x2790000034f77fae */ /* 0x000fe8000a92187c */
[----:B------:R-:W-:Y:S04]  /*39980*/  LDGSTS.E [R247+0x27d00], desc[UR60][R210.64], P5 ;  /* 0x27d00000d2f77fae */ /* 0x000fe8000a92187c */
[----:B------:R-:W-:Y:S04]  /*39990*/  LDGSTS.E [R248+0x180], desc[UR60][R208.64], P5 ;  /* 0x00180000d0f87fae */ /* 0x000fe8000a92187c */
[----:B------:R-:W-:Y:S04]  /*399a0*/  LDGSTS.E [R248+0x580], desc[UR60][R206.64], P5 ;  /* 0x00580000cef87fae */ /* 0x000fe8000a92187c */
[----:B------:R1:W-:Y:S04]  /*399b0*/  STL.64 [R1+0x2698], R246 ;  /* 0x002698f601007387 */ /* 0x0003e80000100a00 */
[----:B------:R-:W-:Y:S01]  /*399c0*/  LDGSTS.E [R248+0x980], desc[UR60][R204.64], P5 ;  /* 0x00980000ccf87fae */ /* 0x000fe2000a92187c */
[----:B------:R-:W-:-:S02]  /*399d0*/  LOP3.LUT R249, R7, 0x40, RZ, 0x3c, !PT ;  /* 0x0000004007f97812 */ /* 0x000fc400078e3cff */
[C---:B------:R-:W-:Y:S02]  /*399e0*/  LOP3.LUT R250, R7.reuse, 0x50, RZ, 0x3c, !PT ;  /* 0x0000005007fa7812 */ /* 0x040fe400078e3cff */
[C---:B------:R-:W-:Y:S02]  /*399f0*/  LOP3.LUT R251, R7.reuse, 0x60, RZ, 0x3c, !PT ;  /* 0x0000006007fb7812 */ /* 0x040fe400078e3cff */
[----:B------:R-:W-:Y:S01]  /*39a00*/  LOP3.LUT R252, R7, 0x70, RZ, 0x3c, !PT ;  /* 0x0000007007fc7812 */ /* 0x000fe200078e3cff */
[----:B-1----:R-:W4:Y:S04]  /*39a10*/  LDL.LU.64 R246, [R1+0x1050] ;  /* 0x0010500001f67983 */ /* 0x002f280000300a00 */
        /* <DEDUP_REMOVED lines=29> */
[----:B------:R-:W2:Y:S04]  /*39bf0*/  LDL.64 R198, [R1+0x750] ;  /* 0x0007500001c67983 */ /* 0x000ea80000100a00 */
[----:B------:R-:W3:Y:S04]  /*39c00*/  LDL.64 R202, [R1+0x110] ;  /* 0x0001100001ca7983 */ /* 0x000ee80000100a00 */
[----:B------:R-:W3:Y:S04]  /*39c10*/  LDL.64 R200, [R1+0xd0] ;  /* 0x0000d00001c87983 */ /* 0x000ee80000100a00 */
[----:B----4-:R-:W-:Y:S04]  /*39c20*/  LDGSTS.E [R248+0x1980], desc[UR60][R184.64], P5 ;  /* 0x01980000b8f87fae */ /* 0x010fe8000a92187c */
[----:B------:R-:W4:Y:S04]  /*39c30*/  LDL.64 R184, [R1+0x150] ;  /* 0x0001500001b87983 */ /* 0x000f280000100a00 */
        /* <DEDUP_REMOVED lines=54> */
[----:B------:R-:W3:Y:S04]  /*39fa0*/  LDL.64 R208, [R1+0x1000] ;  /* 0x0010000001d07983 */ /* 0x000ee80000100a00 */
[----:B------:R-:W-:Y:S04]  /*39fb0*/  LDGSTS.E [R248+0x21180], desc[UR60][R200.64], P5 ;  /* 0x21180000c8f87fae */ /* 0x000fe8000a92187c */
[----:B------:R-:W3:Y:S04]  /*39fc0*/  LDL.64 R206, [R1+0x1040] ;  /* 0x0010400001ce7983 */ /* 0x000ee80000100a00 */
[----:B------:R-:W3:Y:S04]  /*39fd0*/  LDL.64 R204, [R1+0x8d0] ;  /* 0x0008d00001cc7983 */ /* 0x000ee80000100a00 */
[----:B------:R-:W3:Y:S04]  /*39fe0*/  LDL.64 R202, [R1+0x860] ;  /* 0x0008600001ca7983 */ /* 0x000ee80000100a00 */
[----:B------:R-:W3:Y:S04]  /*39ff0*/  LDL.64 R200, [R1+0x828] ;  /* 0x0008280001c87983 */ /* 0x000ee80000100a00 */
[----:B--2---:R-:W-:Y:S04]  /*3a000*/  LDGSTS.E [R248+0x21580], desc[UR60][R198.64], P5 ;  /* 0x21580000c6f87fae */ /* 0x004fe8000a92187c */
[----:B------:R-:W2:Y:S04]  /*3a010*/  LDL.64 R198, [R1+0x898] ;  /* 0x0008980001c67983 */ /* 0x000ea80000100a00 */
        /* <DEDUP_REMOVED lines=21> */
[----:B------:R-:W-:Y:S01]  /*3a170*/  LDGSTS.E [R248+0x26980], desc[UR60][R214.64], P5 ;  /* 0x26980000d6f87fae */ /* 0x000fe2000a92187c */
[----:B------:R-:W-:-:S03]  /*3a180*/  IMAD.IADD R249, R170, 0x1, R249 ;  /* 0x00000001aaf97824 */ /* 0x000fc600078e02f9 */
[----:B------:R-:W-:Y:S04]  /*3a190*/  LDGSTS.E [R248+0x26d80], desc[UR60][R212.64], P5 ;  /* 0x26d80000d4f87fae */ /* 0x000fe8000a92187c */
[----:B------:R-:W-:Y:S04]  /*3a1a0*/  LDGSTS.E [R248+0x27180], desc[UR60][R52.64], P5 ;  /* 0x2718000034f87fae */ /* 0x000fe8000a92187c */
[----:B------:R-:W-:Y:S04]  /*3a1b0*/  LDGSTS.E [R248+0x27580], desc[UR60][R210.64], P5 ;  /* 0x27580000d2f87fae */ /* 0x000fe8000a92187c */
[----:B---3--:R-:W-:Y:S04]  /*3a1c0*/  LDGSTS.E [R248+0x27980], desc[UR60][R208.64], P5 ;  /* 0x27980000d0f87fae */ /* 0x008fe8000a92187c */
        /* <DEDUP_REMOVED lines=31> */
[----:B------:R-:W2:Y:S04]  /*3a3c0*/  LDL.64 R198, [R1+0x7b8] ;  /* 0x0007b80001c67983 */ /* 0x000ea80000100a00 */
[----:B------:R-:W3:Y:S04]  /*3a3d0*/  LDL.64 R202, [R1+0x188] ;  /* 0x0001880001ca7983 */ /* 0x000ee80000100a00 */
[----:B------:R-:W3:Y:S04]  /*3a3e0*/  LDL.64 R200, [R1+0x148] ;  /* 0x0001480001c87983 */ /* 0x000ee80000100a00 */
[----:B----4-:R-:W-:Y:S04]  /*3a3f0*/  LDGSTS.E [R249+0x1200], desc[UR60][R184.64], P5 ;  /* 0x01200000b8f97fae */ /* 0x010fe8000a92187c */
[----:B------:R-:W4:Y:S04]  /*3a400*/  LDL.64 R184, [R1+0x1c8] ;  /* 0x0001c80001b87983 */ /* 0x000f280000100a00 */
[----:B--2---:R-:W-:Y:S04]  /*3a410*/  LDGSTS.E [R249+0x1600], desc[UR60][R198.64], P5 ;  /* 0x01600000c6f97fae */ /* 0x004fe8000a92187c */
        /* <DEDUP_REMOVED lines=27> */
[----:B----4-:R-:W-:Y:S04]  /*3a5d0*/  LDGSTS.E [R249+0x20200], desc[UR60][R184.64], P5 ;  /* 0x20200000b8f97fae */ /* 0x010fe8000a92187c */
[----:B------:R-:W3:Y:S04]  /*3a5e0*/  LDL.64 R6, [R1+0x88] ;  /* 0x0000880001067983 */ /* 0x000ee80000100a00 */
        /* <DEDUP_REMOVED lines=30> */
[----:B--2---:R-:W-:Y:S04]  /*3a7d0*/  LDGSTS.E [R249+0x20e00], desc[UR60][R198.64], P5 ;  /* 0x20e00000c6f97fae */ /* 0x004fe8000a92187c */
[----:B---3--:R-:W-:Y:S04]  /*3a7e0*/  LDGSTS.E [R249+0x21200], desc[UR60][R184.64], P5 ;  /* 0x21200000b8f97fae */ /* 0x008fe8000a92187c */
[----:B------:R-:W2:Y:S04]  /*3a7f0*/  LDL.64 R198, [R1+0x890] ;  /* 0x0008900001c67983 */ /* 0x000ea80000100a00 */
[----:B------:R-:W-:Y:S04]  /*3a800*/  LDGSTS.E [R249+0x21600], desc[UR60][R6.64], P5 ;  /* 0x2160000006f97fae */ /* 0x000fe8000a92187c */
[----:B----4-:R-:W-:Y:S04]  /*3a810*/  LDGSTS.E [R249+0x21a00], desc[UR60][R126.64], P5 ;  /* 0x21a000007ef97fae */ /* 0x010fe8000a92187c */
        /* <DEDUP_REMOVED lines=36> */
[----:B-1----:R-:W4:Y:S04]  /*3aa60*/  LDL.64 R248, [R1+0x820] ;  /* 0x0008200001f87983 */ /* 0x002f280000100a00 */
        /* <DEDUP_REMOVED lines=11> */
[----:B------:R-:W4:Y:S01]  /*3ab20*/  LDL.64 R212, [R1+0x388] ;  /* 0x0003880001d47983 */ /* 0x000f220000100a00 */
[----:B------:R-:W-:-:S03]  /*3ab30*/  IMAD.IADD R250, R170, 0x1, R250 ;  /* 0x00000001aafa7824 */ /* 0x000fc600078e02fa */
        /* <DEDUP_REMOVED lines=8> */
[----:B--2---:R-:W-:Y:S04]  /*3abc0*/  LDGSTS.E [R250+0x680], desc[UR60][R198.64], P5 ;  /* 0x00680000c6fa7fae */ /* 0x004fe8000a92187c */
[----:B---3--:R-:W-:Y:S04]  /*3abd0*/  LDGSTS.E [R250+0xa80], desc[UR60][R184.64], P5 ;  /* 0x00a80000b8fa7fae */ /* 0x008fe8000a92187c */
[----:B------:R-:W2:Y:S04]  /*3abe0*/  LDL.64 R198, [R1+0x1c0] ;  /* 0x0001c00001c67983 */ /* 0x000ea80000100a00 */
        /* <DEDUP_REMOVED lines=110> */
[----:B------:R-:W-:Y:S01]  /*3b2d0*/  LDGSTS.E [R250+0x26a80], desc[UR60][R208.64], P5 ;  /* 0x26a80000d0fa7fae */ /* 0x000fe2000a92187c */
[----:B------:R-:W-:-:S03]  /*3b2e0*/  IMAD.IADD R251, R170, 0x1, R251 ;  /* 0x00000001aafb7824 */ /* 0x000fc600078e02fb */
        /* <DEDUP_REMOVED lines=35> */
[----:B------:R-:W-:Y:S04]  /*3b520*/  LDGSTS.E [R251+0x3700], desc[UR60][R226.64], P5 ;  /* 0x03700000e2fb7fae */ /* 0x000fe8000a92187c */
[----:B------:R-:W-:Y:S04]  /*3b530*/  LDGSTS.E [R251+0x3b00], desc[UR60][R224.64], P5 ;  /* 0x03b00000e0fb7fae */ /* 0x000fe8000a92187c */
[----:B------:R-:W4:Y:S04]  /*3b540*/  LDL.64 R232, [R1+0xb88] ;  /* 0x000b880001e87983 */ /* 0x000f280000100a00 */
        /* <DEDUP_REMOVED lines=38> */
[----:B---3--:R-:W-:Y:S04]  /*3b7b0*/  LDGSTS.E [R251+0x20300], desc[UR60][R184.64], P5 ;  /* 0x20300000b8fb7fae */ /* 0x008fe8000a92187c */
[----:B--2---:R-:W-:Y:S04]  /*3b7c0*/  LDGSTS.E [R251+0x20700], desc[UR60][R198.64], P5 ;  /* 0x20700000c6fb7fae */ /* 0x004fe8000a92187c */
        /* <DEDUP_REMOVED lines=25> */
[----:B------:R-:W2:Y:S04]  /*3b960*/  LDL.LU.64 R184, [R1+0x2798] ;  /* 0x0027980001b87983 */ /* 0x000ea80000300a00 */
[----:B------:R-:W-:Y:S04]  /*3b970*/  LDGSTS.E [R251+0x26f00], desc[UR60][R208.64], P5 ;  /* 0x26f00000d0fb7fae */ /* 0x000fe8000a92187c */
[----:B------:R-:W3:Y:S04]  /*3b980*/  LDL.LU.64 R198, [R1+0x2790] ;  /* 0x0027900001c67983 */ /* 0x000ee80000300a00 */
[----:B------:R-:W-:Y:S04]  /*3b990*/  LDGSTS.E [R251+0x27300], desc[UR60][R206.64], P5 ;  /* 0x27300000cefb7fae */ /* 0x000fe8000a92187c */
[----:B------:R-:W4:Y:S04]  /*3b9a0*/  LDL.LU.64 R200, [R1+0x2788] ;  /* 0x0027880001c87983 */ /* 0x000f280000300a00 */
[----:B------:R-:W-:Y:S04]  /*3b9b0*/  LDGSTS.E [R251+0x27700], desc[UR60][R204.64], P5 ;  /* 0x27700000ccfb7fae */ /* 0x000fe8000a92187c */
[----:B------:R-:W-:Y:S04]  /*3b9c0*/  LDGSTS.E [R251+0x27b00], desc[UR60][R202.64], P5 ;  /* 0x27b00000cafb7fae */ /* 0x000fe8000a92187c */
[----:B------:R-:W2:Y:S04]  /*3b9d0*/  LDL.64 R248, [R1+0x848] ;  /* 0x0008480001f87983 */ /* 0x000ea80000100a00 */
[----:B------:R-:W3:Y:S04]  /*3b9e0*/  LDL.64 R6, [R1+0x810] ;  /* 0x0008100001067983 */ /* 0x000ee80000100a00 */
[----:B------:R-:W4:Y:S04]  /*3b9f0*/  LDL.64 R126, [R1+0x7d8] ;  /* 0x0007d800017e7983 */ /* 0x000f280000100a00 */
[----:B------:R-:W4:Y:S04]  /*3ba00*/  LDL.64 R242, [R1+0x7a0] ;  /* 0x0007a00001f27983 */ /* 0x000f280000100a00 */
[----:B------:R-:W4:Y:S04]  /*3ba10*/  LDL.64 R240, [R1+0x768] ;  /* 0x0007680001f07983 */ /* 0x000f280000100a00 */
[----:B------:R-:W4:Y:S04]  /*3ba20*/  LDL.64 R238, [R1+0x730] ;  /* 0x0007300001ee7983 */ /* 0x000f280000100a00 */
[----:B------:R-:W4:Y:S04]  /*3ba30*/  LDL.64 R56, [R1+0x6f8] ;  /* 0x0006f80001387983 */ /* 0x000f280000100a00 */
[----:B------:R-:W4:Y:S04]  /*3ba40*/  LDL.64 R236, [R1+0x6c0] ;  /* 0x0006c00001ec7983 */ /* 0x000f280000100a00 */
        /* <DEDUP_REMOVED lines=18> */
[----:B------:R-:W-:-:S03]  /*3bb70*/  IADD3 R252, R170, R252, RZ ;  /* 0x000000fcaafc7210 */ /* 0x000fc60007ffe0ff */
[----:B------:R-:W-:Y:S04]  /*3bb80*/  LDGSTS.E [R251+0x27f00], desc[UR60][R246.64], P5 ;  /* 0x27f00000f6fb7fae */ /* 0x000fe8000a92187c */
[----:B------:R1:W-:Y:S04]  /*3bb90*/  STL.64 [R1+0x26a0], R246 ;  /* 0x0026a0f601007387 */ /* 0x0003e80000100a00 */
[----:B-1----:R-:W4:Y:S04]  /*3bba0*/  LDL.LU.64 R246, [R1+0x1020] ;  /* 0x0010200001f67983 */ /* 0x002f280000300a00 */
[----:B------:R1:W-:Y:S04]  /*3bbb0*/  STL.64 [R1+0x2670], R250 ;  /* 0x002670fa01007387 */ /* 0x0003e80000100a00 */
[----:B-1----:R-:W4:Y:S04]  /*3bbc0*/  LDL.LU.64 R250, [R1+0xee0] ;  /* 0x000ee00001fa7983 */ /* 0x002f280000300a00 */
[----:B------:R-:W4:Y:S04]  /*3bbd0*/  LDL.64 R208, [R1+0x308] ;  /* 0x0003080001d07983 */ /* 0x000f280000100a00 */
[----:B------:R-:W4:Y:S04]  /*3bbe0*/  LDL.64 R206, [R1+0x2d0] ;  /* 0x0002d00001ce7983 */ /* 0x000f280000100a00 */
[----:B--2---:R-:W-:Y:S04]  /*3bbf0*/  LDGSTS.E [R252+0x380], desc[UR60][R204.64], P5 ;  /* 0x00380000ccfc7fae */ /* 0x004fe8000a92187c */
[----:B---3--:R-:W-:Y:S04]  /*3bc00*/  LDGSTS.E [R252+0x780], desc[UR60][R202.64], P5 ;  /* 0x00780000cafc7fae */ /* 0x008fe8000a92187c */
[----:B------:R-:W-:Y:S04]  /*3bc10*/  LDGSTS.E [R252+0xb80], desc[UR60][R248.64], P5 ;  /* 0x00b80000f8fc7fae */ /* 0x000fe8000a92187c */
        /* <DEDUP_REMOVED lines=10> */
[----:B------:R-:W3:Y:S04]  /*3bcc0*/  LDL.64 R202, [R1+0x260] ;  /* 0x0002600001ca7983 */ /* 0x000ee80000100a00 */
[----:B------:R-:W4:Y:S04]  /*3bcd0*/  LDL.64 R6, [R1+0x220] ;  /* 0x0002200001067983 */ /* 0x000f280000100a00 */
        /* <DEDUP_REMOVED lines=43> */
[----:B----4-:R-:W-:Y:S04]  /*3bf90*/  LDGSTS.E [R252+0x7b80], desc[UR60][R6.64], P5 ;  /* 0x07b8000006fc7fae */ /* 0x010fe8000a92187c */
[----:B------:R-:W-:Y:S04]  /*3bfa0*/  LDGSTS.E [R252+0x7f80], desc[UR60][R126.64], P5 ;  /* 0x07f800007efc7fae */ /* 0x000fe8000a92187c */
[----:B------:R-:W-:Y:S04]  /*3bfb0*/  LDGSTS.E [R252+0x20380], desc[UR60][R242.64], P5 ;  /* 0x20380000f2fc7fae */ /* 0x000fe8000a92187c */
[----:B------:R-:W2:Y:S04]  /*3bfc0*/  LDL.64 R204, [R1+0x130] ;  /* 0x0001300001cc7983 */ /* 0x000ea80000100a00 */
[----:B------:R-:W3:Y:S04]  /*3bfd0*/  LDL.64 R202, [R1+0x170] ;  /* 0x0001700001ca7983 */ /* 0x000ee80000100a00 */
[----:B------:R-:W4:Y:S04]  /*3bfe0*/  LDL.64 R242, [R1+0xf20] ;  /* 0x000f200001f27983 */ /* 0x000f280000100a00 */
[----:B------:R-:W4:Y:S04]  /*3bff0*/  LDL.64 R6, [R1+0xfa0] ;  /* 0x000fa00001067983 */ /* 0x000f280000100a00 */
[----:B------:R-:W4:Y:S04]  /*3c000*/  LDL.64 R126, [R1+0xfe0] ;  /* 0x000fe000017e7983 */ /* 0x000f280000100a00 */
[----:B---3--:R-:W-:Y:S04]  /*3c010*/  LDGSTS.E [R252+0x20780], desc[UR60][R202.64], P5 ;  /* 0x20780000cafc7fae */ /* 0x008fe8000a92187c */
        /* <DEDUP_REMOVED lines=27> */
[----:B------:R1:W-:Y:S04]  /*3c1d0*/  LDGSTS.E [R252+0x27780], desc[UR60][R126.64], P5 ;  /* 0x277800007efc7fae */ /* 0x0003e8000a92187c */
[----:B------:R-:W2:Y:S04]  /*3c1e0*/  LDL.LU.64 R202, [R1+0x2780] ;  /* 0x0027800001ca7983 */ /* 0x000ea80000300a00 */
[----:B------:R-:W3:Y:S04]  /*3c1f0*/  LDL.LU.64 R204, [R1+0x2778] ;  /* 0x0027780001cc7983 */ /* 0x000ee80000300a00 */
[----:B------:R-:W4:Y:S04]  /*3c200*/  LDL.LU.64 R206, [R1+0x2770] ;  /* 0x0027700001ce7983 */ /* 0x000f280000300a00 */
[----:B------:R-:W4:Y:S04]  /*3c210*/  LDL.LU.64 R208, [R1+0x2768] ;  /* 0x0027680001d07983 */ /* 0x000f280000300a00 */
[----:B------:R-:W4:Y:S04]  /*3c220*/  LDL.LU.64 R210, [R1+0x2760] ;  /* 0x0027600001d27983 */ /* 0x000f280000300a00 */
[----:B------:R-:W4:Y:S04]  /*3c230*/  LDL.LU.64 R52, [R1+0x2758] ;  /* 0x0027580001347983 */ /* 0x000f280000300a00 */
[----:B------:R-:W4:Y:S04]  /*3c240*/  LDL.LU.64 R212, [R1+0x2750] ;  /* 0x0027500001d47983 */ /* 0x000f280000300a00 */
[----:B------:R-:W4:Y:S04]  /*3c250*/  LDL.LU.64 R214, [R1+0x2748] ;  /* 0x0027480001d67983 */ /* 0x000f280000300a00 */
[----:B------:R-:W4:Y:S04]  /*3c260*/  LDL.LU.64 R216, [R1+0x2740] ;  /* 0x0027400001d87983 */ /* 0x000f280000300a00 */
[----:B------:R-:W4:Y:S04]  /*3c270*/  LDL.LU.64 R122, [R1+0x2738] ;  /* 0x00273800017a7983 */ /* 0x000f280000300a00 */
[----:B------:R-:W4:Y:S01]  /*3c280*/  LDL.LU.64 R218, [R1+0x2730] ;  /* 0x0027300001da7983 */ /* 0x000f220000300a00 */
[----:B-1----:R-:W1:Y:S03]  /*3c290*/  LDC R127, c[0x0][0x238] ;  /* 0x00008e00ff7f7b82 */ /* 0x002e660000000800 */
        /* <DEDUP_REMOVED lines=13> */
[----:B------:R1:W-:Y:S01]  /*3c370*/  STL.64 [R1+0x26b0], R250 ;  /* 0x0026b0fa01007387 */ /* 0x0003e20000100a00 */
[----:B------:R-:W2:Y:S03]  /*3c380*/  LDC R249, c[0x0][0x230] ;  /* 0x00008c00fff97b82 */ /* 0x000ea60000000800 */
[----:B------:R1:W-:Y:S05]  /*3c390*/  LDGSTS.E [R252+0x27b80], desc[UR60][R246.64], P5 ;  /* 0x27b80000f6fc7fae */ /* 0x0003ea000a92187c */
[----:B------:R-:W2:Y:S01]  /*3c3a0*/  LDC R248, c[0x0][0x230] ;  /* 0x00008c00fff87b82 */ /* 0x000ea20000000800 */
[----:B-1----:R-:W-:-:S07]  /*3c3b0*/  IMAD.SHL.U32 R7, R127, 0x80, RZ ;  /* 0x000000807f077824 */ /* 0x002fce00078e00ff */
[----:B------:R-:W1:Y:S01]  /*3c3c0*/  LDC R127, c[0x0][0x230] ;  /* 0x00008c00ff7f7b82 */ /* 0x000e620000000800 */
[----:B------:R-:W2:Y:S04]  /*3c3d0*/  LDL.LU.64 R250, [R1+0xa68] ;  /* 0x000a680001fa7983 */ /* 0x000ea80000300a00 */
[----:B------:R-:W4:Y:S04]  /*3c3e0*/  LDL.LU.64 R242, [R1+0x26c0] ;  /* 0x0026c00001f27983 */ /* 0x000f280000300a00 */
[----:B------:R1:W-:Y:S02]  /*3c3f0*/  STL.64 [R1+0x26a8], R246 ;  /* 0x0026a8f601007387 */ /* 0x0003e40000100a00 */
[----:B-1----:R-:W1:Y:S08]  /*3c400*/  LDC R247, c[0x0][0x230] ;  /* 0x00008c00fff77b82 */ /* 0x002e700000000800 */
[----:B------:R-:W1:Y:S01]  /*3c410*/  LDC R246, c[0x0][0x230] ;  /* 0x00008c00fff67b82 */ /* 0x000e620000000800 */
[----:B------:R-:W-:-:S02]  /*3c420*/  VIADD R6, R127, 0xffffff5d ;  /* 0xffffff5d7f067836 */ /* 0x000fc40000000000 */
[C---:B------:R-:W-:Y:S02]  /*3c430*/  IMAD.WIDE R126, R7.reuse, 0x4, R10 ;  /* 0x00000004077e7825 */ /* 0x040fe400078e020a */
[----:B------:R-:W3:Y:S04]  /*3c440*/  LDL.LU.64 R10, [R1+0x960] ;  /* 0x00096000010a7983 */ /* 0x000ee80000300a00 */
[----:B------:R-:W-:Y:S01]  /*3c450*/  STL.64 [R1+0x1458], R126 ;  /* 0x0014587e01007387 */ /* 0x000fe20000100a00 */
[----:B------:R-:W-:-:S04]  /*3c460*/  IMAD.WIDE R30, R7, 0x4, R30 ;  /* 0x00000004071e7825 */ /* 0x000fc800078e021e */
[----:B------:R-:W-:-:S04]  /*3c470*/  IMAD.WIDE R28, R7, 0x4, R28 ;  /* 0x00000004071c7825 */ /* 0x000fc800078e021c */
[----:B------:R-:W-:-:S04]  /*3c480*/  IMAD.WIDE R26, R7, 0x4, R26 ;  /* 0x00000004071a7825 */ /* 0x000fc800078e021a */
[----:B------:R-:W-:-:S04]  /*3c490*/  IMAD.WIDE R20, R7, 0x4, R20 ;  /* 0x0000000407147825 */ /* 0x000fc800078e0214 */
[----:B------:R-:W-:-:S04]  /*3c4a0*/  IMAD.WIDE R16, R7, 0x4, R16 ;  /* 0x0000000407107825 */ /* 0x000fc800078e0210 */
[----:B------:R-:W-:-:S04]  /*3c4b0*/  IMAD.WIDE R14, R7, 0x4, R14 ;  /* 0x00000004070e7825 */ /* 0x000fc800078e020e */
[----:B------:R-:W-:Y:S01]  /*3c4c0*/  IMAD.WIDE R12, R7, 0x4, R12 ;  /* 0x00000004070c7825 */ /* 0x000fe200078e020c */
[----:B--2---:R-:W-:Y:S04]  /*3c4d0*/  LDGSTS.E [R252+0x27f80], desc[UR60][R250.64], P5 ;  /* 0x27f80000fafc7fae */ /* 0x004fe8000a92187c */
[----:B------:R-:W0:Y:S01]  /*3c4e0*/  LDGDEPBAR ;  /* 0x00000000000079af */ /* 0x000e220000000000 */
[----:B------:R-:W-:Y:S01]  /*3c4f0*/  BAR.SYNC.DEFER_BLOCKING 0x0 ;  /* 0x0000000000007b1d */ /* 0x000fe20000010000 */
[----:B------:R-:W-:Y:S01]  /*3c500*/  ISETP.GE.U32.AND P5, PT, R5, 0x7ffffedf, PT ;  /* 0x7ffffedf0500780c */ /* 0x000fe20003fa6070 */
[----:B------:R-:W-:-:S06]  /*3c510*/  VIADD R5, R249, 0xffffff5c ;  /* 0xffffff5cf9057836 */ /* 0x000fcc0000000000 */
[----:B------:R-:W2:Y:S01]  /*3c520*/  LDC R249, c[0x0][0x230] ;  /* 0x00008c00fff97b82 */ /* 0x000ea20000000800 */
[----:B---3--:R-:W-:Y:S01]  /*3c530*/  IMAD.WIDE R10, R7, 0x4, R10 ;  /* 0x00000004070a7825 */ /* 0x008fe200078e020a */
[----:B------:R-:W-:Y:S01]  /*3c540*/  @!PT LDS RZ, [RZ] ;  /* 0x00000000fffff984 */ /* 0x000fe20000000800 */
[----:B------:R-:W-:Y:S01]  /*3c550*/  @!PT LDS RZ, [RZ] ;  /* 0x00000000fffff984 */ /* 0x000fe20000000800 */
[----:B------:R-:W-:Y:S01]  /*3c560*/  @!PT LDS RZ, [RZ] ;  /* 0x00000000fffff984 */ /* 0x000fe20000000800 */
[----:B------:R-:W-:Y:S04]  /*3c570*/  LDGSTS.E [R0+-0x70000], desc[UR60][R126.64], !P0 ;  /* 0x900000007e007fae */ /* 0x000fe8000c12187c */
[----:B------:R2:W-:Y:S04]  /*3c580*/  STL.64 [R1+0x1450], R10 ;  /* 0x0014500a01007387 */ /* 0x0005e80000100a00 */
[----:B------:R2:W-:Y:S02]  /*3c590*/  LDGSTS.E [R0+-0x6fffc], desc[UR60][R10.64], !P1 ;  /* 0x900040000a007fae */ /* 0x0005e4000c92187c */
[----:B--2---:R-:W-:-:S02]  /*3c5a0*/  IADD3 R10, R249, -0xc1, RZ ;  /* 0xffffff3ff90a7810 */ /* 0x004fc40007ffe0ff */
[----:B------:R-:W-:Y:S01]  /*3c5b0*/  ISETP.GE.U32.AND P0, PT, R6, 0x7ffffede, PT ;  /* 0x7ffffede0600780c */ /* 0x000fe20003f06070 */
[----:B------:R-:W2:Y:S01]  /*3c5c0*/  LDC R249, c[0x0][0x230] ;  /* 0x00008c00fff97b82 */ /* 0x000ea20000000800 */
[----:B------:R-:W-:-:S07]  /*3c5d0*/  IMAD.WIDE R126, R7, 0x4, R34 ;  /* 0x00000004077e7825 */ /* 0x000fce00078e0222 */
[----:B------:R-:W3:Y:S01]  /*3c5e0*/  LDC R6, c[0x0][0x230] ;  /* 0x00008c00ff067b82 */ /* 0x000ee20000000800 */
[----:B------:R-:W-:-:S07]  /*3c5f0*/  IMAD.WIDE R34, R7, 0x4, R32 ;  /* 0x0000000407227825 */ /* 0x000fce00078e0220 */
[----:B------:R-:W4:Y:S08]  /*3c600*/  LDC R32, c[0x0][0x230] ;  /* 0x00008c00ff207b82 */ /* 0x000f300000000800 */
[----:B------:R-:W4:Y:S01]  /*3c610*/  LDC R33, c[0x0][0x230] ;  /* 0x00008c00ff217b82 */ /* 0x000f220000000800 */
[----:B------:R1:W-:Y:S04]  /*3c620*/  STL.64 [R1+0x1448], R126 ;  /* 0x0014487e01007387 */ /* 0x0003e80000100a00 */
[----:B------:R-:W-:Y:S04]  /*3c630*/  LDGSTS.E [R0+-0x6fff8], desc[UR60][R126.64], !P2 ;  /* 0x900080007e007fae */ /* 0x000fe8000d12187c */
[----:B------:R2:W-:Y:S01]  /*3c640*/  LDGSTS.E [R0+-0x6fff4], desc[UR60][R34.64], !P3 ;  /* 0x9000c00022007fae */ /* 0x0005e2000d92187c */
[----:B------:R-:W-:-:S02]  /*3c650*/  ISETP.GE.U32.AND P1, PT, R5, 0x7ffffedd, PT ;  /* 0x7ffffedd0500780c */ /* 0x000fc40003f26070 */
[----:B------:R-:W-:Y:S01]  /*3c660*/  ISETP.GE.U32.AND P2, PT, R10, 0x7ffffec0, PT ;  /* 0x7ffffec00a00780c */ /* 0x000fe20003f46070 */
[----:B------:R-:W4:Y:S01]  /*3c670*/  LDC R11, c[0x0][0x230] ;  /* 0x00008c00ff0b7b82 */ /* 0x000f220000000800 */
[----:B------:R-:W-:Y:S04]  /*3c680*/  LDGSTS.E [R0+-0x6c000], desc[UR60][R30.64], !P6 ;  /* 0x940000001e007fae */ /* 0x000fe8000f12187c */
[----:B------:R3:W-:Y:S04]  /*3c690*/  LDGSTS.E [R0+-0x6bffc], desc[UR60][R28.64], !P5 ;  /* 0x940040001c007fae */ /* 0x0007e8000e92187c */
[----:B------:R3:W-:Y:S04]  /*3c6a0*/  LDGSTS.E [R0+-0x6bff8], desc[UR60][R26.64], !P0 ;  /* 0x940080001a007fae */ /* 0x0007e8000c12187c */
[----:B-1----:R-:W4:Y:S04]  /*3c6b0*/  LDL.LU.64 R126, [R1+0x26b8] ;  /* 0x0026b800017e7983 */ /* 0x002f280000300a00 */
[----:B------:R1:W-:Y:S01]  /*3c6c0*/  STL.64 [R1+0x1440], R34 ;  /* 0x0014402201007387 */ /* 0x0003e20000100a00 */
[----:B--2---:R-:W-:Y:S01]  /*3c6d0*/  VIADD R5, R249, 0xffffff3e ;  /* 0xffffff3ef9057836 */ /* 0x004fe20000000000 */
[----:B-1----:R-:W1:Y:S04]  /*3c6e0*/  LDC R34, c[0x0][0x230] ;  /* 0x00008c00ff227b82 */ /* 0x002e680000000800 */
[----:B------:R-:W-:Y:S01]  /*3c6f0*/  ISETP.GE.U32.AND P3, PT, R5, 0x7ffffebf, PT ;  /* 0x7ffffebf0500780c */ /* 0x000fe20003f66070 */
[----:B------:R-:W-:Y:S01]  /*3c700*/  VIADD R5, R248, 0xffffff3d ;  /* 0xffffff3df8057836 */ /* 0x000fe20000000000 */
[----:B------:R-:W-:Y:S04]  /*3c710*/  STL.64 [R1+0x1358], R30 ;  /* 0x0013581e01007387 */ /* 0x000fe80000100a00 */
[----:B------:R3:W-:Y:S04]  /*3c720*/  STL.64 [R1+0x1350], R28 ;  /* 0x0013501c01007387 */ /* 0x0007e80000100a00 */
[----:B------:R2:W-:Y:S01]  /*3c730*/  STL.64 [R1+0x1348], R26 ;  /* 0x0013481a01007387 */ /* 0x0005e20000100a00 */
[----:B------:R-:W-:Y:S01]  /*3c740*/  VIADD R10, R247, 0xffffff3c ;  /* 0xffffff3cf70a7836 */ /* 0x000fe20000000000 */
[----:B------:R-:W-:-:S02]  /*3c750*/  ISETP.GE.U32.AND P6, PT, R5, 0x7ffffebe, PT ;  /* 0x7ffffebe0500780c */ /* 0x000fc40003fc6070 */
[----:B------:R-:W-:Y:S01]  /*3c760*/  IADD3 R5, R246, -0xe1, RZ ;  /* 0xffffff1ff6057810 */ /* 0x000fe20007ffe0ff */
[C---:B---3--:R-:W-:Y:S01]  /*3c770*/  IMAD.WIDE R28, R7.reuse, 0x4, R24 ;  /* 0x00000004071c7825 */ /* 0x048fe200078e0218 */
[----:B--2---:R-:W2:Y:S03]  /*3c780*/  LDC R26, c[0x0][0x230] ;  /* 0x00008c00ff1a7b82 */ /* 0x004ea60000000800 */
[----:B------:R-:W-:-:S05]  /*3c790*/  IMAD.WIDE R24, R7, 0x4, R22 ;  /* 0x0000000407187825 */ /* 0x000fca00078e0216 */
[----:B------:R-:W3:Y:S01]  /*3c7a0*/  LDC R22, c[0x0][0x230] ;  /* 0x00008c00ff167b82 */ /* 0x000ee20000000800 */
[----:B------:R-:W-:Y:S01]  /*3c7b0*/  ISETP.GE.U32.AND P5, PT, R10, 0x7ffffebd, PT ;  /* 0x7ffffebd0a00780c */ /* 0x000fe20003fa6070 */
[----:B------:R-:W-:Y:S04]  /*3c7c0*/  STL.64 [R1+0x1340], R28 ;  /* 0x0013401c01007387 */ /* 0x000fe80000100a00 */
[----:B------:R-:W-:Y:S04]  /*3c7d0*/  LDGSTS.E [R0+-0x6bff4], desc[UR60][R28.64], !P1 ;  /* 0x9400c0001c007fae */ /* 0x000fe8000c92187c */
[----:B------:R1:W-:Y:S04]  /*3c7e0*/  STL.64 [R1+0x1260], R24 ;  /* 0x0012601801007387 */ /* 0x0003e80000100a00 */
[----:B------:R1:W-:Y:S01]  /*3c7f0*/  LDGSTS.E [R0+-0x68000], desc[UR60][R24.64], !P2 ;  /* 0x9800000018007fae */ /* 0x0003e2000d12187c */
[----:B------:R-:W-:Y:S01]  /*3c800*/  ISETP.GE.U32.AND P0, PT, R5, 0x7ffffea0, PT ;  /* 0x7ffffea00500780c */ /* 0x000fe20003f06070 */
[----:B------:R-:W-:Y:S01]  /*3c810*/  VIADD R10, R6, 0xffffff1e ;  /* 0xffffff1e060a7836 */ /* 0x000fe20000000000 */
[----:B------:R-:W3:Y:S01]  /*3c820*/  LDC R23, c[0x0][0x230] ;  /* 0x00008c00ff177b82 */ /* 0x000ee20000000800 */
[----:B----4-:R-:W-:Y:S01]  /*3c830*/  VIADD R5, R32, 0xffffff1d ;  /* 0xffffff1d20057836 */ /* 0x010fe20000000000 */
[----:B------:R4:W-:Y:S04]  /*3c840*/  STL.64 [R1+0x1258], R20 ;  /* 0x0012581401007387 */ /* 0x0009e80000100a00 */
[----:B------:R4:W-:Y:S01]  /*3c850*/  LDGSTS.E [R0+-0x67ffc], desc[UR60][R20.64], !P3 ;  /* 0x9800400014007fae */ /* 0x0009e2000d92187c */
[----:B------:R-:W-:Y:S01]  /*3c860*/  ISETP.GE.U32.AND P1, PT, R10, 0x7ffffe9f, PT ;  /* 0x7ffffe9f0a00780c */ /* 0x000fe20003f26070 */
[----:B-1----:R-:W-:Y:S01]  /*3c870*/  IMAD.WIDE R24, R7, 0x4, R18 ;  /* 0x0000000407187825 */ /* 0x002fe200078e0212 */
[----:B------:R-:W1:Y:S08]  /*3c880*/  LDC R6, c[0x0][0x230] ;  /* 0x00008c00ff067b82 */ /* 0x000e700000000800 */
[----:B------:R-:W1:Y:S01]  /*3c890*/  LDC R18, c[0x0][0x230] ;  /* 0x00008c00ff127b82 */ /* 0x000e620000000800 */
[----:B------:R-:W-:Y:S01]  /*3c8a0*/  ISETP.GE.U32.AND P2, PT, R5, 0x7ffffe9e, PT ;  /* 0x7ffffe9e0500780c */ /* 0x000fe20003f46070 */
[----:B------:R-:W-:Y:S01]  /*3c8b0*/  VIADD R10, R33, 0xffffff1c ;  /* 0xffffff1c210a7836 */ /* 0x000fe20000000000 */
[----:B------:R-:W-:-:S05]  /*3c8c0*/  IADD3 R5, R34, -0x85, RZ ;  /* 0xffffff7b22057810 */ /* 0x000fca0007ffe0ff */
[----:B----4-:R-:W4:Y:S01]  /*3c8d0*/  LDC R20, c[0x0][0x230] ;  /* 0x00008c00ff147b82 */ /* 0x010f220000000800 */
[----:B------:R-:W-:Y:S07]  /*3c8e0*/  LDGSTS.E [R0+-0x67ff8], desc[UR60][R24.64], !P6 ;  /* 0x9800800018007fae */ /* 0x000fee000f12187c */
[----:B------:R-:W4:Y:S01]  /*3c8f0*/  LDC R19, c[0x0][0x230] ;  /* 0x00008c00ff137b82 */ /* 0x000f220000000800 */
[----:B------:R-:W-:Y:S02]  /*3c900*/  ISETP.GE.U32.AND P3, PT, R10, 0x7ffffe9d, PT ;  /* 0x7ffffe9d0a00780c */ /* 0x000fe40003f66070 */
[----:B------:R-:W-:Y:S01]  /*3c910*/  ISETP.GE.U32.AND P6, PT, R5, 0x7ffffefc, PT ;  /* 0x7ffffefc0500780c */ /* 0x000fe20003fc6070 */
[----:B------:R-:W-:-:S04]  /*3c920*/  VIADD R5, R11, 0xffffff7a ;  /* 0xffffff7a0b057836 */ /* 0x000fc80000000000 */
[----:B------:R-:W4:Y:S01]  /*3c930*/  LDC R11, c[0x0][0x230] ;  /* 0x00008c00ff0b7b82 */ /* 0x000f220000000800 */
[----:B------:R-:W-:Y:S04]  /*3c940*/  STL.64 [R1+0x1250], R24 ;  /* 0x0012501801007387 */ /* 0x000fe80000100a00 */
[----:B------:R3:W-:Y:S04]  /*3c950*/  STL.64 [R1+0x1248], R16 ;  /* 0x0012481001007387 */ /* 0x0007e80000100a00 */
[----:B------:R3:W-:Y:S04]  /*3c960*/  LDGSTS.E [R0+-0x67ff4], desc[UR60][R16.64], !P5 ;  /* 0x9800c00010007fae */ /* 0x0007e8000e92187c */
[----:B------:R1:W-:Y:S04]  /*3c970*/  STL.64 [R1+0x1180], R14 ;  /* 0x0011800e01007387 */ /* 0x0003e80000100a00 */
[----:B------:R1:W-:Y:S01]  /*3c980*/  LDGSTS.E [R0+-0x64000], desc[UR60][R14.64], !P0 ;  /* 0x9c0000000e007fae */ /* 0x0003e2000c12187c */
[----:B--2---:R-:W-:Y:S01]  /*3c990*/  VIADD R10, R26, 0xffffff79 ;  /* 0xffffff791a0a7836 */ /* 0x004fe20000000000 */
[----:B------:R-:W-:-:S02]  /*3c9a0*/  ISETP.GE.U32.AND P5, PT, R5, 0x7ffffefb, PT ;  /* 0x7ffffefb0500780c */ /* 0x000fc40003fa6070 */
[----:B------:R2:W-:Y:S04]  /*3c9b0*/  STL.64 [R1+0x1178], R12 ;  /* 0x0011780c01007387 */ /* 0x0005e80000100a00 */
[----:B------:R2:W-:Y:S01]  /*3c9c0*/  LDGSTS.E [R0+-0x63ffc], desc[UR60][R12.64], !P1 ;  /* 0x9c0040000c007fae */ /* 0x0005e2000c92187c */
[----:B---3--:R-:W-:Y:S02]  /*3c9d0*/  VIADD R5, R22, 0xffffff78 ;  /* 0xffffff7816057836 */ /* 0x008fe40000000000 */
[----:B------:R-:W-:-:S04]  /*3c9e0*/  IMAD.WIDE R16, R7, 0x4, R42 ;  /* 0x0000000407107825 */ /* 0x000fc800078e022a */
[----:B-1----:R-:W-:Y:S01]  /*3c9f0*/  IMAD.WIDE R14, R7, 0x4, R44 ;  /* 0x00000004070e7825 */ /* 0x002fe200078e022c */
[----:B------:R-:W-:Y:S01]  /*3ca00*/  ISETP.GE.U32.AND P0, PT, R10, 0x7ffffefa, PT ;  /* 0x7ffffefa0a00780c */ /* 0x000fe20003f06070 */
[----:B--2---:R-:W1:Y:S08]  /*3ca10*/  LDC R12, c[0x0][0x230] ;  /* 0x00008c00ff0c7b82 */ /* 0x004e700000000800 */
[----:B------:R-:W2:Y:S01]  /*3ca20*/  LDC R13, c[0x0][0x230] ;  /* 0x00008c00ff0d7b82 */ /* 0x000ea20000000800 */
[----:B------:R3:W-:Y:S04]  /*3ca30*/  STL.64 [R1+0x1170], R16 ;  /* 0x0011701001007387 */ /* 0x0007e80000100a00 */
[----:B------:R3:W-:Y:S01]  /*3ca40*/  LDGSTS.E [R0+-0x63ff8], desc[UR60][R16.64], !P2 ;  /* 0x9c00800010007fae */ /* 0x0007e2000d12187c */
[----:B------:R-:W-:-:S02]  /*3ca50*/  ISETP.GE.U32.AND P1, PT, R5, 0x7ffffef9, PT ;  /* 0x7ffffef90500780c */ /* 0x000fc40003f26070 */
[----:B------:R-:W-:Y:S01]  /*3ca60*/  IADD3 R10, R23, -0xa5, RZ ;  /* 0xffffff5b170a7810 */ /* 0x000fe20007ffe0ff */
[----:B------:R3:W-:Y:S04]  /*3ca70*/  STL.64 [R1+0x1168], R14 ;  /* 0x0011680e01007387 */ /* 0x0007e80000100a00 */
[----:B------:R3:W-:Y:S01]  /*3ca80*/  LDGSTS.E [R0+-0x63ff4], desc[UR60][R14.64], !P3 ;  /* 0x9c00c0000e007fae */ /* 0x0007e2000d92187c */
[----:B------:R-:W-:Y:S02]  /*3ca90*/  VIADD R5, R18, 0xffffff5a ;  /* 0xffffff5a12057836 */ /* 0x000fe40000000000 */
[----:B------:R-:W-:-:S04]  /*3caa0*/  IMAD.WIDE R22, R7, 0x4, R36 ;  /* 0x0000000407167825 */ /* 0x000fc800078e0224 */
[----:B---3--:R-:W-:Y:S01]  /*3cab0*/  IMAD.WIDE R16, R7, 0x4, R46 ;  /* 0x0000000407107825 */ /* 0x008fe200078e022e */
[----:B------:R-:W3:Y:S08]  /*3cac0*/  LDC R15, c[0x0][0x230] ;  /* 0x00008c00ff0f7b82 */ /* 0x000ef00000000800 */
[----:B------:R-:W3:Y:S01]  /*3cad0*/  LDC R14, c[0x0][0x230] ;  /* 0x00008c00ff0e7b82 */ /* 0x000ee20000000800 */
[----:B------:R-:W-:Y:S01]  /*3cae0*/  ISETP.GE.U32.AND P3, PT, R5, 0x7ffffedb, PT ;  /* 0x7ffffedb0500780c */ /* 0x000fe20003f66070 */
[----:B------:R-:W-:Y:S04]  /*3caf0*/  STL.64 [R1+0x1438], R22 ;  /* 0x0014381601007387 */ /* 0x000fe80000100a00 */
[----:B------:R-:W-:Y:S01]  /*3cb00*/  LDGSTS.E [R2+-0x70000], desc[UR60][R22.64], !P6 ;  /* 0x9000000016027fae */ /* 0x000fe2000f12187c */
[----:B----4-:R-:W-:-:S03]  /*3cb10*/  VIADD R5, R20, 0xffffff58 ;  /* 0xffffff5814057836 */ /* 0x010fc60000000000 */
[----:B------:R4:W-:Y:S04]  /*3cb20*/  STL.64 [R1+0x1430], R16 ;  /* 0x0014301001007387 */ /* 0x0009e80000100a00 */
[----:B------:R4:W-:Y:S01]  /*3cb30*/  LDGSTS.E [R2+-0x6fffc], desc[UR60][R16.64], !P5 ;  /* 0x9000400010027fae */ /* 0x0009e2000e92187c */
[----:B------:R-:W-:Y:S01]  /*3cb40*/  ISETP.GE.U32.AND P2, PT, R10, 0x7ffffedc, PT ;  /* 0x7ffffedc0a00780c */ /* 0x000fe20003f46070 */
[----:B------:R-:W-:Y:S01]  /*3cb50*/  VIADD R10, R19, 0xffffff59 ;  /* 0xffffff59130a7836 */ /* 0x000fe20000000000 */
[----:B------:R-:W-:Y:S02]  /*3cb60*/  ISETP.GE.U32.AND P5, PT, R5, 0x7ffffed9, PT ;  /* 0x7ffffed90500780c */ /* 0x000fe40003fa6070 */
[----:B------:R-:W-:Y:S02]  /*3cb70*/  IADD3 R5, R11, -0xc5, RZ ;  /* 0xffffff3b0b057810 */ /* 0x000fe40007ffe0ff */
[----:B------:R-:W3:Y:S08]  /*3cb80*/  LDC R11, c[0x0][0x230] ;  /* 0x00008c00ff0b7b82 */ /* 0x000ef00000000800 */
[----:B----4-:R-:W4:Y:S08]  /*3cb90*/  LDC R16, c[0x0][0x230] ;  /* 0x00008c00ff107b82 */ /* 0x010f300000000800 */
[----:B------:R-:W4:Y:S01]  /*3cba0*/  LDC R17, c[0x0][0x230] ;  /* 0x00008c00ff117b82 */ /* 0x000f220000000800 */
[----:B------:R-:W-:Y:S01]  /*3cbb0*/  IMAD.WIDE R22, R7, 0x4, R50 ;  /* 0x0000000407167825 */ /* 0x000fe200078e0232 */
[----:B------:R-:W-:-:S03]  /*3cbc0*/  ISETP.GE.U32.AND P6, PT, R10, 0x7ffffeda, PT ;  /* 0x7ffffeda0a00780c */ /* 0x000fc60003fc6070 */
[----:B------:R-:W-:-:S04]  /*3cbd0*/  IMAD.WIDE R20, R7, 0x4, R54 ;  /* 0x0000000407147825 */ /* 0x000fc800078e0236 */
[----:B------:R-:W-:Y:S01]  /*3cbe0*/  IMAD.WIDE R18, R7, 0x4, R58 ;  /* 0x0000000407127825 */ /* 0x000fe200078e023a */
[----:B------:R-:W-:Y:S01]  /*3cbf0*/  LDGSTS.E [R2+-0x6fff8], desc[UR60][R22.64], !P0 ;  /* 0x9000800016027fae */ /* 0x000fe2000c12187c */
[----:B------:R-:W-:Y:S02]  /*3cc00*/  ISETP.GE.U32.AND P0, PT, R5, 0x7ffffebc, PT ;  /* 0x7ffffebc0500780c */ /* 0x000fe40003f06070 */
[----:B-1----:R-:W-:Y:S02]  /*3cc10*/  VIADD R10, R12, 0xffffff3a ;  /* 0xffffff3a0c0a7836 */ /* 0x002fe40000000000 */
[----:B--2---:R-:W-:Y:S01]  /*3cc20*/  VIADD R5, R13, 0xffffff39 ;  /* 0xffffff390d057836 */ /* 0x004fe20000000000 */
[----:B------:R-:W1:Y:S08]  /*3cc30*/  LDC R12, c[0x0][0x230] ;  /* 0x00008c00ff0c7b82 */ /* 0x000e700000000800 */
[----:B------:R-:W2:Y:S01]  /*3cc40*/  LDC R13, c[0x0][0x230] ;  /* 0x00008c00ff0d7b82 */ /* 0x000ea20000000800 */
[----:B------:R-:W-:Y:S04]  /*3cc50*/  STL.64 [R1+0x1428], R22 ;  /* 0x0014281601007387 */ /* 0x000fe80000100a00 */
[----:B------:R3:W-:Y:S04]  /*3cc60*/  LDGSTS.E [R2+-0x6fff4], desc[UR60][R20.64], !P1 ;  /* 0x9000c00014027fae */ /* 0x0007e8000c92187c */
[----:B------:R3:W-:Y:S04]  /*3cc70*/  STL.64 [R1+0x1420], R20 ;  /* 0x0014201401007387 */ /* 0x0007e80000100a00 */
[----:B------:R1:W-:Y:S04]  /*3cc80*/  LDGSTS.E [R2+-0x6c000], desc[UR60][R18.64], !P2 ;  /* 0x9400000012027fae */ /* 0x0003e8000d12187c */
[----:B------:R1:W-:Y:S01]  /*3cc90*/  STL.64 [R1+0x1338], R18 ;  /* 0x0013381201007387 */ /* 0x0003e20000100a00 */
[----:B------:R-:W-:-:S02]  /*3cca0*/  ISETP.GE.U32.AND P2, PT, R5, 0x7ffffeba, PT ;  /* 0x7ffffeba0500780c */ /* 0x000fc40003f46070 */
[----:B------:R-:W-:Y:S02]  /*3ccb0*/  ISETP.GE.U32.AND P1, PT, R10, 0x7ffffebb, PT ;  /* 0x7ffffebb0a00780c */ /* 0x000fe40003f26070 */
[----:B---3--:R-:W-:Y:S01]  /*3ccc0*/  IADD3 R5, R15, -0xe5, RZ ;  /* 0xffffff1b0f057810 */ /* 0x008fe20007ffe0ff */
[----:B------:R-:W-:Y:S01]  /*3ccd0*/  VIADD R10, R14, 0xffffff38 ;  /* 0xffffff380e0a7836 */ /* 0x000fe20000000000 */
[----:B------:R-:W3:Y:S08]  /*3cce0*/  LDC R15, c[0x0][0x230] ;  /* 0x00008c00ff0f7b82 */ /* 0x000ef00000000800 */
[----:B------:R-:W3:Y:S01]  /*3ccf0*/  LDC R14, c[0x0][0x230] ;  /* 0x00008c00ff0e7b82 */ /* 0x000ee20000000800 */
[----:B------:R-:W-:-:S04]  /*3cd00*/  IMAD.WIDE R20, R7, 0x4, R60 ;  /* 0x0000000407147825 */ /* 0x000fc800078e023c */
[----:B-1----:R-:W-:Y:S01]  /*3cd10*/  IMAD.WIDE R18, R7, 0x4, R62 ;  /* 0x0000000407127825 */ /* 0x002fe200078e023e */
[----:B------:R1:W-:Y:S04]  /*3cd20*/  STL.64 [R1+0x1330], R20 ;  /* 0x0013301401007387 */ /* 0x0003e80000100a00 */
[----:B------:R1:W-:Y:S04]  /*3cd30*/  LDGSTS.E [R2+-0x6bffc], desc[UR60][R20.64], !P3 ;  /* 0x9400400014027fae */ /* 0x0003e8000d92187c */
[----:B------:R2:W-:Y:S04]  /*3cd40*/  STL.64 [R1+0x1328], R18 ;  /* 0x0013281201007387 */ /* 0x0005e80000100a00 */
[----:B------:R2:W-:Y:S01]  /*3cd50*/  LDGSTS.E [R2+-0x6bff8], desc[UR60][R18.64], !P6 ;  /* 0x9400800012027fae */ /* 0x0005e2000f12187c */
[----:B------:R-:W-:-:S02]  /*3cd60*/  ISETP.GE.U32.AND P3, PT, R10, 0x7ffffeb9, PT ;  /* 0x7ffffeb90a00780c */ /* 0x000fc40003f66070 */
[----:B------:R-:W-:Y:S01]  /*3cd70*/  ISETP.GE.U32.AND P6, PT, R5, 0x7ffffe9c, PT ;  /* 0x7ffffe9c0500780c */ /* 0x000fe20003fc6070 */
[----:B----4-:R-:W-:Y:S02]  /*3cd80*/  VIADD R10, R16, 0xffffff1a ;  /* 0xffffff1a100a7836 */ /* 0x010fe40000000000 */
[----:B------:R-:W-:Y:S01]  /*3cd90*/  VIADD R5, R17, 0xffffff19 ;  /* 0xffffff1911057836 */ /* 0x000fe20000000000 */
[----:B------:R-:W4:Y:S08]  /*3cda0*/  LDC R16, c[0x0][0x230] ;  /* 0x00008c00ff107b82 */ /* 0x000f300000000800 */
[----:B------:R-:W4:Y:S01]  /*3cdb0*/  LDC R17, c[0x0][0x230] ;  /* 0x00008c00ff117b82 */ /* 0x000f220000000800 */
[----:B-1----:R-:W-:-:S04]  /*3cdc0*/  IMAD.WIDE R20, R7, 0x4, R64 ;  /* 0x0000000407147825 */ /* 0x002fc800078e0240 */
[----:B--2---:R-:W-:-:S04]  /*3cdd0*/  IMAD.WIDE R18, R7, 0x4, R66 ;  /* 0x0000000407127825 */ /* 0x004fc800078e0242 */
[----:B------:R-:W-:Y:S01]  /*3cde0*/  IMAD.WIDE R22, R7, 0x4, R68 ;  /* 0x0000000407167825 */ /* 0x000fe200078e0244 */
[----:B------:R1:W-:Y:S04]  /*3cdf0*/  LDGSTS.E [R2+-0x6bff4], desc[UR60][R20.64], !P5 ;  /* 0x9400c00014027fae */ /* 0x0003e8000e92187c */
[----:B------:R2:W-:Y:S01]  /*3ce00*/  LDGSTS.E [R2+-0x68000], desc[UR60][R18.64], !P0 ;  /* 0x9800000012027fae */ /* 0x0005e2000c12187c */
[----:B------:R-:W-:Y:S01]  /*3ce10*/  ISETP.GE.U32.AND P0, PT, R5, 0x7ffffe9a, PT ;  /* 0x7ffffe9a0500780c */ /* 0x000fe20003f06070 */
[----:B------:R-:W-:Y:S02]  /*3ce20*/  VIADD R5, R11, 0xffffff18 ;  /* 0xffffff180b057836 */ /* 0x000fe40000000000 */
[----:B------:R1:W-:Y:S01]  /*3ce30*/  STL.64 [R1+0x1320], R20 ;  /* 0x0013201401007387 */ /* 0x0003e20000100a00 */
[----:B------:R-:W4:Y:S03]  /*3ce40*/  LDC R11, c[0x0][0x230] ;  /* 0x00008c00ff0b7b82 */ /* 0x000f260000000800 */
[----:B------:R2:W-:Y:S01]  /*3ce50*/  STL.64 [R1+0x1240], R18 ;  /* 0x0012401201007387 */ /* 0x0005e20000100a00 */
[----:B------:R-:W-:-:S03]  /*3ce60*/  ISETP.GE.U32.AND P5, PT, R10, 0x7ffffe9b, PT ;  /* 0x7ffffe9b0a00780c */ /* 0x000fc60003fa6070 */
[----:B------:R-:W-:Y:S01]  /*3ce70*/  LDGSTS.E [R2+-0x67ffc], desc[UR60][R22.64], !P1 ;  /* 0x9800400016027fae */ /* 0x000fe2000c92187c */
[----:B------:R-:W-:Y:S02]  /*3ce80*/  ISETP.GE.U32.AND P1, PT, R5, 0x7ffffe99, PT ;  /* 0x7ffffe990500780c */ /* 0x000fe40003f26070 */
[----:B------:R-:W-:Y:S01]  /*3ce90*/  IADD3 R10, R12, -0x89, RZ ;  /* 0xffffff770c0a7810 */ /* 0x000fe20007ffe0ff */
[----:B------:R-:W-:Y:S01]  /*3cea0*/  VIADD R5, R13, 0xffffff76 ;  /* 0xffffff760d057836 */ /* 0x000fe20000000000 */
[----:B------:R-:W4:Y:S01]  /*3ceb0*/  LDC R12, c[0x0][0x230] ;  /* 0x00008c00ff0c7b82 */ /* 0x000f220000000800 */
[----:B-1----:R-:W-:-:S07]  /*3cec0*/  IMAD.WIDE R20, R7, 0x4, R70 ;  /* 0x0000000407147825 */ /* 0x002fce00078e0246 */
[----:B------:R-:W1:Y:S01]  /*3ced0*/  LDC R13, c[0x0][0x230] ;  /* 0x00008c00ff0d7b82 */ /* 0x000e620000000800 */
[----:B--2---:R-:W-:Y:S01]  /*3cee0*/  IMAD.WIDE R18, R7, 0x4, R72 ;  /* 0x0000000407127825 */ /* 0x004fe200078e0248 */
[----:B------:R-:W-:Y:S04]  /*3cef0*/  STL.64 [R1+0x1238], R22 ;  /* 0x0012381601007387 */ /* 0x000fe80000100a00 */
[----:B------:R2:W-:Y:S04]  /*3cf00*/  LDGSTS.E [R2+-0x67ff8], desc[UR60][R20.64], !P2 ;  /* 0x9800800014027fae */ /* 0x0005e8000d12187c */
[----:B------:R2:W-:Y:S04]  /*3cf10*/  STL.64 [R1+0x1230], R20 ;  /* 0x0012301401007387 */ /* 0x0005e80000100a00 */
[----:B------:R2:W-:Y:S04]  /*3cf20*/  LDGSTS.E [R2+-0x67ff4], desc[UR60][R18.64], !P3 ;  /* 0x9800c00012027fae */ /* 0x0005e8000d92187c */
[----:B------:R2:W-:Y:S01]  /*3cf30*/  STL.64 [R1+0x1228], R18 ;  /* 0x0012281201007387 */ /* 0x0005e20000100a00 */
[----:B------:R-:W-:-:S02]  /*3cf40*/  ISETP.GE.U32.AND P3, PT, R5, 0x7ffffef7, PT ;  /* 0x7ffffef70500780c */ /* 0x000fc40003f66070 */
[----:B------:R-:W-:Y:S01]  /*3cf50*/  ISETP.GE.U32.AND P2, PT, R10, 0x7ffffef8, PT ;  /* 0x7ffffef80a00780c */ /* 0x000fe20003f46070 */
[----:B---3--:R-:W-:Y:S02]  /*3cf60*/  VIADD R5, R15, 0xffffff74 ;  /* 0xffffff740f057836 */ /* 0x008fe40000000000 */
[----:B------:R-:W-:Y:S01]  /*3cf70*/  VIADD R10, R14, 0xffffff75 ;  /* 0xffffff750e0a7836 */ /* 0x000fe20000000000 */
[----:B------:R-:W3:Y:S08]  /*3cf80*/  LDC R15, c[0x0][0x230] ;  /* 0x00008c00ff0f7b82 */ /* 0x000ef00000000800 */
[----:B------:R-:W3:Y:S01]  /*3cf90*/  LDC R14, c[0x0][0x230] ;  /* 0x00008c00ff0e7b82 */ /* 0x000ee20000000800 */
[----:B--2---:R-:W-:-:S04]  /*3cfa0*/  IMAD.WIDE R20, R7, 0x4, R74 ;  /* 0x0000000407147825 */ /* 0x004fc800078e024a */
[----:B------:R-:W-:Y:S01]  /*3cfb0*/  IMAD.WIDE R18, R7, 0x4, R76 ;  /* 0x0000000407127825 */ /* 0x000fe200078e024c */
[----:B------:R2:W-:Y:S04]  /*3cfc0*/  STL.64 [R1+0x1160], R20 ;  /* 0x0011601401007387 */ /* 0x0005e80000100a00 */
[----:B------:R2:W-:Y:S04]  /*3cfd0*/  LDGSTS.E [R2+-0x64000], desc[UR60][R20.64], !P6 ;  /* 0x9c00000014027fae */ /* 0x0005e8000f12187c */
[----:B------:R1:W-:Y:S04]  /*3cfe0*/  STL.64 [R1+0x1158], R18 ;  /* 0x0011581201007387 */ /* 0x0003e80000100a00 */
[----:B------:R1:W-:Y:S01]  /*3cff0*/  LDGSTS.E [R2+-0x63ffc], desc[UR60][R18.64], !P5 ;  /* 0x9c00400012027fae */ /* 0x0003e2000e92187c */
[----:B------:R-:W-:-:S02]  /*3d000*/  ISETP.GE.U32.AND P6, PT, R10, 0x7ffffef6, PT ;  /* 0x7ffffef60a00780c */ /* 0x000fc40003fc6070 */
[----:B------:R-:W-:Y:S02]  /*3d010*/  ISETP.GE.U32.AND P5, PT, R5, 0x7ffffef5, PT ;  /* 0x7ffffef50500780c */ /* 0x000fe40003fa6070 */
[----:B----4-:R-:W-:Y:S01]  /*3d020*/  IADD3 R10, R16, -0xa9, RZ ;  /* 0xffffff57100a7810 */ /* 0x010fe20007ffe0ff */
[----:B------:R-:W-:Y:S01]  /*3d030*/  VIADD R5, R17, 0xffffff56 ;  /* 0xffffff5611057836 */ /* 0x000fe20000000000 */
[----:B------:R-:W4:Y:S08]  /*3d040*/  LDC R16, c[0x0][0x230] ;  /* 0x00008c00ff107b82 */ /* 0x000f300000000800 */
[----:B------:R-:W4:Y:S01]  /*3d050*/  LDC R17, c[0x0][0x230] ;  /* 0x00008c00ff117b82 */ /* 0x000f220000000800 */
[----:B--2---:R-:W-:-:S04]  /*3d060*/  IMAD.WIDE R20, R7, 0x4, R78 ;  /* 0x0000000407147825 */ /* 0x004fc800078e024e */
[----:B-1----:R-:W-:-:S04]  /*3d070*/  IMAD.WIDE R18, R7, 0x4, R80 ;  /* 0x0000000407127825 */ /* 0x002fc800078e0250 */
        /* <DEDUP_REMOVED lines=10> */
[----:B------:R-:W-:Y:S01]  /*3d120*/  ISETP.GE.U32.AND P2, PT, R5, 0x7ffffed6, PT ;  /* 0x7ffffed60500780c */ /* 0x000fe20003f46070 */
[----:B------:R-:W-:Y:S01]  /*3d130*/  VIADD R10, R12, 0xffffff54 ;  /* 0xffffff540c0a7836 */ /* 0x000fe20000000000 */
[----:B------:R-:W-:Y:S01]  /*3d140*/  IADD3 R5, R13, -0xc9, RZ ;  /* 0xffffff370d057810 */ /* 0x000fe20007ffe0ff */
        /* <DEDUP_REMOVED lines=22> */
[----:B------:R-:W-:Y:S01]  /*3d2b0*/  ISETP.GE.U32.AND P0, PT, R5, 0x7ffffeb6, PT ;  /* 0x7ffffeb60500780c */ /* 0x000fe20003f06070 */
[----:B----4-:R-:W-:Y:S01]  /*3d2c0*/  VIADD R10, R16, 0xffffff34 ;  /* 0xffffff34100a7836 */ /* 0x010fe20000000000 */
[----:B------:R-:W-:Y:S01]  /*3d2d0*/  IADD3 R5, R17, -0xe9, RZ ;  /* 0xffffff1711057810 */ /* 0x000fe20007ffe0ff */
        /* <DEDUP_REMOVED lines=15> */
[----:B------:R-:W-:Y:S02]  /*3d3d0*/  VIADD R10, R12, 0xffffff15 ;  /* 0xffffff150c0a7836 */ /* 0x000fe40000000000 */
        /* <DEDUP_REMOVED lines=12> */
[----:B---3--:R-:W-:Y:S01]  /*3d4a0*/  VIADD R5, R15, 0xffffff72 ;  /* 0xffffff720f057836 */ /* 0x008fe20000000000 */
[----:B------:R-:W-:Y:S01]  /*3d4b0*/  IADD3 R10, R14, -0x8d, RZ ;  /* 0xffffff730e0a7810 */ /* 0x000fe20007ffe0ff */
        /* <DEDUP_REMOVED lines=19> */
[----:B------:R-:W-:Y:S02]  /*3d5f0*/  ISETP.GE.U32.AND P3, PT, R5, 0x7ffffef1, PT ;  /* 0x7ffffef10500780c */ /* 0x000fe40003f66070 */
[----:B------:R-:W-:Y:S01]  /*3d600*/  IADD3 R5, R11, -0xad, RZ ;  /* 0xffffff530b057810 */ /* 0x000fe20007ffe0ff */
        /* <DEDUP_REMOVED lines=11> */
[----:B------:R-:W-:Y:S01]  /*3d6c0*/  STL.64 [R1+0x1130], R22 ;  /* 0x0011301601007387 */ /* 0x000fe20000100a00 */
[----:B--2---:R-:W-:-:S03]  /*3d6d0*/  IMAD.WIDE R18, R7, 0x4, R38 ;  /* 0x0000000407127825 */ /* 0x004fc600078e0226 */
[----:B------:R-:W-:Y:S04]  /*3d6e0*/  STL.64 [R1+0x1128], R20 ;  /* 0x0011281401007387 */ /* 0x000fe80000100a00 */
[----:B------:R-:W-:Y:S04]  /*3d6f0*/  LDGSTS.E [R3+-0x63ff4], desc[UR60][R20.64], !P5 ;  /* 0x9c00c00014037fae */ /* 0x000fe8000e92187c */
        /* <DEDUP_REMOVED lines=282> */
[----:B------:R2:W-:Y:S04]  /*3e8a0*/  STL.64 [R1+0x10d0], R2 ;  /* 0x0010d00201007387 */ /* 0x0005e80000100a00 */
[----:B------:R3:W-:Y:S01]  /*3e8b0*/  LDGSTS.E [R9+-0x63ff4], desc[UR60][R20.64], !P5 ;  /* 0x9c00c00014097fae */ /* 0x0007e2000e92187c */
[----:B------:R-:W-:-:S02]  /*3e8c0*/  ISETP.GE.U32.AND P3, PT, R10, 0x7ffffee5, PT ;  /* 0x7ffffee50a00780c */ /* 0x000fc40003f66070 */
[----:B------:R-:W-:Y:S01]  /*3e8d0*/  ISETP.GE.U32.AND P5, PT, R5, 0x7ffffec7, PT ;  /* 0x7ffffec70500780c */ /* 0x000fe20003fa6070 */
[----:B------:R-:W-:Y:S02]  /*3e8e0*/  VIADD R10, R12, 0xffffff45 ;  /* 0xffffff450c0a7836 */ /* 0x000fe40000000000 */
[----:B------:R-:W-:Y:S01]  /*3e8f0*/  VIADD R5, R13, 0xffffff44 ;  /* 0xffffff440d057836 */ /* 0x000fe20000000000 */
[----:B------:R-:W4:Y:S01]  /*3e900*/  LDC R12, c[0x0][0x230] ;  /* 0x00008c00ff0c7b82 */ /* 0x000f220000000800 */
[C---:B-1----:R-:W-:Y:S01]  /*3e910*/  IMAD.WIDE R18, R7.reuse, 0x4, R52 ;  /* 0x0000000407127825 */ /* 0x042fe200078e0234 */
[----:B------:R-:W-:Y:S03]  /*3e920*/  STL.64 [R1+0x10c8], R20 ;  /* 0x0010c81401007387 */ /* 0x000fe60000100a00 */
[----:B--2---:R-:W-:Y:S01]  /*3e930*/  IMAD.WIDE R2, R7, 0x4, R212 ;  /* 0x0000000407027825 */ /* 0x004fe200078e02d4 */
[----:B------:R-:W-:Y:S04]  /*3e940*/  LDGSTS.E [R171+-0x70000], desc[UR60][R18.64], !P0 ;  /* 0x9000000012ab7fae */ /* 0x000fe8000c12187c */
[----:B------:R1:W-:Y:S04]  /*3e950*/  STL.64 [R1+0x2530], R8 ;  /* 0x0025300801007387 */ /* 0x0003e80000100a00 */
[----:B------:R2:W-:Y:S04]  /*3e960*/  LDGSTS.E [R171+-0x6fffc], desc[UR60][R2.64], !P1 ;  /* 0x9000400002ab7fae */ /* 0x0005e8000c92187c */
[----:B------:R-:W-:Y:S01]  /*3e970*/  STL.64 [R1+0x1398], R18 ;  /* 0x0013981201007387 */ /* 0x000fe20000100a00 */
[----:B------:R-:W-:-:S03]  /*3e980*/  ISETP.GE.U32.AND P1, PT, R5, 0x7ffffec5, PT ;  /* 0x7ffffec50500780c */ /* 0x000fc60003f26070 */
[----:B------:R2:W-:Y:S01]  /*3e990*/  STL.64 [R1+0x1390], R2 ;  /* 0x0013900201007387 */ /* 0x0005e20000100a00 */
[----:B------:R-:W4:Y:S01]  /*3e9a0*/  LDC R13, c[0x0][0x230] ;  /* 0x00008c00ff0d7b82 */ /* 0x000f220000000800 */
[----:B---3--:R-:W-:Y:S01]  /*3e9b0*/  VIADD R5, R15, 0xffffff26 ;  /* 0xffffff260f057836 */ /* 0x008fe20000000000 */
[----:B------:R-:W-:-:S06]  /*3e9c0*/  ISETP.GE.U32.AND P0, PT, R10, 0x7ffffec6, PT ;  /* 0x7ffffec60a00780c */ /* 0x000fcc0003f06070 */
[----:B------:R-:W3:Y:S01]  /*3e9d0*/  LDC R15, c[0x0][0x230] ;  /* 0x00008c00ff0f7b82 */ /* 0x000ee20000000800 */
[----:B-1----:R-:W-:Y:S01]  /*3e9e0*/  IMAD.WIDE R8, R7, 0x4, R214 ;  /* 0x0000000407087825 */ /* 0x002fe200078e02d6 */
[----:B------:R-:W-:-:S06]  /*3e9f0*/  IADD3 R10, R14, -0xd9, RZ ;  /* 0xffffff270e0a7810 */ /* 0x000fcc0007ffe0ff */
[----:B------:R-:W1:Y:S01]  /*3ea00*/  LDC R14, c[0x0][0x230] ;  /* 0x00008c00ff0e7b82 */ /* 0x000e620000000800 */
[----:B--2---:R-:W-:Y:S01]  /*3ea10*/  IMAD.WIDE R2, R7, 0x4, R216 ;  /* 0x0000000407027825 */ /* 0x004fe200078e02d8 */
[----:B------:R2:W-:Y:S04]  /*3ea20*/  STL.64 [R1+0x1388], R8 ;  /* 0x0013880801007387 */ /* 0x0005e80000100a00 */
[----:B------:R2:W-:Y:S04]  /*3ea30*/  LDGSTS.E [R171+-0x6fff8], desc[UR60][R8.64], !P2 ;  /* 0x9000800008ab7fae */ /* 0x0005e8000d12187c */
[----:B------:R2:W-:Y:S01]  /*3ea40*/  STL.64 [R1+0x1380], R2 ;  /* 0x0013800201007387 */ /* 0x0005e20000100a00 */
[----:B------:R-:W-:-:S03]  /*3ea50*/  ISETP.GE.U32.AND P2, PT, R10, 0x7ffffea8, PT ;  /* 0x7ffffea80a00780c */ /* 0x000fc60003f46070 */
[----:B------:R2:W-:Y:S01]  /*3ea60*/  LDGSTS.E [R171+-0x6fff4], desc[UR60][R2.64], !P3 ;  /* 0x9000c00002ab7fae */ /* 0x0005e2000d92187c */
[----:B------:R-:W-:Y:S01]  /*3ea70*/  ISETP.GE.U32.AND P3, PT, R5, 0x7ffffea7, PT ;  /* 0x7ffffea70500780c */ /* 0x000fe20003f66070 */
[----:B----4-:R-:W-:Y:S02]  /*3ea80*/  VIADD R10, R16, 0xffffff25 ;  /* 0xffffff25100a7836 */ /* 0x010fe40000000000 */
[----:B------:R-:W-:Y:S02]  /*3ea90*/  VIADD R5, R17, 0xffffff24 ;  /* 0xffffff2411057836 */ /* 0x000fe40000000000 */
[C---:B------:R-:W-:Y:S01]  /*3eaa0*/  IMAD.WIDE R18, R7.reuse, 0x4, R220 ;  /* 0x0000000407127825 */ /* 0x040fe200078e02dc */
[----:B------:R-:W4:Y:S08]  /*3eab0*/  LDC R16, c[0x0][0x230] ;  /* 0x00008c00ff107b82 */ /* 0x000f300000000800 */
[----:B------:R-:W4:Y:S01]  /*3eac0*/  LDC R17, c[0x0][0x230] ;  /* 0x00008c00ff117b82 */ /* 0x000f220000000800 */
[----:B--2---:R-:W-:-:S04]  /*3ead0*/  IMAD.WIDE R8, R7, 0x4, R122 ;  /* 0x0000000407087825 */ /* 0x004fc800078e027a */
[----:B------:R-:W-:Y:S01]  /*3eae0*/  IMAD.WIDE R2, R7, 0x4, R218 ;  /* 0x0000000407027825 */ /* 0x000fe200078e02da */
[----:B------:R2:W-:Y:S04]  /*3eaf0*/  LDGSTS.E [R171+-0x6c000], desc[UR60][R8.64], !P6 ;  /* 0x9400000008ab7fae */ /* 0x0005e8000f12187c */
[----:B------:R2:W-:Y:S01]  /*3eb00*/  STL.64 [R1+0x1298], R8 ;  /* 0x0012980801007387 */ /* 0x0005e20000100a00 */
[----:B------:R-:W-:-:S03]  /*3eb10*/  ISETP.GE.U32.AND P6, PT, R10, 0x7ffffea6, PT ;  /* 0x7ffffea60a00780c */ /* 0x000fc60003fc6070 */
[----:B------:R3:W-:Y:S04]  /*3eb20*/  LDGSTS.E [R171+-0x6bffc], desc[UR60][R2.64], !P5 ;  /* 0x9400400002ab7fae */ /* 0x0007e8000e92187c */
[----:B------:R3:W-:Y:S01]  /*3eb30*/  STL.64 [R1+0x1290], R2 ;  /* 0x0012900201007387 */ /* 0x0007e20000100a00 */
[----:B------:R-:W-:Y:S02]  /*3eb40*/  ISETP.GE.U32.AND P5, PT, R5, 0x7ffffea5, PT ;  /* 0x7ffffea50500780c */ /* 0x000fe40003fa6070 */
[----:B------:R-:W-:Y:S01]  /*3eb50*/  IADD3 R5, R11, -0xf9, RZ ;  /* 0xffffff070b057810 */ /* 0x000fe20007ffe0ff */
[----:B------:R1:W-:Y:S04]  /*3eb60*/  STL.64 [R1+0x1288], R18 ;  /* 0x0012881201007387 */ /* 0x0003e80000100a00 */
[----:B------:R1:W-:Y:S01]  /*3eb70*/  LDGSTS.E [R171+-0x6bff8], desc[UR60][R18.64], !P0 ;  /* 0x9400800012ab7fae */ /* 0x0003e2000c12187c */
[----:B--2---:R-:W-:-:S04]  /*3eb80*/  IMAD.WIDE R8, R7, 0x4, R222 ;  /* 0x0000000407087825 */ /* 0x004fc800078e02de */
[----:B---3--:R-:W-:Y:S01]  /*3eb90*/  IMAD.WIDE R2, R7, 0x4, R188 ;  /* 0x0000000407027825 */ /* 0x008fe200078e02bc */
[----:B------:R-:W-:-:S03]  /*3eba0*/  ISETP.GE.U32.AND P0, PT, R5, 0x7ffffe88, PT ;  /* 0x7ffffe880500780c */ /* 0x000fc60003f06070 */
[----:B------:R-:W-:Y:S01]  /*3ebb0*/  VIADD R10, R12, 0xffffff06 ;  /* 0xffffff060c0a7836 */ /* 0x000fe20000000000 */
[----:B------:R-:W2:Y:S01]  /*3ebc0*/  LDC R11, c[0x0][0x230] ;  /* 0x00008c00ff0b7b82 */ /* 0x000ea20000000800 */
[----:B------:R3:W-:Y:S04]  /*3ebd0*/  STL.64 [R1+0x1280], R8 ;  /* 0x0012800801007387 */ /* 0x0007e80000100a00 */
[----:B------:R3:W-:Y:S04]  /*3ebe0*/  LDGSTS.E [R171+-0x6bff4], desc[UR60][R8.64], !P1 ;  /* 0x9400c00008ab7fae */ /* 0x0007e8000c92187c */
[----:B------:R4:W-:Y:S04]  /*3ebf0*/  STL.64 [R1+0x11a0], R2 ;  /* 0x0011a00201007387 */ /* 0x0009e80000100a00 */
[----:B------:R4:W-:Y:S01]  /*3ec00*/  LDGSTS.E [R171+-0x68000], desc[UR60][R2.64], !P2 ;  /* 0x9800000002ab7fae */ /* 0x0009e2000d12187c */
[----:B------:R-:W-:Y:S01]  /*3ec10*/  VIADD R5, R13, 0xffffff05 ;  /* 0xffffff050d057836 */ /* 0x000fe20000000000 */
[----:B------:R-:W-:Y:S01]  /*3ec20*/  ISETP.GE.U32.AND P1, PT, R10, 0x7ffffe87, PT ;  /* 0x7ffffe870a00780c */ /* 0x000fe20003f26070 */
[----:B------:R-:W-:Y:S01]  /*3ec30*/  VIADD R10, R15, 0xffffff04 ;  /* 0xffffff040f0a7836 */ /* 0x000fe20000000000 */
[----:B------:R-:W2:Y:S08]  /*3ec40*/  LDC R12, c[0x0][0x230] ;  /* 0x00008c00ff0c7b82 */ /* 0x000eb00000000800 */
[----:B------:R-:W2:Y:S08]  /*3ec50*/  LDC R13, c[0x0][0x230] ;  /* 0x00008c00ff0d7b82 */ /* 0x000eb00000000800 */
[----:B-1----:R-:W1:Y:S01]  /*3ec60*/  LDC R18, c[0x0][0x230] ;  /* 0x00008c00ff127b82 */ /* 0x002e620000000800 */
[----:B---3--:R-:W-:-:S04]  /*3ec70*/  IMAD.WIDE R8, R7, 0x4, R224 ;  /* 0x0000000407087825 */ /* 0x008fc800078e02e0 */
[----:B----4-:R-:W-:Y:S01]  /*3ec80*/  IMAD.WIDE R2, R7, 0x4, R226 ;  /* 0x0000000407027825 */ /* 0x010fe200078e02e2 */
[----:B------:R-:W-:Y:S02]  /*3ec90*/  ISETP.GE.U32.AND P2, PT, R5, 0x7ffffe86, PT ;  /* 0x7ffffe860500780c */ /* 0x000fe40003f46070 */
[----:B------:R-:W3:Y:S01]  /*3eca0*/  LDC R15, c[0x0][0x230] ;  /* 0x00008c00ff0f7b82 */ /* 0x000ee20000000800 */
[----:B------:R4:W-:Y:S04]  /*3ecb0*/  STL.64 [R1+0x1198], R8 ;  /* 0x0011980801007387 */ /* 0x0009e80000100a00 */
[----:B------:R4:W-:Y:S04]  /*3ecc0*/  LDGSTS.E [R171+-0x67ffc], desc[UR60][R8.64], !P3 ;  /* 0x9800400008ab7fae */ /* 0x0009e8000d92187c */
[----:B------:R4:W-:Y:S04]  /*3ecd0*/  STL.64 [R1+0x1190], R2 ;  /* 0x0011900201007387 */ /* 0x0009e80000100a00 */
[----:B------:R2:W-:Y:S01]  /*3ece0*/  LDGSTS.E [R171+-0x67ff8], desc[UR60][R2.64], !P6 ;  /* 0x9800800002ab7fae */ /* 0x0005e2000f12187c */
[----:B------:R-:W-:Y:S01]  /*3ecf0*/  ISETP.GE.U32.AND P3, PT, R10, 0x7ffffe85, PT ;  /* 0x7ffffe850a00780c */ /* 0x000fe20003f66070 */
[----:B----4-:R-:W-:-:S04]  /*3ed00*/  IMAD.WIDE R8, R7, 0x4, R228 ;  /* 0x0000000407087825 */ /* 0x010fc800078e02e4 */
[C---:B--2---:R-:W-:Y:S01]  /*3ed10*/  IMAD.WIDE R2, R7.reuse, 0x4, R230 ;  /* 0x0000000407027825 */ /* 0x044fe200078e02e6 */
[----:B------:R-:W-:Y:S04]  /*3ed20*/  STL.64 [R1+0x1188], R8 ;  /* 0x0011880801007387 */ /* 0x000fe80000100a00 */
[----:B------:R-:W-:Y:S04]  /*3ed30*/  LDGSTS.E [R171+-0x67ff4], desc[UR60][R8.64], !P5 ;  /* 0x9800c00008ab7fae */ /* 0x000fe8000e92187c */
[----:B------:R2:W-:Y:S04]  /*3ed40*/  STL.64 [R1+0x10c0], R2 ;  /* 0x0010c00201007387 */ /* 0x0005e80000100a00 */
[----:B------:R2:W-:Y:S02]  /*3ed50*/  LDGSTS.E [R171+-0x64000], desc[UR60][R2.64], !P0 ;  /* 0x9c00000002ab7fae */ /* 0x0005e4000c12187c */
[----:B--2---:R-:W-:-:S04]  /*3ed60*/  IMAD.WIDE R2, R7, 0x4, R232 ;  /* 0x0000000407027825 */ /* 0x004fc800078e02e8 */
[C---:B------:R-:W-:Y:S01]  /*3ed70*/  IMAD.WIDE R8, R7.reuse, 0x4, R234 ;  /* 0x0000000407087825 */ /* 0x040fe200078e02ea */
[----:B------:R2:W-:Y:S04]  /*3ed80*/  STL.64 [R1+0x10b8], R2 ;  /* 0x0010b80201007387 */ /* 0x0005e80000100a00 */
[----:B------:R2:W-:Y:S04]  /*3ed90*/  LDGSTS.E [R171+-0x63ffc], desc[UR60][R2.64], !P1 ;  /* 0x9c00400002ab7fae */ /* 0x0005e8000c92187c */
[----:B------:R4:W-:Y:S04]  /*3eda0*/  STL.64 [R1+0x10b0], R8 ;  /* 0x0010b00801007387 */ /* 0x0009e80000100a00 */
[----:B------:R4:W-:Y:S01]  /*3edb0*/  LDGSTS.E [R171+-0x63ff8], desc[UR60][R8.64], !P2 ;  /* 0x9c00800008ab7fae */ /* 0x0009e2000d12187c */
[----:B--2---:R-:W-:-:S04]  /*3edc0*/  IMAD.WIDE R2, R7, 0x4, R236 ;  /* 0x0000000407027825 */ /* 0x004fc800078e02ec */
[C---:B----4-:R-:W-:Y:S01]  /*3edd0*/  IMAD.WIDE R8, R7.reuse, 0x4, R56 ;  /* 0x0000000407087825 */ /* 0x050fe200078e0238 */
[----:B------:R2:W-:Y:S04]  /*3ede0*/  STL.64 [R1+0x10a8], R2 ;  /* 0x0010a80201007387 */ /* 0x0005e80000100a00 */
[----:B------:R2:W-:Y:S04]  /*3edf0*/  LDGSTS.E [R171+-0x63ff4], desc[UR60][R2.64], !P3 ;  /* 0x9c00c00002ab7fae */ /* 0x0005e8000d92187c */
[----:B------:R-:W4:Y:S04]  /*3ee00*/  LDL.LU.64 R28, [R1] ;  /* 0x00000000011c7983 */ /* 0x000f280000300a00 */
[----:B------:R-:W3:Y:S04]  /*3ee10*/  LDL.LU.64 R30, [R1+0x8] ;  /* 0x00000800011e7983 */ /* 0x000ee80000300a00 */
[----:B------:R-:W-:Y:S04]  /*3ee20*/  STL.64 [R1+0x2538], R170 ;  /* 0x002538aa01007387 */ /* 0x000fe80000100a00 */
[----:B------:R1:W-:Y:S01]  /*3ee30*/  STL.64 [R1+0x1378], R8 ;  /* 0x0013780801007387 */ /* 0x0003e20000100a00 */
[----:B--2---:R-:W-:-:S05]  /*3ee40*/  IMAD.WIDE R2, R7, 0x4, R238 ;  /* 0x0000000407027825 */ /* 0x004fca00078e02ee */
[----:B------:R2:W-:Y:S04]  /*3ee50*/  STL.64 [R1+0x1370], R2 ;  /* 0x0013700201007387 */ /* 0x0005e80000100a00 */
[----:B------:R-:W3:Y:S04]  /*3ee60*/  LDL.LU.64 R246, [R1+0x10] ;  /* 0x0000100001f67983 */ /* 0x000ee80000300a00 */
[----:B------:R-:W3:Y:S01]  /*3ee70*/  LDL.LU.64 R248, [R1+0x18] ;  /* 0x0000180001f87983 */ /* 0x000ee20000300a00 */
[----:B------:R-:W-:Y:S02]  /*3ee80*/  IADD3 R5, R14, -0x9d, RZ ;  /* 0xffffff630e057810 */ /* 0x000fe40007ffe0ff */
[----:B------:R-:W1:Y:S01]  /*3ee90*/  LDC R14, c[0x0][0x230] ;  /* 0x00008c00ff0e7b82 */ /* 0x000e620000000800 */
[----:B------:R-:W-:-:S07]  /*3eea0*/  VIADD R10, R16, 0xffffff62 ;  /* 0xffffff62100a7836 */ /* 0x000fce0000000000 */
[----:B------:R-:W2:Y:S01]  /*3eeb0*/  LDC R16, c[0x0][0x230] ;  /* 0x00008c00ff107b82 */ /* 0x000ea20000000800 */
[----:B------:R-:W-:Y:S01]  /*3eec0*/  ISETP.GE.U32.AND P6, PT, R5, 0x7ffffee4, PT ;  /* 0x7ffffee40500780c */ /* 0x000fe20003fc6070 */
[----:B------:R-:W-:-:S06]  /*3eed0*/  VIADD R5, R17, 0xffffff61 ;  /* 0xffffff6111057836 */ /* 0x000fcc0000000000 */
[----:B------:R-:W3:Y:S01]  /*3eee0*/  LDC R17, c[0x0][0x230] ;  /* 0x00008c00ff117b82 */ /* 0x000ee20000000800 */
[----:B------:R-:W-:Y:S02]  /*3eef0*/  ISETP.GE.U32.AND P5, PT, R10, 0x7ffffee3, PT ;  /* 0x7ffffee30a00780c */ /* 0x000fe40003fa6070 */
[----:B------:R-:W-:Y:S01]  /*3ef00*/  ISETP.GE.U32.AND P0, PT, R5, 0x7ffffee2, PT ;  /* 0x7ffffee20500780c */ /* 0x000fe20003f06070 */
[----:B------:R-:W-:Y:S01]  /*3ef10*/  VIADD R5, R11, 0xffffff60 ;  /* 0xffffff600b057836 */ /* 0x000fe20000000000 */
[----:B------:R-:W-:-:S03]  /*3ef20*/  IADD3 R10, R12, -0xbd, RZ ;  /* 0xffffff430c0a7810 */ /* 0x000fc60007ffe0ff */
[----:B------:R-:W3:Y:S08]  /*3ef30*/  LDC R11, c[0x0][0x230] ;  /* 0x00008c00ff0b7b82 */ /* 0x000ef00000000800 */
[----:B------:R-:W3:Y:S01]  /*3ef40*/  LDC R12, c[0x0][0x230] ;  /* 0x00008c00ff0c7b82 */ /* 0x000ee20000000800 */
[----:B------:R-:W-:Y:S01]  /*3ef50*/  ISETP.GE.U32.AND P1, PT, R5, 0x7ffffee1, PT ;  /* 0x7ffffee10500780c */ /* 0x000fe20003f26070 */
[----:B------:R-:W-:Y:S01]  /*3ef60*/  VIADD R5, R13, 0xffffff42 ;  /* 0xffffff420d057836 */ /* 0x000fe20000000000 */
[----:B------:R-:W-:Y:S01]  /*3ef70*/  ISETP.GE.U32.AND P2, PT, R10, 0x7ffffec4, PT ;  /* 0x7ffffec40a00780c */ /* 0x000fe20003f46070 */
[----:B------:R2:W-:Y:S04]  /*3ef80*/  LDGSTS.E [R244+-0x70000], desc[UR60][R8.64], !P6 ;  /* 0x9000000008f47fae */ /* 0x0005e8000f12187c */
[----:B------:R2:W-:Y:S01]  /*3ef90*/  LDGSTS.E [R244+-0x6fffc], desc[UR60][R2.64], !P5 ;  /* 0x9000400002f47fae */ /* 0x0005e2000e92187c */
[----:B------:R-:W3:Y:S01]  /*3efa0*/  LDC R13, c[0x0][0x230] ;  /* 0x00008c00ff0d7b82 */ /* 0x000ee20000000800 */
[----:B-1----:R-:W-:Y:S01]  /*3efb0*/  VIADD R10, R14, 0xffffff41 ;  /* 0xffffff410e0a7836 */ /* 0x002fe20000000000 */
[----:B------:R-:W-:-:S06]  /*3efc0*/  ISETP.GE.U32.AND P3, PT, R5, 0x7ffffec3, PT ;  /* 0x7ffffec30500780c */ /* 0x000fcc0003f66070 */
[----:B------:R-:W1:Y:S01]  /*3efd0*/  LDC R14, c[0x0][0x230] ;  /* 0x00008c00ff0e7b82 */ /* 0x000e620000000800 */
[----:B--2---:R-:W-:Y:S01]  /*3efe0*/  VIADD R5, R16, 0xffffff40 ;  /* 0xffffff4010057836 */ /* 0x004fe20000000000 */
[----:B------:R-:W-:Y:S01]  /*3eff0*/  ISETP.GE.U32.AND P6, PT, R10, 0x7ffffec2, PT ;  /* 0x7ffffec20a00780c */ /* 0x000fe20003fc6070 */
[----:B------:R-:W-:-:S05]  /*3f000*/  VIADD R6, R6, 0x7f ;  /* 0x0000007f06067836 */ /* 0x000fca0000000000 */
[----:B------:R-:W2:Y:S01]  /*3f010*/  LDC R16, c[0x0][0x230] ;  /* 0x00008c00ff107b82 */ /* 0x000ea20000000800 */
[----:B------:R-:W-:-:S04]  /*3f020*/  IMAD.WIDE R8, R7, 0x4, R240 ;  /* 0x0000000407087825 */ /* 0x000fc800078e02f0 */
[----:B------:R-:W-:Y:S01]  /*3f030*/  IMAD.WIDE R2, R7, 0x4, R242 ;  /* 0x0000000407027825 */ /* 0x000fe200078e02f2 */
[----:B------:R-:W-:-:S03]  /*3f040*/  ISETP.GE.U32.AND P5, PT, R5, 0x7ffffec1, PT ;  /* 0x7ffffec10500780c */ /* 0x000fc60003fa6070 */
[----:B------:R-:W-:Y:S02]  /*3f050*/  VIADD R5, R18, 0xffffff22 ;  /* 0xffffff2212057836 */ /* 0x000fe40000000000 */
[C---:B------:R-:W-:Y:S01]  /*3f060*/  IMAD.WIDE R18, R7.reuse, 0x4, R126 ;  /* 0x0000000407127825 */ /* 0x040fe200078e027e */
[----:B------:R4:W-:Y:S04]  /*3f070*/  STL.64 [R1+0x1368], R8 ;  /* 0x0013680801007387 */ /* 0x0009e80000100a00 */
[----:B------:R4:W-:Y:S04]  /*3f080*/  LDGSTS.E [R244+-0x6fff8], desc[UR60][R8.64], !P0 ;  /* 0x9000800008f47fae */ /* 0x0009e8000c12187c */
[----:B------:R3:W-:Y:S04]  /*3f090*/  STL.64 [R1+0x1360], R2 ;  /* 0x0013600201007387 */ /* 0x0007e80000100a00 */
[----:B------:R3:W-:Y:S04]  /*3f0a0*/  LDGSTS.E [R244+-0x6fff4], desc[UR60][R2.64], !P1 ;  /* 0x9000c00002f47fae */ /* 0x0007e8000c92187c */
[----:B------:R-:W2:Y:S04]  /*3f0b0*/  LDL.LU.64 R34, [R1+0x20] ;  /* 0x0000200001227983 */ /* 0x000ea80000300a00 */
[----:B------:R-:W2:Y:S04]  /*3f0c0*/  LDL.LU.64 R32, [R1+0x8f0] ;  /* 0x0008f00001207983 */ /* 0x000ea80000300a00 */
[----:B------:R1:W-:Y:S04]  /*3f0d0*/  STL.64 [R1+0x1278], R18 ;  /* 0x0012781201007387 */ /* 0x0003e80000100a00 */
[----:B------:R1:W-:Y:S01]  /*3f0e0*/  LDGSTS.E [R244+-0x6c000], desc[UR60][R18.64], !P2 ;  /* 0x9400000012f47fae */ /* 0x0003e2000d12187c */
[----:B----4-:R-:W-:-:S04]  /*3f0f0*/  IMAD.WIDE R8, R7, 0x4, R28 ;  /* 0x0000000407087825 */ /* 0x010fc800078e021c */
[----:B---3--:R-:W-:Y:S01]  /*3f100*/  IMAD.WIDE R2, R7, 0x4, R30 ;  /* 0x0000000407027825 */ /* 0x008fe200078e021e */
[----:B------:R-:W-:Y:S02]  /*3f110*/  IADD3 R10, R17, -0xdd, RZ ;  /* 0xffffff23110a7810 */ /* 0x000fe40007ffe0ff */
[----:B------:R-:W-:Y:S01]  /*3f120*/  ISETP.GE.U32.AND P1, PT, R5, 0x7ffffea3, PT ;  /* 0x7ffffea30500780c */ /* 0x000fe20003f26070 */
[----:B------:R-:W3:Y:S01]  /*3f130*/  LDC R17, c[0x0][0x230] ;  /* 0x00008c00ff117b82 */ /* 0x000ee20000000800 */
[----:B------:R-:W-:Y:S04]  /*3f140*/  STL.64 [R1+0x1270], R8 ;  /* 0x0012700801007387 */ /* 0x000fe80000100a00 */
[----:B------:R-:W-:Y:S04]  /*3f150*/  LDGSTS.E [R244+-0x6bffc], desc[UR60][R8.64], !P3 ;  /* 0x9400400008f47fae */ /* 0x000fe8000d92187c */
[----:B------:R4:W-:Y:S04]  /*3f160*/  STL.64 [R1+0x1268], R2 ;  /* 0x0012680201007387 */ /* 0x0009e80000100a00 */
[----:B------:R4:W-:Y:S04]  /*3f170*/  LDGSTS.E [R244+-0x6bff8], desc[UR60][R2.64], !P6 ;  /* 0x9400800002f47fae */ /* 0x0009e8000f12187c */
[----:B------:R-:W3:Y:S04]  /*3f180*/  LDL.LU.64 R24, [R1+0x8f8] ;  /* 0x0008f80001187983 */ /* 0x000ee80000300a00 */
[----:B------:R-:W3:Y:S04]  /*3f190*/  LDL.LU.64 R28, [R1+0x900] ;  /* 0x00090000011c7983 */ /* 0x000ee80000300a00 */
[----:B------:R-:W3:Y:S01]  /*3f1a0*/  LDL.LU.64 R30, [R1+0x908] ;  /* 0x00090800011e7983 */ /* 0x000ee20000300a00 */
[----:B-1----:R-:W1:Y:S08]  /*3f1b0*/  LDC R18, c[0x0][0x230] ;  /* 0x00008c00ff127b82 */ /* 0x002e700000000800 */
[----:B------:R-:W1:Y:S01]  /*3f1c0*/  LDC R19, c[0x0][0x230] ;  /* 0x00008c00ff137b82 */ /* 0x000e620000000800 */
[----:B----4-:R-:W-:-:S02]  /*3f1d0*/  IMAD.WIDE R2, R7, 0x4, R248 ;  /* 0x0000000407027825 */ /* 0x010fc400078e02f8 */
[----:B------:R-:W4:Y:S02]  /*3f1e0*/  S2R R249, SR_TID.X ;  /* 0x0000000000f97919 */ /* 0x000f240000002100 */
[----:B------:R-:W-:-:S05]  /*3f1f0*/  IMAD.WIDE R8, R7, 0x4, R246 ;  /* 0x0000000407087825 */ /* 0x000fca00078e02f6 */
[----:B------:R-:W-:Y:S04]  /*3f200*/  STL.64 [R1+0x10], R8 ;  /* 0x0000100801007387 */ /* 0x000fe80000100a00 */
[----:B------:R-:W3:Y:S04]  /*3f210*/  LDL.LU.64 R246, [R1+0x910] ;  /* 0x0009100001f67983 */ /* 0x000ee80000300a00 */
[----:B------:R2:W-:Y:S01]  /*3f220*/  STL.64 [R1+0x8], R2 ;  /* 0x0000080201007387 */ /* 0x0005e20000100a00 */
[----:B------:R-:W-:Y:S02]  /*3f230*/  ISETP.GE.U32.AND P0, PT, R10, 0x7ffffea4, PT ;  /* 0x7ffffea40a00780c */ /* 0x000fe40003f06070 */
[----:B----4-:R-:W-:Y:S01]  /*3f240*/  LOP3.LUT R27, R249, 0x7f, RZ, 0xc0, !PT ;  /* 0x0000007ff91b7812 */ /* 0x010fe200078ec0ff */
[----:B------:R-:W-:Y:S01]  /*3f250*/  VIADD R5, R12, 0xffffff21 ;  /* 0xffffff210c057836 */ /* 0x000fe20000000000 */
[----:B------:R-:W4:Y:S01]  /*3f260*/  LDL.LU.64 R248, [R1+0x918] ;  /* 0x0009180001f87983 */ /* 0x000f220000300a00 */
[----:B------:R-:W-:-:S03]  /*3f270*/  VIADD R10, R13, 0xffffff20 ;  /* 0xffffff200d0a7836 */ /* 0x000fc60000000000 */
[----:B------:R-:W-:Y:S01]  /*3f280*/  LDGSTS.E [R244+-0x6bff4], desc[UR60][R8.64], !P5 ;  /* 0x9400c00008f47fae */ /* 0x000fe2000e92187c */
[----:B------:R-:W1:Y:S01]  /*3f290*/  LDC R13, c[0x0][0x230] ;  /* 0x00008c00ff0d7b82 */ /* 0x000e620000000800 */
[----:B------:R-:W-:Y:S02]  /*3f2a0*/  ISETP.GE.U32.AND P2, PT, R5, 0x7ffffea2, PT ;  /* 0x7ffffea20500780c */ /* 0x000fe40003f46070 */
[----:B------:R-:W-:Y:S02]  /*3f2b0*/  IADD3 R5, R15, -0xfd, RZ ;  /* 0xffffff030f057810 */ /* 0x000fe40007ffe0ff */
[----:B------:R-:W-:Y:S01]  /*3f2c0*/  ISETP.GE.U32.AND P3, PT, R10, 0x7ffffea1, PT ;  /* 0x7ffffea10a00780c */ /* 0x000fe20003f66070 */
[----:B------:R-:W-:Y:S01]  /*3f2d0*/  VIADD R10, R11, 0xffffff00 ;  /* 0xffffff000b0a7836 */ /* 0x000fe20000000000 */
[----:B------:R2:W-:Y:S01]  /*3f2e0*/  LDGSTS.E [R244+-0x68000], desc[UR60][R2.64], !P0 ;  /* 0x9800000002f47fae */ /* 0x0005e2000c12187c */
[----:B------:R-:W-:Y:S01]  /*3f2f0*/  ISETP.GE.U32.AND P6, PT, R5, 0x7ffffe84, PT ;  /* 0x7ffffe840500780c */ /* 0x000fe20003fc6070 */
[----:B--2---:R-:W-:-:S04]  /*3f300*/  IMAD.WIDE R242, R7, 0x4, R32 ;  /* 0x0000000407f27825 */ /* 0x004fc800078e0220 */
[----:B------:R-:W-:Y:S01]  /*3f310*/  VIADD R12, R14, 0xffffff02 ;  /* 0xffffff020e0c7836 */ /* 0x000fe20000000000 */
[----:B------:R-:W-:Y:S01]  /*3f320*/  ISETP.GE.AND P5, PT, R27, R10, PT ;  /* 0x0000000a1b00720c */ /* 0x000fe20003fa6270 */
[----:B------:R-:W2:Y:S01]  /*3f330*/  LDC R15, c[0x0][0x230] ;  /* 0x00008c00ff0f7b82 */ /* 0x000ea20000000800 */
[----:B------:R-:W-:Y:S02]  /*3f340*/  IMAD.WIDE R2, R7, 0x4, R34 ;  /* 0x0000000407027825 */ /* 0x000fe400078e0222 */
[----:B------:R-:W-:-:S03]  /*3f350*/  SEL R5, RZ, 0x4, P5 ;  /* 0x00000004ff057807 */ /* 0x000fc60002800000 */
[----:B------:R3:W-:Y:S04]  /*3f360*/  STL.64 [R1], R2 ;  /* 0x0000000201007387 */ /* 0x0007e80000100a00 */
[----:B------:R3:W-:Y:S04]  /*3f370*/  LDGSTS.E [R244+-0x67ffc], desc[UR60][R2.64], !P1 ;  /* 0x9800400002f47fae */ /* 0x0007e8000c92187c */
[----:B------:R-:W-:Y:S01]  /*3f380*/  LDGSTS.E [R244+-0x67ff8], desc[UR60][R242.64], !P2 ;  /* 0x98008000f2f47fae */ /* 0x000fe2000d12187c */
[----:B------:R-:W-:Y:S02]  /*3f390*/  ISETP.GE.U32.AND P2, PT, R10, 0x7ffffe81, PT ;  /* 0x7ffffe810a00780c */ /* 0x000fe40003f46070 */
[----:B------:R-:W-:Y:S01]  /*3f3a0*/  ISETP.GE.U32.AND P5, PT, R12, 0x7ffffe83, PT ;  /* 0x7ffffe830c00780c */ /* 0x000fe20003fa6070 */
[----:B------:R-:W-:Y:S01]  /*3f3b0*/  STL.64 [R1+0x2540], R242 ;  /* 0x002540f201007387 */ /* 0x000fe20000100a00 */
[----:B-1----:R-:W-:-:S02]  /*3f3c0*/  VIADD R10, R13, 0xfffffeff ;  /* 0xfffffeff0d0a7836 */ /* 0x002fc40000000000 */
[----:B---3--:R-:W-:-:S04]  /*3f3d0*/  IMAD.WIDE R8, R7, 0x4, R24 ;  /* 0x0000000407087825 */ /* 0x008fc800078e0218 */
[----:B------:R-:W-:-:S04]  /*3f3e0*/  IMAD.WIDE R2, R7, 0x4, R28 ;  /* 0x0000000407027825 */ /* 0x000fc800078e021c */
[----:B------:R-:W-:Y:S01]  /*3f3f0*/  IMAD.WIDE R12, R7, 0x4, R30 ;  /* 0x00000004070c7825 */ /* 0x000fe200078e021e */
[----:B------:R1:W-:Y:S04]  /*3f400*/  STL.64 [R1+0x1460], R8 ;  /* 0x0014600801007387 */ /* 0x0003e80000100a00 */
[----:B------:R1:W-:Y:S04]  /*3f410*/  LDGSTS.E [R244+-0x67ff4], desc[UR60][R8.64], !P3 ;  /* 0x9800c00008f47fae */ /* 0x0003e8000d92187c */
[----:B------:R4:W-:Y:S04]  /*3f420*/  STL.64 [R1+0x8f8], R2 ;  /* 0x0008f80201007387 */ /* 0x0009e80000100a00 */
[----:B------:R4:W-:Y:S04]  /*3f430*/  LDGSTS.E [R244+-0x64000], desc[UR60][R2.64], !P6 ;  /* 0x9c00000002f47fae */ /* 0x0009e8000f12187c */
[----:B------:R3:W-:Y:S01]  /*3f440*/  STL.64 [R1+0x8f0], R12 ;  /* 0x0008f00c01007387 */ /* 0x0007e20000100a00 */
[----:B------:R-:W-:-:S02]  /*3f450*/  ISETP.GT.AND P0, PT, R6, 0x17f, PT ;  /* 0x0000017f0600780c */ /* 0x000fc40003f04270 */
[----:B------:R-:W-:Y:S01]  /*3f460*/  IADD3 R11, R17, -0xff, RZ ;  /* 0xffffff01110b7810 */ /* 0x000fe20007ffe0ff */
[----:B------:R-:W3:Y:S01]  /*3f470*/  LDC R6, c[0x0][0x23c] ;  /* 0x00008f00ff067b82 */ /* 0x000ee20000000800 */
[----:B------:R3:W-:Y:S01]  /*3f480*/  LDGSTS.E [R244+-0x63ffc], desc[UR60][R12.64], !P5 ;  /* 0x9c0040000cf47fae */ /* 0x0007e2000e92187c */
[----:B-1----:R-:W-:-:S05]  /*3f490*/  IMAD.WIDE R8, R7, 0x4, R246 ;  /* 0x0000000407087825 */ /* 0x002fca00078e02f6 */
[----:B------:R-:W-:Y:S01]  /*3f4a0*/  STL.64 [R1+0x20], R8 ;  /* 0x0000200801007387 */ /* 0x000fe20000100a00 */
[----:B----4-:R-:W-:-:S05]  /*3f4b0*/  IMAD.WIDE R2, R7, 0x4, R248 ;  /* 0x0000000407027825 */ /* 0x010fca00078e02f8 */
[----:B------:R-:W-:Y:S04]  /*3f4c0*/  STL.64 [R1+0x18], R2 ;  /* 0x0000180201007387 */ /* 0x000fe80000100a00 */
        /* <DEDUP_REMOVED lines=27> */
[----:B------:R-:W-:-:S02]  /*3f680*/  SEL R5, R5, RZ, P0 ;  /* 0x000000ff05057207 */ /* 0x000fc40000000000 */
[----:B------:R-:W-:Y:S02]  /*3f690*/  ISETP.GE.U32.AND P0, PT, R11, 0x7ffffe82, PT ;  /* 0x7ffffe820b00780c */ /* 0x000fe40003f06070 */
[----:B------:R-:W1:Y:S01]  /*3f6a0*/  LDC R11, c[0x0][0x230] ;  /* 0x00008c00ff0b7b82 */ /* 0x000e620000000800 */
[----:B------:R-:W-:Y:S01]  /*3f6b0*/  ISETP.NE.U32.AND P1, PT, R5, RZ, PT ;  /* 0x000000ff0500720c */ /* 0x000fe20003f25070 */
[----:B--2---:R-:W-:-:S05]  /*3f6c0*/  VIADD R5, R15, 0xfffffefe ;  /* 0xfffffefe0f057836 */ /* 0x004fca0000000000 */
[----:B------:R-:W-:Y:S01]  /*3f6d0*/  ISETP.GE.U32.AND P6, PT, R5, 0x7ffffe7f, PT ;  /* 0x7ffffe7f0500780c */ /* 0x000fe20003fc6070 */
[----:B------:R-:W-:-:S03]  /*3f6e0*/  VIADD R5, R18, 0xfffffefd ;  /* 0xfffffefd12057836 */ /* 0x000fc60000000000 */
[----:B------:R-:W-:Y:S04]  /*3f6f0*/  LDGSTS.E [R244+-0x63ff8], desc[UR60][R8.64], !P0 ;  /* 0x9c00800008f47fae */ /* 0x000fe8000c12187c */
[----:B------:R2:W-:Y:S01]  /*3f700*/  LDGSTS.E [R244+-0x63ff4], desc[UR60][R2.64], !P2 ;  /* 0x9c00c00002f47fae */ /* 0x0005e2000d12187c */
[----:B------:R-:W-:Y:S01]  /*3f710*/  ISETP.GE.U32.AND P5, PT, R5, 0x7ffffe7e, PT ;  /* 0x7ffffe7e0500780c */ /* 0x000fe20003fa6070 */
[----:B------:R-:W-:Y:S01]  /*3f720*/  VIADD R5, R19, 0xfffffedf ;  /* 0xfffffedf13057836 */ /* 0x000fe20000000000 */
[----:B------:R-:W-:Y:S01]  /*3f730*/  ISETP.GE.U32.AND P3, PT, R10, 0x7ffffe80, PT ;  /* 0x7ffffe800a00780c */ /* 0x000fe20003f66070 */
[----:B------:R-:W0:Y:S03]  /*3f740*/  LDGDEPBAR ;  /* 0x00000000000079af */ /* 0x000e260000000000 */
[----:B------:R-:W-:Y:S01]  /*3f750*/  ISETP.GE.U32.AND P2, PT, R5, 0x7ffffe60, PT ;  /* 0x7ffffe600500780c */ /* 0x000fe20003f46070 */
[----:B---3--:R-:W-:-:S02]  /*3f760*/  IMAD.SHL.U32 R5, R6, 0x80, RZ ;  /* 0x0000008006057824 */ /* 0x008fc400078e00ff */
[----:B-1----:R-:W-:-:S05]  /*3f770*/  VIADD R6, R11, 0xfffffede ;  /* 0xfffffede0b067836 */ /* 0x002fca0000000000 */
[----:B------:R1:W-:Y:S01]  /*3f780*/  STL.64 [R1+0x2548], R6 ;  /* 0x0025480601007387 */ /* 0x0003e20000100a00 */
[----:B------:R-:W-:-:S04]  /*3f790*/  IADD3 R10, R16, -0x104, RZ ;  /* 0xfffffefc100a7810 */ /* 0x000fc80007ffe0ff */
[----:B------:R-:W-:Y:S01]  /*3f7a0*/  ISETP.GE.U32.AND P0, PT, R10, 0x7ffffe7d, PT ;  /* 0x7ffffe7d0a00780c */ /* 0x000fe20003f06070 */
[C---:B----4-:R-:W-:Y:S02]  /*3f7b0*/  IMAD.WIDE R222, R5.reuse, 0x4, R248 ;  /* 0x0000000405de7825 */ /* 0x050fe400078e02f8 */
[----:B------:R-:W3:Y:S02]  /*3f7c0*/  LDL.LU.64 R248, [R1+0xa40] ;  /* 0x000a400001f87983 */ /* 0x000ee40000300a00 */
[C---:B------:R-:W-:Y:S02]  /*3f7d0*/  IMAD.WIDE R156, R5.reuse, 0x4, R26 ;  /* 0x00000004059c7825 */ /* 0x040fe400078e021a */
[----:B------:R-:W4:Y:S02]  /*3f7e0*/  LDL.LU.64 R26, [R1+0xa48] ;  /* 0x000a4800011a7983 */ /* 0x000f240000300a00 */
[C---:B------:R-:W-:Y:S02]  /*3f7f0*/  IMAD.WIDE R152, R5.reuse, 0x4, R34 ;  /* 0x0000000405987825 */ /* 0x040fe400078e0222 */
[----:B------:R-:W2:Y:S02]  /*3f800*/  LDL.LU.64 R34, [R1+0xa50] ;  /* 0x000a500001227983 */ /* 0x000ea40000300a00 */
[----:B------:R-:W-:-:S02]  /*3f810*/  IMAD.WIDE R100, R5, 0x4, R32 ;  /* 0x0000000405647825 */ /* 0x000fc400078e0220 */
[----:B------:R-:W2:Y:S02]  /*3f820*/  LDL.LU.64 R32, [R1+0x258] ;  /* 0x0002580001207983 */ /* 0x000ea40000300a00 */
[----:B------:R-:W-:-:S04]  /*3f830*/  IMAD.WIDE R14, R5, 0x4, R78 ;  /* 0x00000004050e7825 */ /* 0x000fc800078e024e */
[C---:B------:R-:W-:Y:S01]  /*3f840*/  IMAD.WIDE R154, R5.reuse, 0x4, R22 ;  /* 0x00000004059a7825 */ /* 0x040fe200078e0216 */
[----:B------:R-:W2:Y:S03]  /*3f850*/  LDL.LU.64 R78, [R1+0xa58] ;  /* 0x000a5800014e7983 */ /* 0x000ea60000300a00 */
        /* <DEDUP_REMOVED lines=15> */
[----:B------:R-:W1:Y:S03]  /*3f950*/  LDL.LU.64 R72, [R1+0x8e8] ;  /* 0x0008e80001487983 */ /* 0x000e660000300a00 */
[C---:B------:R-:W-:Y:S01]  /*3f960*/  IMAD.WIDE R236, R5.reuse, 0x4, R68 ;  /* 0x0000000405ec7825 */ /* 0x040fe200078e0244 */
[----:B------:R-:W2:Y:S04]  /*3f970*/  LDL.LU.64 R70, [R1+0x8b0] ;  /* 0x0008b00001467983 */ /* 0x000ea80000300a00 */
[----:B------:R-:W2:Y:S01]  /*3f980*/  LDL.LU.64 R68, [R1+0x878] ;  /* 0x0008780001447983 */ /* 0x000ea20000300a00 */
[----:B------:R-:W-:-:S04]  /*3f990*/  IMAD.WIDE R234, R5, 0x4, R66 ;  /* 0x0000000405ea7825 */ /* 0x000fc800078e0242 */
[C---:B------:R-:W-:Y:S01]  /*3f9a0*/  IMAD.WIDE R90, R5.reuse, 0x4, R246 ;  /* 0x00000004055a7825 */ /* 0x040fe200078e02f6 */
[----:B------:R-:W2:Y:S04]  /*3f9b0*/  LDL.LU.64 R66, [R1+0x840] ;  /* 0x0008400001427983 */ /* 0x000ea80000300a00 */
[----:B------:R-:W2:Y:S01]  /*3f9c0*/  LDL.LU.64 R246, [R1+0x808] ;  /* 0x0008080001f67983 */ /* 0x000ea20000300a00 */
[----:B------:R-:W-:-:S04]  /*3f9d0*/  IMAD.WIDE R232, R5, 0x4, R64 ;  /* 0x0000000405e87825 */ /* 0x000fc800078e0240 */
[C---:B------:R-:W-:Y:S01]  /*3f9e0*/  IMAD.WIDE R230, R5.reuse, 0x4, R62 ;  /* 0x0000000405e67825 */ /* 0x040fe200078e023e */
[----:B------:R-:W2:Y:S03]  /*3f9f0*/  LDL.LU.64 R64, [R1+0x7d0] ;  /* 0x0007d00001407983 */ /* 0x000ea60000300a00 */
[C---:B------:R-:W-:Y:S01]  /*3fa00*/  IMAD.WIDE R228, R5.reuse, 0x4, R60 ;  /* 0x0000000405e47825 */ /* 0x040fe200078e023c */
[----:B------:R-:W2:Y:S03]  /*3fa10*/  LDL.LU.64 R62, [R1+0x798] ;  /* 0x00079800013e7983 */ /* 0x000ea60000300a00 */
[C---:B------:R-:W-:Y:S01]  /*3fa20*/  IMAD.WIDE R226, R5.reuse, 0x4, R58 ;  /* 0x0000000405e27825 */ /* 0x040fe200078e023a */
[----:B------:R-:W2:Y:S04]  /*3fa30*/  LDL.LU.64 R60, [R1+0x760] ;  /* 0x00076000013c7983 */ /* 0x000ea80000300a00 */
[----:B------:R-:W2:Y:S01]  /*3fa40*/  LDL.LU.64 R58, [R1+0x728] ;  /* 0x00072800013a7983 */ /* 0x000ea20000300a00 */
[----:B------:R-:W-:-:S04]  /*3fa50*/  IMAD.WIDE R224, R5, 0x4, R54 ;  /* 0x0000000405e07825 */ /* 0x000fc800078e0236 */
[C---:B------:R-:W-:Y:S01]  /*3fa60*/  IMAD.WIDE R172, R5.reuse, 0x4, R50 ;  /* 0x0000000405ac7825 */ /* 0x040fe200078e0232 */
[----:B------:R-:W2:Y:S03]  /*3fa70*/  LDL.LU.64 R54, [R1+0x6f0] ;  /* 0x0006f00001367983 */ /* 0x000ea60000300a00 */
[----:B------:R-:W-:-:S04]  /*3fa80*/  IMAD.WIDE R162, R5, 0x4, R46 ;  /* 0x0000000405a27825 */ /* 0x000fc800078e022e */
[----:B------:R-:W-:-:S04]  /*3fa90*/  IMAD.WIDE R160, R5, 0x4, R36 ;  /* 0x0000000405a07825 */ /* 0x000fc800078e0224 */
[----:B------:R-:W-:-:S04]  /*3faa0*/  IMAD.WIDE R158, R5, 0x4, R44 ;  /* 0x00000004059e7825 */ /* 0x000fc800078e022c */
[C---:B------:R-:W-:Y:S01]  /*3fab0*/  IMAD.WIDE R150, R5.reuse, 0x4, R42 ;  /* 0x0000000405967825 */ /* 0x040fe200078e022a */
        /* <DEDUP_REMOVED lines=27> */
[----:B---3--:R-:W-:-:S03]  /*3fc70*/  IMAD.WIDE R88, R5, 0x4, R248 ;  /* 0x0000000405587825 */ /* 0x008fc600078e02f8 */
[----:B------:R-:W3:Y:S04]  /*3fc80*/  LDL.LU.64 R248, [R1+0x6b8] ;  /* 0x0006b80001f87983 */ /* 0x000ee80000300a00 */
[----:B------:R-:W3:Y:S01]  /*3fc90*/  LDL.LU.64 R50, [R1+0x680] ;  /* 0x0006800001327983 */ /* 0x000ee20000300a00 */
[----:B----4-:R-:W-:-:S03]  /*3fca0*/  IMAD.WIDE R86, R5, 0x4, R26 ;  /* 0x0000000405567825 */ /* 0x010fc600078e021a */
[----:B------:R-:W-:Y:S04]  /*3fcb0*/  LDGSTS.E [R245+0x46c00], desc[UR60][R88.64], P4 ;  /* 0x46c0000058f57fae */ /* 0x000fe8000a12187c */
[----:B------:R-:W4:Y:S04]  /*3fcc0*/  LDL.LU.64 R26, [R1+0x648] ;  /* 0x00064800011a7983 */ /* 0x000f280000300a00 */
[----:B------:R-:W4:Y:S04]  /*3fcd0*/  LDL.LU.64 R46, [R1+0x610] ;  /* 0x00061000012e7983 */ /* 0x000f280000300a00 */
[----:B------:R-:W4:Y:S04]  /*3fce0*/  LDL.LU.64 R36, [R1+0x5d8] ;  /* 0x0005d80001247983 */ /* 0x000f280000300a00 */
[----:B------:R-:W4:Y:S01]  /*3fcf0*/  LDL.LU.64 R44, [R1+0x5a0] ;  /* 0x0005a000012c7983 */ /* 0x000f220000300a00 */
[----:B--2---:R-:W-:-:S03]  /*3fd00*/  IMAD.WIDE R84, R5, 0x4, R34 ;  /* 0x0000000405547825 */ /* 0x004fc600078e0222 */
[----:B------:R-:W2:Y:S04]  /*3fd10*/  LDL.LU.64 R42, [R1+0x568] ;  /* 0x00056800012a7983 */ /* 0x000ea80000300a00 */
[----:B------:R-:W2:Y:S01]  /*3fd20*/  LDL.LU.64 R34, [R1+0x530] ;  /* 0x0005300001227983 */ /* 0x000ea20000300a00 */
[----:B------:R-:W-:-:S04]  /*3fd30*/  IMAD.WIDE R82, R5, 0x4, R32 ;  /* 0x0000000405527825 */ /* 0x000fc800078e0220 */
[C---:B------:R-:W-:Y:S01]  /*3fd40*/  IMAD.WIDE R80, R5.reuse, 0x4, R78 ;  /* 0x0000000405507825 */ /* 0x040fe200078e024e */
[----:B------:R-:W2:Y:S03]  /*3fd50*/  LDL.LU.64 R32, [R1+0x4f8] ;  /* 0x0004f80001207983 */ /* 0x000ea60000300a00 */
[----:B------:R-:W-:-:S04]  /*3fd60*/  IMAD.WIDE R22, R5, 0x4, R22 ;  /* 0x0000000405167825 */ /* 0x000fc800078e0216 */
[----:B------:R-:W-:-:S04]  /*3fd70*/  IMAD.WIDE R20, R5, 0x4, R20 ;  /* 0x0000000405147825 */ /* 0x000fc800078e0214 */
[C---:B------:R-:W-:Y:S01]  /*3fd80*/  IMAD.WIDE R16, R5.reuse, 0x4, R76 ;  /* 0x0000000405107825 */ /* 0x040fe200078e024c */
[----:B------:R-:W-:Y:S04]  /*3fd90*/  LDGSTS.E [R245+0x47000], desc[UR60][R86.64], P4 ;  /* 0x4700000056f57fae */ /* 0x000fe8000a12187c */
[----:B------:R-:W-:Y:S01]  /*3fda0*/  LDGSTS.E [R245+0x47400], desc[UR60][R84.64], P4 ;  /* 0x4740000054f57fae */ /* 0x000fe2000a12187c */
        /* <DEDUP_REMOVED lines=8> */
[----:B-1----:R-:W-:-:S04]  /*3fe30*/  IMAD.WIDE R6, R5, 0x4, R72 ;  /* 0x0000000405067825 */ /* 0x002fc800078e0248 */
[----:B------:R-:W-:-:S04]  /*3fe40*/  IMAD.WIDE R2, R5, 0x4, R70 ;  /* 0x0000000405027825 */ /* 0x000fc800078e0246 */
[C---:B------:R-:W-:Y:S01]  /*3fe50*/  IMAD.WIDE R8, R5.reuse, 0x4, R68 ;  /* 0x0000000405087825 */ /* 0x040fe200078e0244 */
[----:B------:R-:W-:Y:S04]  /*3fe60*/  LDGSTS.E [R245+0x60800], desc[UR60][R16.64], P4 ;  /* 0x6080000010f57fae */ /* 0x000fe8000a12187c */
[----:B------:R-:W-:Y:S04]  /*3fe70*/  STL.64 [R1+0x1488], R6 ;  /* 0x0014880601007387 */ /* 0x000fe80000100a00 */
[----:B------:R1:W-:Y:S04]  /*3fe80*/  STL.64 [R1+0x1480], R2 ;  /* 0x0014800201007387 */ /* 0x0003e80000100a00 */
[----:B------:R1:W-:Y:S04]  /*3fe90*/  STL.64 [R1+0xa58], R8 ;  /* 0x000a580801007387 */ /* 0x0003e80000100a00 */
[----:B------:R-:W-:Y:S04]  /*3fea0*/  LDGSTS.E [R245+0x60c00], desc[UR60][R18.64], P4 ;  /* 0x60c0000012f57fae */ /* 0x000fe8000a12187c */
[----:B------:R-:W-:Y:S04]  /*3feb0*/  LDGSTS.E [R245+0x61000], desc[UR60][R30.64], P4 ;  /* 0x610000001ef57fae */ /* 0x000fe8000a12187c */
[----:B------:R-:W-:Y:S04]  /*3fec0*/  LDGSTS.E [R245+0x61400], desc[UR60][R28.64], P4 ;  /* 0x614000001cf57fae */ /* 0x000fe8000a12187c */
[----:B------:R-:W-:Y:S01]  /*3fed0*/  LDGSTS.E [R245+0x61800], desc[UR60][R24.64], P4 ;  /* 0x6180000018f57fae */ /* 0x000fe2000a12187c */
[----:B-1----:R-:W-:-:S03]  /*3fee0*/  IMAD.WIDE R2, R5, 0x4, R246 ;  /* 0x0000000405027825 */ /* 0x002fc600078e02f6 */
[----:B------:R-:W2:Y:S01]  /*3fef0*/  LDL.LU.64 R246, [R1+0x4c0] ;  /* 0x0004c00001f67983 */ /* 0x000ea20000300a00 */
[----:B------:R-:W-:-:S04]  /*3ff00*/  IMAD.WIDE R6, R5, 0x4, R66 ;  /* 0x0000000405067825 */ /* 0x000fc800078e0242 */
[C---:B------:R-:W-:Y:S01]  /*3ff10*/  IMAD.WIDE R8, R5.reuse, 0x4, R64 ;  /* 0x0000000405087825 */ /* 0x040fe200078e0240 */
[----:B------:R1:W-:Y:S04]  /*3ff20*/  STL.64 [R1+0xa48], R6 ;  /* 0x000a480601007387 */ /* 0x0003e80000100a00 */
[----:B------:R1:W-:Y:S04]  /*3ff30*/  STL.64 [R1+0xa38], R2 ;  /* 0x000a380201007387 */ /* 0x0003e80000100a00 */
[----:B------:R1:W-:Y:S02]  /*3ff40*/  STL.64 [R1+0x258], R8 ;  /* 0x0002580801007387 */ /* 0x0003e40000100a00 */
[----:B-1----:R-:W-:-:S04]  /*3ff50*/  IMAD.WIDE R6, R5, 0x4, R60 ;  /* 0x0000000405067825 */ /* 0x002fc800078e023c */
[----:B------:R-:W-:-:S04]  /*3ff60*/  IMAD.WIDE R2, R5, 0x4, R62 ;  /* 0x0000000405027825 */ /* 0x000fc800078e023e */
[C---:B------:R-:W-:Y:S01]  /*3ff70*/  IMAD.WIDE R8, R5.reuse, 0x4, R58 ;  /* 0x0000000405087825 */ /* 0x040fe200078e023a */
[----:B------:R1:W-:Y:S04]  /*3ff80*/  STL.64 [R1+0xa30], R2 ;  /* 0x000a300201007387 */ /* 0x0003e80000100a00 */
[----:B------:R3:W-:Y:S04]  /*3ff90*/  STL.64 [R1+0xa28], R6 ;  /* 0x000a280601007387 */ /* 0x0007e80000100a00 */
[----:B------:R4:W-:Y:S01]  /*3ffa0*/  STL.64 [R1+0xa20], R8 ;  /* 0x000a200801007387 */ /* 0x0009e20000100a00 */
[----:B-1----:R-:W-:-:S04]  /*3ffb0*/  IMAD.WIDE R2, R5, 0x4, R54 ;  /* 0x0000000405027825 */ /* 0x002fc800078e0236 */
[C---:B---3--:R-:W-:Y:S02]  /*3ffc0*/  IMAD.WIDE R6, R5.reuse, 0x4, R248 ;  /* 0x0000000405067825 */ /* 0x048fe400078e02f8 */
[----:B------:R-:W3:Y:S04]  /*3ffd0*/  LDL.LU.64 R248, [R1+0x488] ;  /* 0x0004880001f87983 */ /* 0x000ee80000300a00 */
[----:B------:R-:W-:Y:S04]  /*3ffe0*/  STL.64 [R1+0xa10], R2 ;  /* 0x000a100201007387 */ /* 0x000fe80000100a00 */
[----:B------:R1:W-:Y:S01]  /*3fff0*/  STL.64 [R1+0xa08], R6 ;  /* 0x000a080601007387 */ /* 0x0003e20000100a00 */
[----:B----4-:R-:W-:-:S04]  /*40000*/  IMAD.WIDE R8, R5, 0x4, R44 ;  /* 0x0000000405087825 */ /* 0x010fc800078e022c */
[C---:B-1----:R-:W-:Y:S02]  /*40010*/  IMAD.WIDE R6, R5.reuse, 0x4, R26 ;  /* 0x0000000405067825 */ /* 0x042fe400078e021a */
[----:B------:R-:W4:Y:S02]  /*40020*/  LDL.LU.64 R26, [R1+0x450] ;  /* 0x00045000011a7983 */ /* 0x000f240000300a00 */
[----:B------:R-:W-:-:S05]  /*40030*/  IMAD.WIDE R2, R5, 0x4, R50 ;  /* 0x0000000405027825 */ /* 0x000fca00078e0232 */
[----:B------:R1:W-:Y:S04]  /*40040*/  STL.64 [R1+0xa00], R2 ;  /* 0x000a000201007387 */ /* 0x0003e80000100a00 */
[----:B------:R1:W-:Y:S02]  /*40050*/  STL.64 [R1+0x9f8], R6 ;  /* 0x0009f80601007387 */ /* 0x0003e40000100a00 */
[----:B-1----:R-:W-:-:S04]  /*40060*/  IMAD.WIDE R2, R5, 0x4, R46 ;  /* 0x0000000405027825 */ /* 0x002fc800078e022e */
[C---:B------:R-:W-:Y:S01]  /*40070*/  IMAD.WIDE R6, R5.reuse, 0x4, R36 ;  /* 0x0000000405067825 */ /* 0x040fe200078e0224 */
[----:B------:R2:W-:Y:S04]  /*40080*/  STL.64 [R1+0x9f0], R2 ;  /* 0x0009f00201007387 */ /* 0x0005e80000100a00 */
[----:B------:R1:W-:Y:S04]  /*40090*/  STL.64 [R1+0x9e8], R6 ;  /* 0x0009e80601007387 */ /* 0x0003e80000100a00 */
[----:B------:R-:W-:Y:S01]  /*400a0*/  STL.64 [R1+0x9e0], R8 ;  /* 0x0009e00801007387 */ /* 0x000fe20000100a00 */
[----:B--2---:R-:W-:-:S04]  /*400b0*/  IMAD.WIDE R2, R5, 0x4, R42 ;  /* 0x0000000405027825 */ /* 0x004fc800078e022a */
[C---:B-1----:R-:W-:Y:S02]  /*400c0*/  IMAD.WIDE R6, R5.reuse, 0x4, R34 ;  /* 0x0000000405067825 */ /* 0x042fe400078e0222 */
[----:B------:R-:W2:Y:S04]  /*400d0*/  LDL.LU.64 R34, [R1+0x418] ;  /* 0x0004180001227983 */ /* 0x000ea80000300a00 */
[----:B------:R1:W-:Y:S04]  /*400e0*/  STL.64 [R1+0x1a8], R2 ;  /* 0x0001a80201007387 */ /* 0x0003e80000100a00 */
[----:B------:R-:W-:Y:S04]  /*400f0*/  STL.64 [R1+0x9d8], R6 ;  /* 0x0009d80601007387 */ /* 0x000fe80000100a00 */
[----:B------:R-:W2:Y:S04]  /*40100*/  LDL.LU.64 R108, [R1+0x3e0] ;  /* 0x0003e000016c7983 */ /* 0x000ea80000300a00 */
[----:B------:R-:W2:Y:S01]  /*40110*/  LDL.LU.64 R106, [R1+0x3a8] ;  /* 0x0003a800016a7983 */ /* 0x000ea20000300a00 */
[----:B-1----:R-:W-:-:S05]  /*40120*/  IMAD.WIDE R2, R5, 0x4, R32 ;  /* 0x0000000405027825 */ /* 0x002fca00078e0220 */
[----:B------:R1:W-:Y:S04]  /*40130*/  STL.64 [R1+0x9d0], R2 ;  /* 0x0009d00201007387 */ /* 0x0003e80000100a00 */
[----:B------:R-:W2:Y:S04]  /*40140*/  LDL.LU.64 R104, [R1+0x370] ;  /* 0x0003700001687983 */ /* 0x000ea80000300a00 */
        /* <DEDUP_REMOVED lines=9> */
[----:B------:R-:W2:Y:S01]  /*401e0*/  LDL.LU.64 R32, [R1+0x120] ;  /* 0x0001200001207983 */ /* 0x000ea20000300a00 */
[----:B-1----:R-:W-:-:S03]  /*401f0*/  IMAD.WIDE R2, R5, 0x4, R246 ;  /* 0x0000000405027825 */ /* 0x002fc600078e02f6 */
[----:B------:R-:W2:Y:S04]  /*40200*/  LDL.LU.64 R64, [R1+0xe0] ;  /* 0x0000e00001407983 */ /* 0x000ea80000300a00 */
[----:B------:R-:W2:Y:S04]  /*40210*/  LDL.LU.64 R62, [R1+0xa0] ;  /* 0x0000a000013e7983 */ /* 0x000ea80000300a00 */
[----:B------:R3:W-:Y:S04]  /*40220*/  STL.64 [R1+0x9c8], R2 ;  /* 0x0009c80201007387 */ /* 0x0007e80000100a00 */
[----:B------:R-:W2:Y:S04]  /*40230*/  LDL.LU.64 R60, [R1+0x60] ;  /* 0x00006000013c7983 */ /* 0x000ea80000300a00 */
[----:B------:R-:W2:Y:S04]  /*40240*/  LDL.LU.64 R58, [R1+0x8e0] ;  /* 0x0008e000013a7983 */ /* 0x000ea80000300a00 */
[----:B------:R-:W2:Y:S04]  /*40250*/  LDL.LU.64 R54, [R1+0x8a8] ;  /* 0x0008a80001367983 */ /* 0x000ea80000300a00 */
[----:B------:R-:W2:Y:S04]  /*40260*/  LDL.LU.64 R246, [R1+0x870] ;  /* 0x0008700001f67983 */ /* 0x000ea80000300a00 */
[----:B------:R-:W2:Y:S01]  /*40270*/  LDL.LU.64 R50, [R1+0x838] ;  /* 0x0008380001327983 */ /* 0x000ea20000300a00 */
[----:B---3--:R-:W-:-:S03]  /*40280*/  IMAD.WIDE R2, R5, 0x4, R248 ;  /* 0x0000000405027825 */ /* 0x008fc600078e02f8 */
[----:B------:R-:W3:Y:S04]  /*40290*/  LDL.LU.64 R248, [R1+0x800] ;  /* 0x0008000001f87983 */ /* 0x000ee80000300a00 */
[----:B------:R4:W-:Y:S04]  /*402a0*/  STL.64 [R1+0x9c0], R2 ;  /* 0x0009c00201007387 */ /* 0x0009e80000100a00 */
[----:B------:R-:W3:Y:S04]  /*402b0*/  LDL.LU.64 R46, [R1+0x7c8] ;  /* 0x0007c800012e7983 */ /* 0x000ee80000300a00 */
[----:B------:R-:W3:Y:S01]  /*402c0*/  LDL.LU.64 R36, [R1+0x790] ;  /* 0x0007900001247983 */ /* 0x000ee20000300a00 */
[----:B----4-:R-:W-:-:S05]  /*402d0*/  IMAD.WIDE R2, R5, 0x4, R26 ;  /* 0x0000000405027825 */ /* 0x010fca00078e021a */
[----:B------:R1:W-:Y:S04]  /*402e0*/  STL.64 [R1+0x9b8], R2 ;  /* 0x0009b80201007387 */ /* 0x0003e80000100a00 */
[----:B------:R-:W4:Y:S04]  /*402f0*/  LDL.LU.64 R44, [R1+0x758] ;  /* 0x00075800012c7983 */ /* 0x000f280000300a00 */
[----:B------:R-:W4:Y:S04]  /*40300*/  LDL.LU.64 R42, [R1+0x720] ;  /* 0x00072000012a7983 */ /* 0x000f280000300a00 */
[----:B------:R-:W4:Y:S01]  /*40310*/  LDL.LU.64 R26, [R1+0x6e8] ;  /* 0x0006e800011a7983 */ /* 0x000f220000300a00 */
[----:B--2---:R-:W-:-:S03]  /*40320*/  IMAD.WIDE R6, R5, 0x4, R34 ;  /* 0x0000000405067825 */ /* 0x004fc600078e0222 */
[----:B------:R-:W2:Y:S01]  /*40330*/  LDL.LU.64 R34, [R1+0x6b0] ;  /* 0x0006b00001227983 */ /* 0x000ea20000300a00 */
[----:B-1----:R-:W-:-:S04]  /*40340*/  IMAD.WIDE R2, R5, 0x4, R108 ;  /* 0x0000000405027825 */ /* 0x002fc800078e026c */
        /* <DEDUP_REMOVED lines=19> */
[----:B------:R-:W-:Y:S04]  /*40480*/  STL.64 [R1+0x8b0], R6 ;  /* 0x0008b00601007387 */ /* 0x000fe80000100a00 */
[----:B------:R1:W-:Y:S04]  /*40490*/  STL.64 [R1+0x840], R2 ;  /* 0x0008400201007387 */ /* 0x0003e80000100a00 */
[----:B------:R1:W-:Y:S02]  /*404a0*/  STL.64 [R1+0x168], R8 ;  /* 0x0001680801007387 */ /* 0x0003e40000100a00 */
[----:B-1----:R-:W-:-:S02]  /*404b0*/  IMAD.WIDE R2, R5, 0x4, R32 ;  /* 0x0000000405027825 */ /* 0x002fc400078e0220 */
[----:B------:R-:W2:Y:S02]  /*404c0*/  LDL.LU.64 R32, [R1+0x678] ;  /* 0x0006780001207983 */ /* 0x000ea40000300a00 */
        /* <DEDUP_REMOVED lines=10> */
[----:B------:R-:W-:Y:S01]  /*40570*/  STL.64 [R1+0x15d8], R8 ;  /* 0x0015d80801007387 */ /* 0x000fe20000100a00 */
[----:B-1----:R-:W-:-:S03]  /*40580*/  IMAD.WIDE R6, R5, 0x4, R246 ;  /* 0x0000000405067825 */ /* 0x002fc600078e02f6 */
[----:B------:R-:W2:Y:S01]  /*40590*/  LDL.LU.64 R246, [R1+0x640] ;  /* 0x0006400001f67983 */ /* 0x000ea20000300a00 */
[----:B------:R-:W-:-:S05]  /*405a0*/  IMAD.WIDE R2, R5, 0x4, R54 ;  /* 0x0000000405027825 */ /* 0x000fca00078e0236 */
[----:B------:R1:W-:Y:S04]  /*405b0*/  STL.64 [R1+0x15d0], R2 ;  /* 0x0015d00201007387 */ /* 0x0003e80000100a00 */
[----:B------:R3:W-:Y:S01]  /*405c0*/  STL.64 [R1+0x15c8], R6 ;  /* 0x0015c80601007387 */ /* 0x0007e20000100a00 */
[----:B-1----:R-:W-:-:S04]  /*405d0*/  IMAD.WIDE R2, R5, 0x4, R50 ;  /* 0x0000000405027825 */ /* 0x002fc800078e0232 */
[C---:B---3--:R-:W-:Y:S02]  /*405e0*/  IMAD.WIDE R6, R5.reuse, 0x4, R248 ;  /* 0x0000000405067825 */ /* 0x048fe400078e02f8 */
[----:B------:R-:W3:Y:S04]  /*405f0*/  LDL.LU.64 R248, [R1+0x608] ;  /* 0x0006080001f87983 */ /* 0x000ee80000300a00 */
[----:B------:R1:W-:Y:S04]  /*40600*/  STL.64 [R1+0x15c0], R2 ;  /* 0x0015c00201007387 */ /* 0x0003e80000100a00 */
[----:B------:R1:W-:Y:S02]  /*40610*/  STL.64 [R1+0x15b8], R6 ;  /* 0x0015b80601007387 */ /* 0x0003e40000100a00 */
[----:B-1----:R-:W-:-:S04]  /*40620*/  IMAD.WIDE R2, R5, 0x4, R46 ;  /* 0x0000000405027825 */ /* 0x002fc800078e022e */
[----:B------:R-:W-:-:S04]  /*40630*/  IMAD.WIDE R6, R5, 0x4, R36 ;  /* 0x0000000405067825 */ /* 0x000fc800078e0224 */
[C---:B----4-:R-:W-:Y:S01]  /*40640*/  IMAD.WIDE R8, R5.reuse, 0x4, R44 ;  /* 0x0000000405087825 */ /* 0x050fe200078e022c */
[----:B------:R1:W-:Y:S04]  /*40650*/  STL.64 [R1+0x15b0], R2 ;  /* 0x0015b00201007387 */ /* 0x0003e80000100a00 */
[----:B------:R4:W-:Y:S04]  /*40660*/  STL.64 [R1+0x15a8], R6 ;  /* 0x0015a80601007387 */ /* 0x0009e80000100a00 */
[----:B------:R-:W-:Y:S01]  /*40670*/  STL.64 [R1+0x15a0], R8 ;  /* 0x0015a00801007387 */ /* 0x000fe20000100a00 */
[----:B-1----:R-:W-:-:S04]  /*40680*/  IMAD.WIDE R2, R5, 0x4, R42 ;  /* 0x0000000405027825 */ /* 0x002fc800078e022a */
[C---:B----4-:R-:W-:Y:S02]  /*40690*/  IMAD.WIDE R6, R5.reuse, 0x4, R26 ;  /* 0x0000000405067825 */ /* 0x050fe400078e021a */
[----:B------:R-:W4:Y:S04]  /*406a0*/  LDL.LU.64 R26, [R1+0x5d0] ;  /* 0x0005d000011a7983 */ /* 0x000f280000300a00 */
[----:B------:R2:W-:Y:S04]  /*406b0*/  STL.64 [R1+0x1598], R2 ;  /* 0x0015980201007387 */ /* 0x0005e80000100a00 */
[----:B------:R-:W-:Y:S04]  /*406c0*/  STL.64 [R1+0x1590], R6 ;  /* 0x0015900601007387 */ /* 0x000fe80000100a00 */
[----:B------:R-:W4:Y:S04]  /*406d0*/  LDL.LU.64 R108, [R1+0x598] ;  /* 0x00059800016c7983 */ /* 0x000f280000300a00 */
[----:B------:R-:W4:Y:S01]  /*406e0*/  LDL.LU.64 R106, [R1+0x560] ;  /* 0x00056000016a7983 */ /* 0x000f220000300a00 */
[----:B--2---:R-:W-:-:S05]  /*406f0*/  IMAD.WIDE R2, R5, 0x4, R34 ;  /* 0x0000000405027825 */ /* 0x004fca00078e0222 */
        /* <DEDUP_REMOVED lines=20> */
[----:B------:R-:W2:Y:S01]  /*40840*/  LDL.LU.64 R50, [R1+0x158] ;  /* 0x0001580001327983 */ /* 0x000ea20000300a00 */
[----:B-1----:R-:W-:-:S03]  /*40850*/  IMAD.WIDE R2, R5, 0x4, R246 ;  /* 0x0000000405027825 */ /* 0x002fc600078e02f6 */
[----:B------:R-:W2:Y:S04]  /*40860*/  LDL.LU.64 R246, [R1+0x118] ;  /* 0x0001180001f67983 */ /* 0x000ea80000300a00 */
[----:B------:R3:W-:Y:S04]  /*40870*/  STL.64 [R1+0x1578], R2 ;  /* 0x0015780201007387 */ /* 0x0007e80000100a00 */
[----:B------:R-:W2:Y:S01]  /*40880*/  LDL.LU.64 R46, [R1+0xd8] ;  /* 0x0000d800012e7983 */ /* 0x000ea20000300a00 */
[----:B---3--:R-:W-:-:S03]  /*40890*/  IMAD.WIDE R2, R5, 0x4, R248 ;  /* 0x0000000405027825 */ /* 0x008fc600078e02f8 */
[----:B------:R-:W3:Y:S04]  /*408a0*/  LDL.LU.64 R248, [R1+0x98] ;  /* 0x0000980001f87983 */ /* 0x000ee80000300a00 */
[----:B------:R1:W-:Y:S04]  /*408b0*/  STL.64 [R1+0x1570], R2 ;  /* 0x0015700201007387 */ /* 0x0003e80000100a00 */
[----:B------:R-:W3:Y:S04]  /*408c0*/  LDL.LU.64 R36, [R1+0x8d8] ;  /* 0x0008d80001247983 */ /* 0x000ee80000300a00 */
[----:B------:R-:W3:Y:S04]  /*408d0*/  LDL.LU.64 R44, [R1+0x8a0] ;  /* 0x0008a000012c7983 */ /* 0x000ee80000300a00 */
[----:B------:R-:W3:Y:S01]  /*408e0*/  LDL.LU.64 R42, [R1+0x868] ;  /* 0x00086800012a7983 */ /* 0x000ee20000300a00 */
[----:B----4-:R-:W-:-:S03]  /*408f0*/  IMAD.WIDE R6, R5, 0x4, R26 ;  /* 0x0000000405067825 */ /* 0x010fc600078e021a */
[----:B------:R-:W4:Y:S01]  /*40900*/  LDL.LU.64 R26, [R1+0x830] ;  /* 0x00083000011a7983 */ /* 0x000f220000300a00 */
[----:B-1----:R-:W-:-:S04]  /*40910*/  IMAD.WIDE R2, R5, 0x4, R108 ;  /* 0x0000000405027825 */ /* 0x002fc800078e026c */
[C---:B------:R-:W-:Y:S01]  /*40920*/  IMAD.WIDE R8, R5.reuse, 0x4, R106 ;  /* 0x0000000405087825 */ /* 0x040fe200078e026a */
[----:B------:R2:W-:Y:S04]  /*40930*/  STL.64 [R1+0x1568], R6 ;  /* 0x0015680601007387 */ /* 0x0005e80000100a00 */
[----:B------:R1:W-:Y:S04]  /*40940*/  STL.64 [R1+0x1560], R2 ;  /* 0x0015600201007387 */ /* 0x0003e80000100a00 */
[----:B------:R1:W-:Y:S01]  /*40950*/  STL.64 [R1+0x1558], R8 ;  /* 0x0015580801007387 */ /* 0x0003e20000100a00 */
[----:B--2---:R-:W-:-:S04]  /*40960*/  IMAD.WIDE R6, R5, 0x4, R104 ;  /* 0x0000000405067825 */ /* 0x004fc800078e0268 */
[----:B-1----:R-:W-:-:S04]  /*40970*/  IMAD.WIDE R2, R5, 0x4, R102 ;  /* 0x0000000405027825 */ /* 0x002fc800078e0266 */
[C---:B------:R-:W-:Y:S01]  /*40980*/  IMAD.WIDE R8, R5.reuse, 0x4, R96 ;  /* 0x0000000405087825 */ /* 0x040fe200078e0260 */
[----:B------:R1:W-:Y:S04]  /*40990*/  STL.64 [R1+0x1550], R6 ;  /* 0x0015500601007387 */ /* 0x0003e80000100a00 */
[----:B------:R2:W-:Y:S04]  /*409a0*/  STL.64 [R1+0x1548], R2 ;  /* 0x0015480201007387 */ /* 0x0005e80000100a00 */
[----:B------:R2:W-:Y:S01]  /*409b0*/  STL.64 [R1+0x1540], R8 ;  /* 0x0015400801007387 */ /* 0x0005e20000100a00 */
[----:B-1----:R-:W-:-:S04]  /*409c0*/  IMAD.WIDE R6, R5, 0x4, R78 ;  /* 0x0000000405067825 */ /* 0x002fc800078e024e */
[----:B--2---:R-:W-:-:S04]  /*409d0*/  IMAD.WIDE R2, R5, 0x4, R76 ;  /* 0x0000000405027825 */ /* 0x004fc800078e024c */
[C---:B------:R-:W-:Y:S01]  /*409e0*/  IMAD.WIDE R8, R5.reuse, 0x4, R74 ;  /* 0x0000000405087825 */ /* 0x040fe200078e024a */
[----:B------:R1:W-:Y:S04]  /*409f0*/  STL.64 [R1+0x1538], R6 ;  /* 0x0015380601007387 */ /* 0x0003e80000100a00 */
[----:B------:R2:W-:Y:S04]  /*40a00*/  STL.64 [R1+0x1530], R2 ;  /* 0x0015300201007387 */ /* 0x0005e80000100a00 */
[----:B------:R2:W-:Y:S01]  /*40a10*/  STL.64 [R1+0x1528], R8 ;  /* 0x0015280801007387 */ /* 0x0005e20000100a00 */
[----:B-1----:R-:W-:-:S04]  /*40a20*/  IMAD.WIDE R6, R5, 0x4, R72 ;  /* 0x0000000405067825 */ /* 0x002fc800078e0248 */
[----:B--2---:R-:W-:-:S04]  /*40a30*/  IMAD.WIDE R2, R5, 0x4, R70 ;  /* 0x0000000405027825 */ /* 0x004fc800078e0246 */
[C---:B------:R-:W-:Y:S01]  /*40a40*/  IMAD.WIDE R8, R5.reuse, 0x4, R68 ;  /* 0x0000000405087825 */ /* 0x040fe200078e0244 */
[----:B------:R-:W-:Y:S04]  /*40a50*/  STL.64 [R1+0x1520], R6 ;  /* 0x0015200601007387 */ /* 0x000fe80000100a00 */
[----:B------:R1:W-:Y:S04]  /*40a60*/  STL.64 [R1+0x1518], R2 ;  /* 0x0015180201007387 */ /* 0x0003e80000100a00 */
[----:B------:R2:W-:Y:S01]  /*40a70*/  STL.64 [R1+0x1510], R8 ;  /* 0x0015100801007387 */ /* 0x0005e20000100a00 */
[----:B-1----:R-:W-:-:S03]  /*40a80*/  IMAD.WIDE R2, R5, 0x4, R34 ;  /* 0x0000000405027825 */ /* 0x002fc600078e0222 */
[----:B------:R-:W4:Y:S01]  /*40a90*/  LDL.LU.64 R34, [R1+0x7f8] ;  /* 0x0007f80001227983 */ /* 0x000f220000300a00 */
[----:B------:R-:W-:-:S04]  /*40aa0*/  IMAD.WIDE R6, R5, 0x4, R66 ;  /* 0x0000000405067825 */ /* 0x000fc800078e0242 */
[C---:B--2---:R-:W-:Y:S01]  /*40ab0*/  IMAD.WIDE R8, R5.reuse, 0x4, R64 ;  /* 0x0000000405087825 */ /* 0x044fe200078e0240 */
        /* <DEDUP_REMOVED lines=8> */
[----:B------:R-:W-:Y:S01]  /*40b40*/  STL.64 [R1+0x14e0], R8 ;  /* 0x0014e00801007387 */ /* 0x000fe20000100a00 */
[----:B-1----:R-:W-:-:S03]  /*40b50*/  IMAD.WIDE R6, R5, 0x4, R32 ;  /* 0x0000000405067825 */ /* 0x002fc600078e0220 */
[----:B------:R-:W2:Y:S01]  /*40b60*/  LDL.LU.64 R32, [R1+0x7c0] ;  /* 0x0007c00001207983 */ /* 0x000ea20000300a00 */
[----:B------:R-:W-:-:S05]  /*40b70*/  IMAD.WIDE R2, R5, 0x4, R54 ;  /* 0x0000000405027825 */ /* 0x000fca00078e0236 */
[----:B------:R-:W-:Y:S04]  /*40b80*/  STL.64 [R1+0x14d8], R2 ;  /* 0x0014d80201007387 */ /* 0x000fe80000100a00 */
[----:B------:R1:W-:Y:S02]  /*40b90*/  STL.64 [R1+0x14d0], R6 ;  /* 0x0014d00601007387 */ /* 0x0003e40000100a00 */
[C---:B-1----:R-:W-:Y:S02]  /*40ba0*/  IMAD.WIDE R6, R5.reuse, 0x4, R246 ;  /* 0x0000000405067825 */ /* 0x042fe400078e02f6 */
[----:B------:R-:W2:Y:S02]  /*40bb0*/  LDL.LU.64 R246, [R1+0x788] ;  /* 0x0007880001f67983 */ /* 0x000ea40000300a00 */
[----:B------:R-:W-:-:S05]  /*40bc0*/  IMAD.WIDE R2, R5, 0x4, R50 ;  /* 0x0000000405027825 */ /* 0x000fca00078e0232 */
[----:B------:R1:W-:Y:S04]  /*40bd0*/  STL.64 [R1+0x14c8], R2 ;  /* 0x0014c80201007387 */ /* 0x0003e80000100a00 */
[----:B------:R-:W-:Y:S01]  /*40be0*/  STL.64 [R1+0x8e0], R6 ;  /* 0x0008e00601007387 */ /* 0x000fe20000100a00 */
[----:B-1----:R-:W-:-:S05]  /*40bf0*/  IMAD.WIDE R2, R5, 0x4, R46 ;  /* 0x0000000405027825 */ /* 0x002fca00078e022e */
[----:B------:R1:W-:Y:S01]  /*40c00*/  STL.64 [R1+0x870], R2 ;  /* 0x0008700201007387 */ /* 0x0003e20000100a00 */
[----:B---3--:R-:W-:-:S04]  /*40c10*/  IMAD.WIDE R248, R5, 0x4, R248 ;  /* 0x0000000405f87825 */ /* 0x008fc800078e02f8 */
[----:B------:R-:W-:-:S04]  /*40c20*/  IMAD.WIDE R8, R5, 0x4, R36 ;  /* 0x0000000405087825 */ /* 0x000fc800078e0224 */
[----:B-1----:R-:W-:-:S04]  /*40c30*/  IMAD.WIDE R2, R5, 0x4, R44 ;  /* 0x0000000405027825 */ /* 0x002fc800078e022c */
[C---:B------:R-:W-:Y:S01]  /*40c40*/  IMAD.WIDE R6, R5.reuse, 0x4, R42 ;  /* 0x0000000405067825 */ /* 0x040fe200078e022a */
[----:B------:R-:W-:Y:S04]  /*40c50*/  STL.64 [R1+0x1718], R8 ;  /* 0x0017180801007387 */ /* 0x000fe80000100a00 */
[----:B------:R-:W-:Y:S04]  /*40c60*/  STL.64 [R1+0x800], R248 ;  /* 0x000800f801007387 */ /* 0x000fe80000100a00 */
[----:B------:R4:W-:Y:S04]  /*40c70*/  STL.64 [R1+0x1710], R2 ;  /* 0x0017100201007387 */ /* 0x0009e80000100a00 */
[----:B------:R-:W-:Y:S04]  /*40c80*/  STL.64 [R1+0x1708], R6 ;  /* 0x0017080601007387 */ /* 0x000fe80000100a00 */
[----:B------:R-:W3:Y:S04]  /*40c90*/  LDL.LU.64 R112, [R1+0x750] ;  /* 0x0007500001707983 */ /* 0x000ee80000300a00 */
[----:B------:R-:W3:Y:S01]  /*40ca0*/  LDL.LU.64 R110, [R1+0x718] ;  /* 0x00071800016e7983 */ /* 0x000ee20000300a00 */
[----:B----4-:R-:W-:-:S05]  /*40cb0*/  IMAD.WIDE R2, R5, 0x4, R26 ;  /* 0x0000000405027825 */ /* 0x010fca00078e021a */
[----:B------:R1:W-:Y:S04]  /*40cc0*/  STL.64 [R1+0x1700], R2 ;  /* 0x0017000201007387 */ /* 0x0003e80000100a00 */
        /* <DEDUP_REMOVED lines=13> */
[----:B-1----:R-:W-:-:S05]  /*40da0*/  IMAD.WIDE R2, R5, 0x4, R34 ;  /* 0x0000000405027825 */ /* 0x002fca00078e0222 */
[----:B------:R2:W-:Y:S04]  /*40db0*/  STL.64 [R1+0x16f8], R2 ;  /* 0x0016f80201007387 */ /* 0x0005e80000100a00 */
[----:B------:R-:W4:Y:S04]  /*40dc0*/  LDL.LU.64 R64, [R1+0x408] ;  /* 0x0004080001407983 */ /* 0x000f280000300a00 */
[----:B------:R-:W4:Y:S04]  /*40dd0*/  LDL.LU.64 R62, [R1+0x3d0] ;  /* 0x0003d000013e7983 */ /* 0x000f280000300a00 */
[----:B------:R-:W4:Y:S04]  /*40de0*/  LDL.LU.64 R60, [R1+0x398] ;  /* 0x00039800013c7983 */ /* 0x000f280000300a00 */
[----:B------:R-:W4:Y:S04]  /*40df0*/  LDL.LU.64 R34, [R1+0x360] ;  /* 0x0003600001227983 */ /* 0x000f280000300a00 */
[----:B------:R-:W4:Y:S01]  /*40e00*/  LDL.LU.64 R58, [R1+0x328] ;  /* 0x00032800013a7983 */ /* 0x000f220000300a00 */
[----:B--2---:R-:W-:-:S03]  /*40e10*/  IMAD.WIDE R2, R5, 0x4, R32 ;  /* 0x0000000405027825 */ /* 0x004fc600078e0220 */
[----:B------:R-:W2:Y:S04]  /*40e20*/  LDL.LU.64 R32, [R1+0x2f0] ;  /* 0x0002f00001207983 */ /* 0x000ea80000300a00 */
[----:B------:R1:W-:Y:S04]  /*40e30*/  STL.64 [R1+0x16f0], R2 ;  /* 0x0016f00201007387 */ /* 0x0003e80000100a00 */
        /* <DEDUP_REMOVED lines=9> */
[----:B---3--:R-:W-:-:S04]  /*40ed0*/  IMAD.WIDE R2, R5, 0x4, R112 ;  /* 0x0000000405027825 */ /* 0x008fc800078e0270 */
[C---:B------:R-:W-:Y:S01]  /*40ee0*/  IMAD.WIDE R8, R5.reuse, 0x4, R110 ;  /* 0x0000000405087825 */ /* 0x040fe200078e026e */
[----:B------:R1:W-:Y:S04]  /*40ef0*/  STL.64 [R1+0x16e0], R2 ;  /* 0x0016e00201007387 */ /* 0x0003e80000100a00 */
[----:B------:R3:W-:Y:S01]  /*40f00*/  STL.64 [R1+0x16d8], R8 ;  /* 0x0016d80801007387 */ /* 0x0007e20000100a00 */
[----:B----4-:R-:W-:-:S04]  /*40f10*/  IMAD.WIDE R6, R5, 0x4, R108 ;  /* 0x0000000405067825 */ /* 0x010fc800078e026c */
[----:B-1----:R-:W-:-:S04]  /*40f20*/  IMAD.WIDE R2, R5, 0x4, R106 ;  /* 0x0000000405027825 */ /* 0x002fc800078e026a */
[C---:B---3--:R-:W-:Y:S01]  /*40f30*/  IMAD.WIDE R8, R5.reuse, 0x4, R104 ;  /* 0x0000000405087825 */ /* 0x048fe200078e0268 */
[----:B------:R1:W-:Y:S04]  /*40f40*/  STL.64 [R1+0x16d0], R6 ;  /* 0x0016d00601007387 */ /* 0x0003e80000100a00 */
[----:B------:R3:W-:Y:S04]  /*40f50*/  STL.64 [R1+0x16c8], R2 ;  /* 0x0016c80201007387 */ /* 0x0007e80000100a00 */
[----:B------:R4:W-:Y:S01]  /*40f60*/  STL.64 [R1+0x16c0], R8 ;  /* 0x0016c00801007387 */ /* 0x0009e20000100a00 */
[----:B-1----:R-:W-:-:S04]  /*40f70*/  IMAD.WIDE R6, R5, 0x4, R102 ;  /* 0x0000000405067825 */ /* 0x002fc800078e0266 */
[----:B---3--:R-:W-:-:S04]  /*40f80*/  IMAD.WIDE R2, R5, 0x4, R96 ;  /* 0x0000000405027825 */ /* 0x008fc800078e0260 */
[C---:B----4-:R-:W-:Y:S01]  /*40f90*/  IMAD.WIDE R8, R5.reuse, 0x4, R78 ;  /* 0x0000000405087825 */ /* 0x050fe200078e024e */
[----:B------:R1:W-:Y:S04]  /*40fa0*/  STL.64 [R1+0x16b8], R6 ;  /* 0x0016b80601007387 */ /* 0x0003e80000100a00 */
[----:B------:R3:W-:Y:S04]  /*40fb0*/  STL.64 [R1+0x16b0], R2 ;  /* 0x0016b00201007387 */ /* 0x0007e80000100a00 */
[----:B------:R4:W-:Y:S01]  /*40fc0*/  STL.64 [R1+0x830], R8 ;  /* 0x0008300801007387 */ /* 0x0009e20000100a00 */
[----:B-1----:R-:W-:-:S04]  /*40fd0*/  IMAD.WIDE R6, R5, 0x4, R76 ;  /* 0x0000000405067825 */ /* 0x002fc800078e024c */
[----:B---3--:R-:W-:-:S04]  /*40fe0*/  IMAD.WIDE R2, R5, 0x4, R74 ;  /* 0x0000000405027825 */ /* 0x008fc800078e024a */
[C---:B----4-:R-:W-:Y:S01]  /*40ff0*/  IMAD.WIDE R8, R5.reuse, 0x4, R72 ;  /* 0x0000000405087825 */ /* 0x050fe200078e0248 */
[----:B------:R-:W-:Y:S04]  /*41000*/  STL.64 [R1+0x16a8], R6 ;  /* 0x0016a80601007387 */ /* 0x000fe80000100a00 */
[----:B------:R1:W-:Y:S04]  /*41010*/  STL.64 [R1+0x16a0], R2 ;  /* 0x0016a00201007387 */ /* 0x0003e80000100a00 */
[----:B------:R3:W-:Y:S01]  /*41020*/  STL.64 [R1+0x1698], R8 ;  /* 0x0016980801007387 */ /* 0x0007e20000100a00 */
[----:B-1----:R-:W-:-:S03]  /*41030*/  IMAD.WIDE R2, R5, 0x4, R26 ;  /* 0x0000000405027825 */ /* 0x002fc600078e021a */
[----:B------:R-:W4:Y:S01]  /*41040*/  LDL.LU.64 R26, [R1+0x110] ;  /* 0x00011000011a7983 */ /* 0x000f220000300a00 */
[----:B------:R-:W-:-:S04]  /*41050*/  IMAD.WIDE R6, R5, 0x4, R70 ;  /* 0x0000000405067825 */ /* 0x000fc800078e0246 */
[C---:B---3--:R-:W-:Y:S01]  /*41060*/  IMAD.WIDE R8, R5.reuse, 0x4, R68 ;  /* 0x0000000405087825 */ /* 0x048fe200078e0244 */
[----:B------:R-:W-:Y:S04]  /*41070*/  STL.64 [R1+0x1690], R6 ;  /* 0x0016900601007387 */ /* 0x000fe80000100a00 */
[----:B------:R1:W-:Y:S04]  /*41080*/  STL.64 [R1+0x1688], R2 ;  /* 0x0016880201007387 */ /* 0x0003e80000100a00 */
[----:B------:R3:W-:Y:S01]  /*41090*/  STL.64 [R1+0x1680], R8 ;  /* 0x0016800801007387 */ /* 0x0007e20000100a00 */
[----:B-1----:R-:W-:-:S04]  /*410a0*/  IMAD.WIDE R2, R5, 0x4, R66 ;  /* 0x0000000405027825 */ /* 0x002fc800078e0242 */
[----:B------:R-:W-:-:S04]  /*410b0*/  IMAD.WIDE R6, R5, 0x4, R64 ;  /* 0x0000000405067825 */ /* 0x000fc800078e0240 */
[C---:B---3--:R-:W-:Y:S01]  /*410c0*/  IMAD.WIDE R8, R5.reuse, 0x4, R62 ;  /* 0x0000000405087825 */ /* 0x048fe200078e023e */
[----:B------:R1:W-:Y:S04]  /*410d0*/  STL.64 [R1+0x8a0], R2 ;  /* 0x0008a00201007387 */ /* 0x0003e80000100a00 */
[----:B------:R3:W-:Y:S04]  /*410e0*/  STL.64 [R1+0x1678], R6 ;  /* 0x0016780601007387 */ /* 0x0007e80000100a00 */
[----:B------:R-:W-:Y:S01]  /*410f0*/  STL.64 [R1+0x1670], R8 ;  /* 0x0016700801007387 */ /* 0x000fe20000100a00 */
[----:B-1----:R-:W-:-:S04]  /*41100*/  IMAD.WIDE R2, R5, 0x4, R60 ;  /* 0x0000000405027825 */ /* 0x002fc800078e023c */
[C---:B---3--:R-:W-:Y:S02]  /*41110*/  IMAD.WIDE R6, R5.reuse, 0x4, R34 ;  /* 0x0000000405067825 */ /* 0x048fe400078e0222 */
[----:B------:R-:W3:Y:S04]  /*41120*/  LDL.LU.64 R34, [R1+0xd0] ;  /* 0x0000d00001227983 */ /* 0x000ee80000300a00 */
[----:B------:R-:W-:Y:S04]  /*41130*/  STL.64 [R1+0x1668], R2 ;  /* 0x0016680201007387 */ /* 0x000fe80000100a00 */
[----:B------:R2:W-:Y:S02]  /*41140*/  STL.64 [R1+0x1660], R6 ;  /* 0x0016600601007387 */ /* 0x0005e40000100a00 */
[----:B--2---:R-:W-:-:S02]  /*41150*/  IMAD.WIDE R6, R5, 0x4, R32 ;  /* 0x0000000405067825 */ /* 0x004fc400078e0220 */
[----:B------:R-:W2:Y:S02]  /*41160*/  LDL.LU.64 R32, [R1+0x90] ;  /* 0x0000900001207983 */ /* 0x000ea40000300a00 */
[----:B------:R-:W-:-:S04]  /*41170*/  IMAD.WIDE R2, R5, 0x4, R58 ;  /* 0x0000000405027825 */ /* 0x000fc800078e023a */
[C---:B------:R-:W-:Y:S01]  /*41180*/  IMAD.WIDE R8, R5.reuse, 0x4, R50 ;  /* 0x0000000405087825 */ /* 0x040fe200078e0232 */
[----:B------:R1:W-:Y:S04]  /*41190*/  STL.64 [R1+0x1658], R2 ;  /* 0x0016580201007387 */ /* 0x0003e80000100a00 */
[----:B------:R1:W-:Y:S02]  /*411a0*/  STL.64 [R1+0x1650], R6 ;  /* 0x0016500601007387 */ /* 0x0003e40000100a00 */
        /* <DEDUP_REMOVED lines=9> */
[----:B------:R-:W-:Y:S04]  /*41240*/  STL.64 [R1+0x1628], R8 ;  /* 0x0016280801007387 */ /* 0x000fe80000100a00 */
[----:B------:R-:W2:Y:S04]  /*41250*/  LDL.LU.64 R112, [R1+0x8d0] ;  /* 0x0008d00001707983 */ /* 0x000ea80000300a00 */
[----:B------:R-:W-:Y:S04]  /*41260*/  STL.64 [R1+0x1620], R6 ;  /* 0x0016200601007387 */ /* 0x000fe80000100a00 */
        /* <DEDUP_REMOVED lines=16> */
[----:B----4-:R-:W-:-:S05]  /*41370*/  IMAD.WIDE R2, R5, 0x4, R26 ;  /* 0x0000000405027825 */ /* 0x010fca00078e021a */
[----:B------:R3:W-:Y:S04]  /*41380*/  STL.64 [R1+0x1610], R2 ;  /* 0x0016100201007387 */ /* 0x0007e80000100a00 */
[----:B------:R-:W4:Y:S04]  /*41390*/  LDL.LU.64 R64, [R1+0x588] ;  /* 0x0005880001407983 */ /* 0x000f280000300a00 */
[----:B------:R-:W4:Y:S04]  /*413a0*/  LDL.LU.64 R62, [R1+0x550] ;  /* 0x00055000013e7983 */ /* 0x000f280000300a00 */
[----:B------:R-:W4:Y:S04]  /*413b0*/  LDL.LU.64 R60, [R1+0x518] ;  /* 0x00051800013c7983 */ /* 0x000f280000300a00 */
[----:B------:R-:W4:Y:S04]  /*413c0*/  LDL.LU.64 R26, [R1+0x4e0] ;  /* 0x0004e000011a7983 */ /* 0x000f280000300a00 */
[----:B------:R-:W4:Y:S01]  /*413d0*/  LDL.LU.64 R58, [R1+0x4a8] ;  /* 0x0004a800013a7983 */ /* 0x000f220000300a00 */
[----:B---3--:R-:W-:-:S03]  /*413e0*/  IMAD.WIDE R2, R5, 0x4, R34 ;  /* 0x0000000405027825 */ /* 0x008fc600078e0222 */
[----:B------:R-:W3:Y:S04]  /*413f0*/  LDL.LU.64 R34, [R1+0x470] ;  /* 0x0004700001227983 */ /* 0x000ee80000300a00 */
[----:B------:R2:W-:Y:S04]  /*41400*/  STL.64 [R1+0x1608], R2 ;  /* 0x0016080201007387 */ /* 0x0005e80000100a00 */
[----:B------:R-:W3:Y:S04]  /*41410*/  LDL.LU.64 R54, [R1+0x438] ;  /* 0x0004380001367983 */ /* 0x000ee80000300a00 */
[----:B------:R-:W3:Y:S01]  /*41420*/  LDL.LU.64 R50, [R1+0x400] ;  /* 0x0004000001327983 */ /* 0x000ee20000300a00 */
[----:B--2---:R-:W-:-:S05]  /*41430*/  IMAD.WIDE R2, R5, 0x4, R32 ;  /* 0x0000000405027825 */ /* 0x004fca00078e0220 */
[----:B------:R1:W-:Y:S04]  /*41440*/  STL.64 [R1+0x1600], R2 ;  /* 0x0016000201007387 */ /* 0x0003e80000100a00 */
[----:B------:R-:W2:Y:S04]  /*41450*/  LDL.LU.64 R46, [R1+0x3c8] ;  /* 0x0003c800012e7983 */ /* 0x000ea80000300a00 */
[----:B------:R-:W2:Y:S04]  /*41460*/  LDL.LU.64 R36, [R1+0x390] ;  /* 0x0003900001247983 */ /* 0x000ea80000300a00 */
[----:B------:R-:W2:Y:S04]  /*41470*/  LDL.LU.64 R44, [R1+0x358] ;  /* 0x00035800012c7983 */ /* 0x000ea80000300a00 */
[----:B------:R-:W2:Y:S04]  /*41480*/  LDL.LU.64 R42, [R1+0x320] ;  /* 0x00032000012a7983 */ /* 0x000ea80000300a00 */
[----:B------:R-:W2:Y:S01]  /*41490*/  LDL.LU.64 R32, [R1+0x2e8] ;  /* 0x0002e80001207983 */ /* 0x000ea20000300a00 */
[----:B-1----:R-:W-:-:S04]  /*414a0*/  IMAD.WIDE R2, R5, 0x4, R112 ;  /* 0x0000000405027825 */ /* 0x002fc800078e0270 */
[C---:B------:R-:W-:Y:S01]  /*414b0*/  IMAD.WIDE R8, R5.reuse, 0x4, R110 ;  /* 0x0000000405087825 */ /* 0x040fe200078e026e */
[----:B------:R1:W-:Y:S04]  /*414c0*/  STL.64 [R1+0x1878], R2 ;  /* 0x0018780201007387 */ /* 0x0003e80000100a00 */
[----:B------:R1:W-:Y:S01]  /*414d0*/  STL.64 [R1+0x1870], R8 ;  /* 0x0018700801007387 */ /* 0x0003e20000100a00 */
[----:B------:R-:W-:-:S04]  /*414e0*/  IMAD.WIDE R6, R5, 0x4, R108 ;  /* 0x0000000405067825 */ /* 0x000fc800078e026c */
        /* <DEDUP_REMOVED lines=21> */
[----:B------:R-:W-:Y:S04]  /*41640*/  STL.64 [R1+0x1820], R6 ;  /* 0x0018200601007387 */ /* 0x000fe80000100a00 */
[----:B------:R1:W-:Y:S04]  /*41650*/  STL.64 [R1+0x1818], R2 ;  /* 0x0018180201007387 */ /* 0x0003e80000100a00 */
[----:B------:R4:W-:Y:S01]  /*41660*/  STL.64 [R1+0x1810], R8 ;  /* 0x0018100801007387 */ /* 0x0009e20000100a00 */
[----:B-1----:R-:W-:-:S05]  /*41670*/  IMAD.WIDE R2, R5, 0x4, R66 ;  /* 0x0000000405027825 */ /* 0x002fca00078e0242 */
[----:B------:R1:W-:Y:S01]  /*41680*/  STL.64 [R1+0x1808], R2 ;  /* 0x0018080201007387 */ /* 0x0003e20000100a00 */
[----:B----4-:R-:W-:-:S04]  /*41690*/  IMAD.WIDE R6, R5, 0x4, R64 ;  /* 0x0000000405067825 */ /* 0x010fc800078e0240 */
[----:B------:R-:W-:-:S04]  /*416a0*/  IMAD.WIDE R8, R5, 0x4, R62 ;  /* 0x0000000405087825 */ /* 0x000fc800078e023e */
[C---:B-1----:R-:W-:Y:S01]  /*416b0*/  IMAD.WIDE R2, R5.reuse, 0x4, R60 ;  /* 0x0000000405027825 */ /* 0x042fe200078e023c */
[----:B------:R1:W-:Y:S04]  /*416c0*/  STL.64 [R1+0x1800], R6 ;  /* 0x0018000601007387 */ /* 0x0003e80000100a00 */
[----:B------:R-:W-:Y:S01]  /*416d0*/  STL.64 [R1+0x17f8], R8 ;  /* 0x0017f80801007387 */ /* 0x000fe20000100a00 */
[----:B-1----:R-:W-:-:S03]  /*416e0*/  IMAD.WIDE R6, R5, 0x4, R26 ;  /* 0x0000000405067825 */ /* 0x002fc600078e021a */
[----:B------:R-:W4:Y:S04]  /*416f0*/  LDL.LU.64 R26, [R1+0x278] ;  /* 0x00027800011a7983 */ /* 0x000f280000300a00 */
[----:B------:R1:W-:Y:S04]  /*41700*/  STL.64 [R1+0x17f0], R2 ;  /* 0x0017f00201007387 */ /* 0x0003e80000100a00 */
[----:B------:R3:W-:Y:S01]  /*41710*/  STL.64 [R1+0x17e8], R6 ;  /* 0x0017e80601007387 */ /* 0x0007e20000100a00 */
[----:B-1----:R-:W-:-:S04]  /*41720*/  IMAD.WIDE R2, R5, 0x4, R58 ;  /* 0x0000000405027825 */ /* 0x002fc800078e023a */
[C---:B---3--:R-:W-:Y:S02]  /*41730*/  IMAD.WIDE R6, R5.reuse, 0x4, R34 ;  /* 0x0000000405067825 */ /* 0x048fe400078e0222 */
[----:B------:R-:W3:Y:S04]  /*41740*/  LDL.LU.64 R34, [R1+0x238] ;  /* 0x0002380001227983 */ /* 0x000ee80000300a00 */
[----:B------:R1:W-:Y:S01]  /*41750*/  STL.64 [R1+0x17e0], R2 ;  /* 0x0017e00201007387 */ /* 0x0003e20000100a00 */
[----:B------:R-:W-:-:S03]  /*41760*/  IMAD.WIDE R8, R5, 0x4, R50 ;  /* 0x0000000405087825 */ /* 0x000fc600078e0232 */
[----:B------:R2:W-:Y:S01]  /*41770*/  STL.64 [R1+0x17d8], R6 ;  /* 0x0017d80601007387 */ /* 0x0005e20000100a00 */
[----:B-1----:R-:W-:-:S05]  /*41780*/  IMAD.WIDE R2, R5, 0x4, R54 ;  /* 0x0000000405027825 */ /* 0x002fca00078e0236 */
[----:B------:R1:W-:Y:S04]  /*41790*/  STL.64 [R1+0x17d0], R2 ;  /* 0x0017d00201007387 */ /* 0x0003e80000100a00 */
[----:B------:R1:W-:Y:S01]  /*417a0*/  STL.64 [R1+0x17c8], R8 ;  /* 0x0017c80801007387 */ /* 0x0003e20000100a00 */
[----:B--2---:R-:W-:-:S04]  /*417b0*/  IMAD.WIDE R6, R5, 0x4, R46 ;  /* 0x0000000405067825 */ /* 0x004fc800078e022e */
[----:B-1----:R-:W-:-:S04]  /*417c0*/  IMAD.WIDE R2, R5, 0x4, R36 ;  /* 0x0000000405027825 */ /* 0x002fc800078e0224 */
[C---:B------:R-:W-:Y:S01]  /*417d0*/  IMAD.WIDE R8, R5.reuse, 0x4, R44 ;  /* 0x0000000405087825 */ /* 0x040fe200078e022c */
[----:B------:R1:W-:Y:S04]  /*417e0*/  STL.64 [R1+0x17c0], R6 ;  /* 0x0017c00601007387 */ /* 0x0003e80000100a00 */
[----:B------:R2:W-:Y:S04]  /*417f0*/  STL.64 [R1+0x17b8], R2 ;  /* 0x0017b80201007387 */ /* 0x0005e80000100a00 */
[----:B------:R-:W-:Y:S04]  /*41800*/  STL.64 [R1+0x17b0], R8 ;  /* 0x0017b00801007387 */ /* 0x000fe80000100a00 */
[----:B------:R-:W3:Y:S01]  /*41810*/  LDL.LU.64 R112, [R1+0x200] ;  /* 0x0002000001707983 */ /* 0x000ee20000300a00 */
[----:B-1----:R-:W-:-:S04]  /*41820*/  IMAD.WIDE R6, R5, 0x4, R42 ;  /* 0x0000000405067825 */ /* 0x002fc800078e022a */
[C---:B--2---:R-:W-:Y:S01]  /*41830*/  IMAD.WIDE R2, R5.reuse, 0x4, R32 ;  /* 0x0000000405027825 */ /* 0x044fe200078e0220 */
[----:B------:R-:W-:Y:S04]  /*41840*/  STL.64 [R1+0x17a8], R6 ;  /* 0x0017a80601007387 */ /* 0x000fe80000100a00 */
[----:B------:R-:W2:Y:S04]  /*41850*/  LDL.LU.64 R110, [R1+0x1c8] ;  /* 0x0001c800016e7983 */ /* 0x000ea80000300a00 */
        /* <DEDUP_REMOVED lines=21> */
[----:B----4-:R-:W-:-:S03]  /*419b0*/  IMAD.WIDE R2, R5, 0x4, R26 ;  /* 0x0000000405027825 */ /* 0x010fc600078e021a */
[----:B------:R-:W4:Y:S04]  /*419c0*/  LDL.LU.64 R26, [R1+0x5f0] ;  /* 0x0005f000011a7983 */ /* 0x000f280000300a00 */
[----:B------:R3:W-:Y:S04]  /*419d0*/  STL.64 [R1+0x1790], R2 ;  /* 0x0017900201007387 */ /* 0x0007e80000100a00 */
[----:B------:R-:W4:Y:S04]  /*419e0*/  LDL.LU.64 R54, [R1+0x5b8] ;  /* 0x0005b80001367983 */ /* 0x000f280000300a00 */
[----:B------:R-:W4:Y:S01]  /*419f0*/  LDL.LU.64 R50, [R1+0x580] ;  /* 0x0005800001327983 */ /* 0x000f220000300a00 */
[----:B---3--:R-:W-:-:S05]  /*41a00*/  IMAD.WIDE R2, R5, 0x4, R34 ;  /* 0x0000000405027825 */ /* 0x008fca00078e0222 */
[----:B------:R1:W-:Y:S04]  /*41a10*/  STL.64 [R1+0x1788], R2 ;  /* 0x0017880201007387 */ /* 0x0003e80000100a00 */
[----:B------:R-:W3:Y:S04]  /*41a20*/  LDL.LU.64 R46, [R1+0x548] ;  /* 0x00054800012e7983 */ /* 0x000ee80000300a00 */
[----:B------:R-:W3:Y:S04]  /*41a30*/  LDL.LU.64 R36, [R1+0x510] ;  /* 0x0005100001247983 */ /* 0x000ee80000300a00 */
[----:B------:R-:W3:Y:S04]  /*41a40*/  LDL.LU.64 R44, [R1+0x4d8] ;  /* 0x0004d800012c7983 */ /* 0x000ee80000300a00 */
[----:B------:R-:W3:Y:S04]  /*41a50*/  LDL.LU.64 R42, [R1+0x4a0] ;  /* 0x0004a000012a7983 */ /* 0x000ee80000300a00 */
[----:B------:R-:W3:Y:S01]  /*41a60*/  LDL.LU.64 R34, [R1+0x468] ;  /* 0x0004680001227983 */ /* 0x000ee20000300a00 */
[----:B-1----:R-:W-:-:S05]  /*41a70*/  IMAD.WIDE R2, R5, 0x4, R112 ;  /* 0x0000000405027825 */ /* 0x002fca00078e0270 */
[----:B------:R1:W-:Y:S01]  /*41a80*/  STL.64 [R1+0x1780], R2 ;  /* 0x0017800201007387 */ /* 0x0003e20000100a00 */
[----:B--2---:R-:W-:-:S04]  /*41a90*/  IMAD.WIDE R8, R5, 0x4, R110 ;  /* 0x0000000405087825 */ /* 0x004fc800078e026e */
[----:B------:R-:W-:-:S04]  /*41aa0*/  IMAD.WIDE R6, R5, 0x4, R108 ;  /* 0x0000000405067825 */ /* 0x000fc800078e026c */
[C---:B-1----:R-:W-:Y:S01]  /*41ab0*/  IMAD.WIDE R2, R5.reuse, 0x4, R106 ;  /* 0x0000000405027825 */ /* 0x042fe200078e026a */
        /* <DEDUP_REMOVED lines=13> */
[----:B------:R-:W-:Y:S04]  /*41b90*/  STL.64 [R1+0x19e0], R6 ;  /* 0x0019e00601007387 */ /* 0x000fe80000100a00 */
[----:B------:R2:W-:Y:S01]  /*41ba0*/  STL.64 [R1+0x19d8], R2 ;  /* 0x0019d80201007387 */ /* 0x0005e20000100a00 */
[----:B-1----:R-:W-:-:S04]  /*41bb0*/  IMAD.WIDE R8, R5, 0x4, R72 ;  /* 0x0000000405087825 */ /* 0x002fc800078e0248 */
[C---:B--2---:R-:W-:Y:S01]  /*41bc0*/  IMAD.WIDE R2, R5.reuse, 0x4, R32 ;  /* 0x0000000405027825 */ /* 0x044fe200078e0220 */
[----:B------:R1:W-:Y:S04]  /*41bd0*/  STL.64 [R1+0x19d0], R8 ;  /* 0x0019d00801007387 */ /* 0x0003e80000100a00 */
[----:B------:R-:W2:Y:S01]  /*41be0*/  LDL.LU.64 R32, [R1+0x430] ;  /* 0x0004300001207983 */ /* 0x000ea20000300a00 */
[----:B------:R-:W-:-:S05]  /*41bf0*/  IMAD.WIDE R6, R5, 0x4, R70 ;  /* 0x0000000405067825 */ /* 0x000fca00078e0246 */
[----:B------:R-:W-:Y:S04]  /*41c00*/  STL.64 [R1+0x19c8], R6 ;  /* 0x0019c80601007387 */ /* 0x000fe80000100a00 */
[----:B------:R1:W-:Y:S02]  /*41c10*/  STL.64 [R1+0x19c0], R2 ;  /* 0x0019c00201007387 */ /* 0x0003e40000100a00 */
[----:B-1----:R-:W-:-:S05]  /*41c20*/  IMAD.WIDE R8, R5, 0x4, R68 ;  /* 0x0000000405087825 */ /* 0x002fca00078e0244 */
[----:B------:R1:W-:Y:S01]  /*41c30*/  STL.64 [R1+0x19b8], R8 ;  /* 0x0019b80801007387 */ /* 0x0003e20000100a00 */
[----:B------:R-:W-:-:S05]  /*41c40*/  IMAD.WIDE R2, R5, 0x4, R66 ;  /* 0x0000000405027825 */ /* 0x000fca00078e0242 */
[----:B------:R-:W-:Y:S01]  /*41c50*/  STL.64 [R1+0x19b0], R2 ;  /* 0x0019b00201007387 */ /* 0x000fe20000100a00 */
[----:B------:R-:W-:-:S04]  /*41c60*/  IMAD.WIDE R6, R5, 0x4, R64 ;  /* 0x0000000405067825 */ /* 0x000fc800078e0240 */
[C---:B-1----:R-:W-:Y:S01]  /*41c70*/  IMAD.WIDE R8, R5.reuse, 0x4, R62 ;  /* 0x0000000405087825 */ /* 0x042fe200078e023e */
        /* <DEDUP_REMOVED lines=8> */
[C---:B----4-:R-:W-:Y:S02]  /*41d00*/  IMAD.WIDE R6, R5.reuse, 0x4, R26 ;  /* 0x0000000405067825 */ /* 0x050fe400078e021a */
[----:B------:R-:W4:Y:S04]  /*41d10*/  LDL.LU.64 R26, [R1+0x3c0] ;  /* 0x0003c000011a7983 */ /* 0x000f280000300a00 */
[----:B------:R1:W-:Y:S01]  /*41d20*/  STL.64 [R1+0x1988], R2 ;  /* 0x0019880201007387 */ /* 0x0003e20000100a00 */
[----:B------:R-:W-:-:S03]  /*41d30*/  IMAD.WIDE R8, R5, 0x4, R50 ;  /* 0x0000000405087825 */ /* 0x000fc600078e0232 */
[----:B------:R3:W-:Y:S01]  /*41d40*/  STL.64 [R1+0x1980], R6 ;  /* 0x0019800601007387 */ /* 0x0007e20000100a00 */
[----:B-1----:R-:W-:-:S04]  /*41d50*/  IMAD.WIDE R2, R5, 0x4, R54 ;  /* 0x0000000405027825 */ /* 0x002fc800078e0236 */
[C---:B---3--:R-:W-:Y:S01]  /*41d60*/  IMAD.WIDE R6, R5.reuse, 0x4, R46 ;  /* 0x0000000405067825 */ /* 0x048fe200078e022e */
[----:B------:R1:W-:Y:S04]  /*41d70*/  STL.64 [R1+0x1978], R2 ;  /* 0x0019780201007387 */ /* 0x0003e80000100a00 */
[----:B------:R3:W-:Y:S04]  /*41d80*/  STL.64 [R1+0x1970], R8 ;  /* 0x0019700801007387 */ /* 0x0007e80000100a00 */
[----:B------:R3:W-:Y:S01]  /*41d90*/  STL.64 [R1+0x1968], R6 ;  /* 0x0019680601007387 */ /* 0x0007e20000100a00 */
[----:B-1----:R-:W-:-:S04]  /*41da0*/  IMAD.WIDE R2, R5, 0x4, R36 ;  /* 0x0000000405027825 */ /* 0x002fc800078e0224 */
[----:B---3--:R-:W-:-:S04]  /*41db0*/  IMAD.WIDE R8, R5, 0x4, R44 ;  /* 0x0000000405087825 */ /* 0x008fc800078e022c */
[C---:B------:R-:W-:Y:S01]  /*41dc0*/  IMAD.WIDE R6, R5.reuse, 0x4, R42 ;  /* 0x0000000405067825 */ /* 0x040fe200078e022a */
[----:B------:R1:W-:Y:S04]  /*41dd0*/  STL.64 [R1+0x1960], R2 ;  /* 0x0019600201007387 */ /* 0x0003e80000100a00 */
[----:B------:R-:W-:Y:S04]  /*41de0*/  STL.64 [R1+0x1958], R8 ;  /* 0x0019580801007387 */ /* 0x000fe80000100a00 */
[----:B------:R-:W3:Y:S04]  /*41df0*/  LDL.LU.64 R112, [R1+0x388] ;  /* 0x0003880001707983 */ /* 0x000ee80000300a00 */
[----:B------:R-:W-:Y:S04]  /*41e00*/  STL.64 [R1+0x1950], R6 ;  /* 0x0019500601007387 */ /* 0x000fe80000100a00 */
[----:B------:R-:W3:Y:S01]  /*41e10*/  LDL.LU.64 R110, [R1+0x350] ;  /* 0x00035000016e7983 */ /* 0x000ee20000300a00 */
[----:B-1----:R-:W-:-:S05]  /*41e20*/  IMAD.WIDE R2, R5, 0x4, R34 ;  /* 0x0000000405027825 */ /* 0x002fca00078e0222 */
[----:B------:R2:W-:Y:S04]  /*41e30*/  STL.64 [R1+0x1948], R2 ;  /* 0x0019480201007387 */ /* 0x0005e80000100a00 */
[----:B------:R-:W3:Y:S04]  /*41e40*/  LDL.LU.64 R108, [R1+0x318] ;  /* 0x00031800016c7983 */ /* 0x000ee80000300a00 */
        /* <DEDUP_REMOVED lines=31> */
[----:B---3--:R-:W-:-:S04]  /*42040*/  IMAD.WIDE R2, R5, 0x4, R112 ;  /* 0x0000000405027825 */ /* 0x008fc800078e0270 */
[C---:B------:R-:W-:Y:S01]  /*42050*/  IMAD.WIDE R8, R5.reuse, 0x4, R110 ;  /* 0x0000000405087825 */ /* 0x040fe200078e026e */
[----:B------:R1:W-:Y:S04]  /*42060*/  STL.64 [R1+0x1928], R2 ;  /* 0x0019280201007387 */ /* 0x0003e80000100a00 */
[----:B------:R3:W-:Y:S01]  /*42070*/  STL.64 [R1+0x1920], R8 ;  /* 0x0019200801007387 */ /* 0x0007e20000100a00 */
[----:B------:R-:W-:-:S04]  /*42080*/  IMAD.WIDE R6, R5, 0x4, R108 ;  /* 0x0000000405067825 */ /* 0x000fc800078e026c */
        /* <DEDUP_REMOVED lines=9> */
[----:B------:R3:W-:Y:S04]  /*42120*/  STL.64 [R1+0x18f8], R2 ;  /* 0x0018f80201007387 */ /* 0x0007e80000100a00 */
[----:B------:R3:W-:Y:S01]  /*42130*/  STL.64 [R1+0x18f0], R8 ;  /* 0x0018f00801007387 */ /* 0x0007e20000100a00 */
[----:B-1----:R-:W-:-:S04]  /*42140*/  IMAD.WIDE R6, R5, 0x4, R76 ;  /* 0x0000000405067825 */ /* 0x002fc800078e024c */
[----:B---3--:R-:W-:-:S04]  /*42150*/  IMAD.WIDE R2, R5, 0x4, R74 ;  /* 0x0000000405027825 */ /* 0x008fc800078e024a */
[C---:B------:R-:W-:Y:S01]  /*42160*/  IMAD.WIDE R8, R5.reuse, 0x4, R72 ;  /* 0x0000000405087825 */ /* 0x040fe200078e0248 */
[----:B------:R-:W-:Y:S04]  /*42170*/  STL.64 [R1+0x18e8], R6 ;  /* 0x0018e80601007387 */ /* 0x000fe80000100a00 */
[----:B------:R1:W-:Y:S04]  /*42180*/  STL.64 [R1+0x18e0], R2 ;  /* 0x0018e00201007387 */ /* 0x0003e80000100a00 */
[----:B------:R3:W-:Y:S01]  /*42190*/  STL.64 [R1+0x18d8], R8 ;  /* 0x0018d80801007387 */ /* 0x0007e20000100a00 */
[----:B-1----:R-:W-:-:S03]  /*421a0*/  IMAD.WIDE R2, R5, 0x4, R34 ;  /* 0x0000000405027825 */ /* 0x002fc600078e0222 */
[----:B------:R-:W4:Y:S01]  /*421b0*/  LDL.LU.64 R34, [R1+0x5b0] ;  /* 0x0005b00001227983 */ /* 0x000f220000300a00 */
[----:B------:R-:W-:-:S04]  /*421c0*/  IMAD.WIDE R6, R5, 0x4, R70 ;  /* 0x0000000405067825 */ /* 0x000fc800078e0246 */
[C---:B---3--:R-:W-:Y:S01]  /*421d0*/  IMAD.WIDE R8, R5.reuse, 0x4, R68 ;  /* 0x0000000405087825 */ /* 0x048fe200078e0244 */
[----:B------:R2:W-:Y:S04]  /*421e0*/  STL.64 [R1+0x18c0], R6 ;  /* 0x0018c00601007387 */ /* 0x0005e80000100a00 */
[----:B------:R1:W-:Y:S04]  /*421f0*/  STL.64 [R1+0x18b8], R2 ;  /* 0x0018b80201007387 */ /* 0x0003e80000100a00 */
[----:B------:R3:W-:Y:S01]  /*42200*/  STL.64 [R1+0x18b0], R8 ;  /* 0x0018b00801007387 */ /* 0x0007e20000100a00 */
[----:B--2---:R-:W-:-:S04]  /*42210*/  IMAD.WIDE R6, R5, 0x4, R64 ;  /* 0x0000000405067825 */ /* 0x004fc800078e0240 */
[----:B-1----:R-:W-:-:S04]  /*42220*/  IMAD.WIDE R2, R5, 0x4, R66 ;  /* 0x0000000405027825 */ /* 0x002fc800078e0242 */
[C---:B---3--:R-:W-:Y:S01]  /*42230*/  IMAD.WIDE R8, R5.reuse, 0x4, R62 ;  /* 0x0000000405087825 */ /* 0x048fe200078e023e */
        /* <DEDUP_REMOVED lines=9> */
[----:B------:R-:W3:Y:S02]  /*422d0*/  LDL.LU.64 R246, [R1+0x540] ;  /* 0x0005400001f67983 */ /* 0x000ee40000300a00 */
[----:B------:R-:W-:-:S04]  /*422e0*/  IMAD.WIDE R2, R5, 0x4, R58 ;  /* 0x0000000405027825 */ /* 0x000fc800078e023a */
[C---:B------:R-:W-:Y:S01]  /*422f0*/  IMAD.WIDE R8, R5.reuse, 0x4, R50 ;  /* 0x0000000405087825 */ /* 0x040fe200078e0232 */
[----:B------:R1:W-:Y:S04]  /*42300*/  STL.64 [R1+0x1b10], R2 ;  /* 0x001b100201007387 */ /* 0x0003e80000100a00 */
[----:B------:R4:W-:Y:S01]  /*42310*/  STL.64 [R1+0x1b08], R6 ;  /* 0x001b080601007387 */ /* 0x0009e20000100a00 */
[----:B-1----:R-:W-:-:S05]  /*42320*/  IMAD.WIDE R2, R5, 0x4, R54 ;  /* 0x0000000405027825 */ /* 0x002fca00078e0236 */
[----:B------:R1:W-:Y:S04]  /*42330*/  STL.64 [R1+0x1b00], R2 ;  /* 0x001b000201007387 */ /* 0x0003e80000100a00 */
[----:B------:R1:W-:Y:S01]  /*42340*/  STL.64 [R1+0x1af8], R8 ;  /* 0x001af80801007387 */ /* 0x0003e20000100a00 */
[----:B----4-:R-:W-:-:S04]  /*42350*/  IMAD.WIDE R6, R5, 0x4, R46 ;  /* 0x0000000405067825 */ /* 0x010fc800078e022e */
[----:B-1----:R-:W-:-:S04]  /*42360*/  IMAD.WIDE R2, R5, 0x4, R36 ;  /* 0x0000000405027825 */ /* 0x002fc800078e0224 */
[C---:B------:R-:W-:Y:S01]  /*42370*/  IMAD.WIDE R8, R5.reuse, 0x4, R44 ;  /* 0x0000000405087825 */ /* 0x040fe200078e022c */
[----:B------:R1:W-:Y:S04]  /*42380*/  STL.64 [R1+0x1af0], R6 ;  /* 0x001af00601007387 */ /* 0x0003e80000100a00 */
[----:B------:R4:W-:Y:S04]  /*42390*/  STL.64 [R1+0x1ae8], R2 ;  /* 0x001ae80201007387 */ /* 0x0009e80000100a00 */
[----:B------:R-:W-:Y:S04]  /*423a0*/  STL.64 [R1+0x1ae0], R8 ;  /* 0x001ae00801007387 */ /* 0x000fe80000100a00 */
[----:B------:R-:W3:Y:S01]  /*423b0*/  LDL.LU.64 R112, [R1+0x508] ;  /* 0x0005080001707983 */ /* 0x000ee20000300a00 */
[----:B-1----:R-:W-:-:S04]  /*423c0*/  IMAD.WIDE R6, R5, 0x4, R42 ;  /* 0x0000000405067825 */ /* 0x002fc800078e022a */
[C---:B----4-:R-:W-:Y:S01]  /*423d0*/  IMAD.WIDE R2, R5.reuse, 0x4, R26 ;  /* 0x0000000405027825 */ /* 0x050fe200078e021a */
[----:B------:R-:W-:Y:S04]  /*423e0*/  STL.64 [R1+0x1ad8], R6 ;  /* 0x001ad80601007387 */ /* 0x000fe80000100a00 */
[----:B------:R-:W4:Y:S04]  /*423f0*/  LDL.LU.64 R110, [R1+0x4d0] ;  /* 0x0004d000016e7983 */ /* 0x000f280000300a00 */
        /* <DEDUP_REMOVED lines=35> */
[----:B----4-:R-:W-:-:S04]  /*42630*/  IMAD.WIDE R8, R5, 0x4, R110 ;  /* 0x0000000405087825 */ /* 0x010fc800078e026e */
[----:B------:R-:W-:-:S04]  /*42640*/  IMAD.WIDE R6, R5, 0x4, R108 ;  /* 0x0000000405067825 */ /* 0x000fc800078e026c */
[C---:B-1----:R-:W-:Y:S01]  /*42650*/  IMAD.WIDE R2, R5.reuse, 0x4, R106 ;  /* 0x0000000405027825 */ /* 0x042fe200078e026a */
[----:B------:R1:W-:Y:S04]  /*42660*/  STL.64 [R1+0x1aa8], R8 ;  /* 0x001aa80801007387 */ /* 0x0003e80000100a00 */
[----:B------:R4:W-:Y:S04]  /*42670*/  STL.64 [R1+0x1aa0], R6 ;  /* 0x001aa00601007387 */ /* 0x0009e80000100a00 */
[----:B------:R4:W-:Y:S01]  /*42680*/  STL.64 [R1+0x1a98], R2 ;  /* 0x001a980201007387 */ /* 0x0009e20000100a00 */
[----:B-1----:R-:W-:-:S04]  /*42690*/  IMAD.WIDE R8, R5, 0x4, R104 ;  /* 0x0000000405087825 */ /* 0x002fc800078e0268 */
[----:B----4-:R-:W-:-:S04]  /*426a0*/  IMAD.WIDE R6, R5, 0x4, R102 ;  /* 0x0000000405067825 */ /* 0x010fc800078e0266 */
[C---:B------:R-:W-:Y:S01]  /*426b0*/  IMAD.WIDE R2, R5.reuse, 0x4, R96 ;  /* 0x0000000405027825 */ /* 0x040fe200078e0260 */
        /* <DEDUP_REMOVED lines=13> */
[----:B------:R-:W4:Y:S04]  /*42790*/  LDL.LU.64 R26, [R1+0x730] ;  /* 0x00073000011a7983 */ /* 0x000f280000300a00 */
[----:B------:R-:W-:Y:S04]  /*427a0*/  STL.64 [R1+0x1a58], R6 ;  /* 0x001a580601007387 */ /* 0x000fe80000100a00 */
[----:B------:R1:W-:Y:S02]  /*427b0*/  STL.64 [R1+0x1a50], R2 ;  /* 0x001a500201007387 */ /* 0x0003e40000100a00 */
        /* <DEDUP_REMOVED lines=8> */
[----:B------:R-:W-:Y:S01]  /*42840*/  STL.64 [R1+0x1a30], R8 ;  /* 0x001a300801007387 */ /* 0x000fe20000100a00 */
[----:B-1----:R-:W-:-:S03]  /*42850*/  IMAD.WIDE R6, R5, 0x4, R34 ;  /* 0x0000000405067825 */ /* 0x002fc600078e0222 */
[----:B------:R-:W4:Y:S04]  /*42860*/  LDL.LU.64 R34, [R1+0x6f8] ;  /* 0x0006f80001227983 */ /* 0x000f280000300a00 */
[----:B------:R-:W-:Y:S04]  /*42870*/  STL.64 [R1+0x1a28], R2 ;  /* 0x001a280201007387 */ /* 0x000fe80000100a00 */
[----:B------:R2:W-:Y:S02]  /*42880*/  STL.64 [R1+0x1a20], R6 ;  /* 0x001a200601007387 */ /* 0x0005e40000100a00 */
[----:B--2---:R-:W-:-:S02]  /*42890*/  IMAD.WIDE R6, R5, 0x4, R32 ;  /* 0x0000000405067825 */ /* 0x004fc400078e0220 */
[----:B------:R-:W2:Y:S02]  /*428a0*/  LDL.LU.64 R32, [R1+0x6c0] ;  /* 0x0006c00001207983 */ /* 0x000ea40000300a00 */
[----:B------:R-:W-:-:S04]  /*428b0*/  IMAD.WIDE R2, R5, 0x4, R58 ;  /* 0x0000000405027825 */ /* 0x000fc800078e023a */
[C---:B------:R-:W-:Y:S01]  /*428c0*/  IMAD.WIDE R8, R5.reuse, 0x4, R50 ;  /* 0x0000000405087825 */ /* 0x040fe200078e0232 */
[----:B------:R1:W-:Y:S04]  /*428d0*/  STL.64 [R1+0x1a18], R2 ;  /* 0x001a180201007387 */ /* 0x0003e80000100a00 */
[----:B------:R3:W-:Y:S01]  /*428e0*/  STL.64 [R1+0x1a10], R6 ;  /* 0x001a100601007387 */ /* 0x0007e20000100a00 */
[----:B-1----:R-:W-:-:S05]  /*428f0*/  IMAD.WIDE R2, R5, 0x4, R54 ;  /* 0x0000000405027825 */ /* 0x002fca00078e0236 */
[----:B------:R1:W-:Y:S04]  /*42900*/  STL.64 [R1+0x1c80], R2 ;  /* 0x001c800201007387 */ /* 0x0003e80000100a00 */
[----:B------:R1:W-:Y:S01]  /*42910*/  STL.64 [R1+0x1c78], R8 ;  /* 0x001c780801007387 */ /* 0x0003e20000100a00 */
[----:B---3--:R-:W-:-:S05]  /*42920*/  IMAD.WIDE R6, R5, 0x4, R46 ;  /* 0x0000000405067825 */ /* 0x008fca00078e022e */
[----:B------:R3:W-:Y:S01]  /*42930*/  STL.64 [R1+0x1c70], R6 ;  /* 0x001c700601007387 */ /* 0x0007e20000100a00 */
[----:B-1----:R-:W-:-:S04]  /*42940*/  IMAD.WIDE R2, R5, 0x4, R36 ;  /* 0x0000000405027825 */ /* 0x002fc800078e0224 */
[C---:B------:R-:W-:Y:S01]  /*42950*/  IMAD.WIDE R8, R5.reuse, 0x4, R44 ;  /* 0x0000000405087825 */ /* 0x040fe200078e022c */
[----:B------:R1:W-:Y:S03]  /*42960*/  STL.64 [R1+0x1c68], R2 ;  /* 0x001c680201007387 */ /* 0x0003e60000100a00 */
[C---:B---3--:R-:W-:Y:S01]  /*42970*/  IMAD.WIDE R6, R5.reuse, 0x4, R42 ;  /* 0x0000000405067825 */ /* 0x048fe200078e022a */
        /* <DEDUP_REMOVED lines=61> */
[----:B------:R-:W2:Y:S01]  /*42d50*/  LDL.LU.64 R246, [R1+0x58] ;  /* 0x0000580001f67983 */ /* 0x000ea20000300a00 */
[----:B------:R-:W-:-:S04]  /*42d60*/  IMAD.WIDE R6, R5, 0x4, R70 ;  /* 0x0000000405067825 */ /* 0x000fc800078e0246 */
[C---:B---3--:R-:W-:Y:S01]  /*42d70*/  IMAD.WIDE R8, R5.reuse, 0x4, R68 ;  /* 0x0000000405087825 */ /* 0x048fe200078e0244 */
[----:B------:R1:W-:Y:S04]  /*42d80*/  STL.64 [R1+0x1bd8], R6 ;  /* 0x001bd80601007387 */ /* 0x0003e80000100a00 */
[----:B------:R4:W-:Y:S04]  /*42d90*/  STL.64 [R1+0x1bd0], R2 ;  /* 0x001bd00201007387 */ /* 0x0009e80000100a00 */
[----:B------:R3:W-:Y:S01]  /*42da0*/  STL.64 [R1+0x1bc8], R8 ;  /* 0x001bc80801007387 */ /* 0x0007e20000100a00 */
[----:B-1----:R-:W-:-:S05]  /*42db0*/  IMAD.WIDE R6, R5, 0x4, R66 ;  /* 0x0000000405067825 */ /* 0x002fca00078e0242 */
[----:B------:R1:W-:Y:S01]  /*42dc0*/  STL.64 [R1+0x1bc0], R6 ;  /* 0x001bc00601007387 */ /* 0x0003e20000100a00 */
[----:B----4-:R-:W-:-:S04]  /*42dd0*/  IMAD.WIDE R2, R5, 0x4, R64 ;  /* 0x0000000405027825 */ /* 0x010fc800078e0240 */
[----:B---3--:R-:W-:-:S04]  /*42de0*/  IMAD.WIDE R8, R5, 0x4, R62 ;  /* 0x0000000405087825 */ /* 0x008fc800078e023e */
[C---:B-1----:R-:W-:Y:S01]  /*42df0*/  IMAD.WIDE R6, R5.reuse, 0x4, R60 ;  /* 0x0000000405067825 */ /* 0x042fe200078e023c */
[----:B------:R1:W-:Y:S04]  /*42e00*/  STL.64 [R1+0x1bb8], R2 ;  /* 0x001bb80201007387 */ /* 0x0003e80000100a00 */
[----:B------:R-:W-:Y:S01]  /*42e10*/  STL.64 [R1+0x1bb0], R8 ;  /* 0x001bb00801007387 */ /* 0x000fe20000100a00 */
[----:B-1----:R-:W-:-:S03]  /*42e20*/  IMAD.WIDE R2, R5, 0x4, R44 ;  /* 0x0000000405027825 */ /* 0x002fc600078e022c */
[----:B------:R-:W3:Y:S04]  /*42e30*/  LDL.LU.64 R44, [R1+0x50] ;  /* 0x00005000012c7983 */ /* 0x000ee80000300a00 */
[----:B------:R1:W-:Y:S04]  /*42e40*/  STL.64 [R1+0x1ba8], R6 ;  /* 0x001ba80601007387 */ /* 0x0003e80000100a00 */
[----:B------:R4:W-:Y:S01]  /*42e50*/  STL.64 [R1+0x1ba0], R2 ;  /* 0x001ba00201007387 */ /* 0x0009e20000100a00 */
[----:B-1----:R-:W-:-:S04]  /*42e60*/  IMAD.WIDE R6, R5, 0x4, R58 ;  /* 0x0000000405067825 */ /* 0x002fc800078e023a */
[C---:B----4-:R-:W-:Y:S02]  /*42e70*/  IMAD.WIDE R2, R5.reuse, 0x4, R42 ;  /* 0x0000000405027825 */ /* 0x050fe400078e022a */
[----:B------:R-:W4:Y:S04]  /*42e80*/  LDL.LU.64 R42, [R1+0x48] ;  /* 0x00004800012a7983 */ /* 0x000f280000300a00 */
[----:B------:R1:W-:Y:S04]  /*42e90*/  STL.64 [R1+0x1b98], R6 ;  /* 0x001b980601007387 */ /* 0x0003e80000100a00 */
[----:B------:R1:W-:Y:S02]  /*42ea0*/  STL.64 [R1+0x1b90], R2 ;  /* 0x001b900201007387 */ /* 0x0003e40000100a00 */
[----:B-1----:R-:W-:-:S04]  /*42eb0*/  IMAD.WIDE R6, R5, 0x4, R54 ;  /* 0x0000000405067825 */ /* 0x002fc800078e0236 */
[C---:B------:R-:W-:Y:S01]  /*42ec0*/  IMAD.WIDE R2, R5.reuse, 0x4, R50 ;  /* 0x0000000405027825 */ /* 0x040fe200078e0232 */
[----:B------:R1:W-:Y:S04]  /*42ed0*/  STL.64 [R1+0x1b88], R6 ;  /* 0x001b880601007387 */ /* 0x0003e80000100a00 */
[----:B------:R1:W-:Y:S01]  /*42ee0*/  STL.64 [R1+0x1b80], R2 ;  /* 0x001b800201007387 */ /* 0x0003e20000100a00 */
[----:B--2---:R-:W-:-:S04]  /*42ef0*/  IMAD.WIDE R8, R5, 0x4, R46 ;  /* 0x0000000405087825 */ /* 0x004fc800078e022e */
[----:B-1----:R-:W-:-:S04]  /*42f00*/  IMAD.WIDE R6, R5, 0x4, R36 ;  /* 0x0000000405067825 */ /* 0x002fc800078e0224 */
[----:B------:R-:W-:-:S04]  /*42f10*/  IMAD.WIDE R2, R5, 0x4, R26 ;  /* 0x0000000405027825 */ /* 0x000fc800078e021a */
[C---:B------:R-:W-:Y:S01]  /*42f20*/  IMAD.WIDE R26, R5.reuse, 0x4, R34 ;  /* 0x00000004051a7825 */ /* 0x040fe200078e0222 */
[----:B------:R-:W-:Y:S04]  /*42f30*/  STL.64 [R1+0x1b78], R8 ;  /* 0x001b780801007387 */ /* 0x000fe80000100a00 */
[----:B------:R1:W-:Y:S04]  /*42f40*/  STL.64 [R1+0x1b70], R6 ;  /* 0x001b700601007387 */ /* 0x0003e80000100a00 */
[----:B------:R2:W-:Y:S01]  /*42f50*/  STL.64 [R1+0x1b60], R26 ;  /* 0x001b601a01007387 */ /* 0x0005e20000100a00 */
[----:B-1----:R-:W-:-:S04]  /*42f60*/  IMAD.WIDE R6, R5, 0x4, R32 ;  /* 0x0000000405067825 */ /* 0x002fc800078e0220 */
[C---:B------:R-:W-:Y:S02]  /*42f70*/  IMAD.WIDE R8, R5.reuse, 0x4, R250 ;  /* 0x0000000405087825 */ /* 0x040fe400078e02fa */
[----:B------:R-:W4:Y:S04]  /*42f80*/  LDL.LU.64 R250, [R1+0x26b0] ;  /* 0x0026b00001fa7983 */ /* 0x000f280000300a00 */
[----:B------:R-:W-:Y:S04]  /*42f90*/  STL.64 [R1+0x1b58], R6 ;  /* 0x001b580601007387 */ /* 0x000fe80000100a00 */
[----:B------:R-:W4:Y:S04]  /*42fa0*/  LDL.LU.64 R104, [R1+0x40] ;  /* 0x0000400001687983 */ /* 0x000f280000300a00 */
[----:B------:R-:W4:Y:S04]  /*42fb0*/  LDL.LU.64 R102, [R1+0x38] ;  /* 0x0000380001667983 */ /* 0x000f280000300a00 */
[----:B--2---:R-:W2:Y:S04]  /*42fc0*/  LDL.LU.64 R26, [R1+0x30] ;  /* 0x00003000011a7983 */ /* 0x004ea80000300a00 */
[----:B------:R-:W2:Y:S04]  /*42fd0*/  LDL.LU.64 R34, [R1+0x28] ;  /* 0x0000280001227983 */ /* 0x000ea80000300a00 */
[----:B------:R-:W2:Y:S04]  /*42fe0*/  LDL.LU.64 R96, [R1+0x958] ;  /* 0x0009580001607983 */ /* 0x000ea80000300a00 */
[----:B------:R-:W2:Y:S04]  /*42ff0*/  LDL.LU.64 R78, [R1+0x950] ;  /* 0x00095000014e7983 */ /* 0x000ea80000300a00 */
[----:B------:R-:W2:Y:S04]  /*43000*/  LDL.LU.64 R76, [R1+0x948] ;  /* 0x00094800014c7983 */ /* 0x000ea80000300a00 */
[----:B------:R-:W2:Y:S04]  /*43010*/  LDL.LU.64 R46, [R1+0x940] ;  /* 0x00094000012e7983 */ /* 0x000ea80000300a00 */
[----:B------:R-:W2:Y:S04]  /*43020*/  LDL.LU.64 R74, [R1+0x938] ;  /* 0x00093800014a7983 */ /* 0x000ea80000300a00 */
[----:B------:R-:W2:Y:S04]  /*43030*/  LDL.LU.64 R32, [R1+0x930] ;  /* 0x0009300001207983 */ /* 0x000ea80000300a00 */
[----:B------:R-:W-:Y:S04]  /*43040*/  STL.64 [R1+0x1b68], R2 ;  /* 0x001b680201007387 */ /* 0x000fe80000100a00 */
[----:B------:R3:W-:Y:S04]  /*43050*/  STL.64 [R1+0x2610], R2 ;  /* 0x0026100201007387 */ /* 0x0007e80000100a00 */
[----:B------:R-:W2:Y:S04]  /*43060*/  LDL.LU.64 R72, [R1+0x928] ;  /* 0x0009280001487983 */ /* 0x000ea80000300a00 */
[----:B------:R-:W2:Y:S04]  /*43070*/  LDL.LU.64 R70, [R1+0x920] ;  /* 0x0009200001467983 */ /* 0x000ea80000300a00 */
[----:B------:R-:W2:Y:S04]  /*43080*/  LDL.LU.64 R68, [R1+0xaa8] ;  /* 0x000aa80001447983 */ /* 0x000ea80000300a00 */
[----:B------:R-:W2:Y:S04]  /*43090*/  LDL.LU.64 R66, [R1+0xaa0] ;  /* 0x000aa00001427983 */ /* 0x000ea80000300a00 */
[----:B------:R-:W2:Y:S01]  /*430a0*/  LDL.LU.64 R64, [R1+0xa98] ;  /* 0x000a980001407983 */ /* 0x000ea20000300a00 */
[----:B------:R-:W-:-:S03]  /*430b0*/  IMAD.WIDE R164, R5, 0x4, R246 ;  /* 0x0000000405a47825 */ /* 0x000fc600078e02f6 */
        /* <DEDUP_REMOVED lines=8> */
[----:B------:R-:W-:Y:S04]  /*43140*/  STL.64 [R1+0x1090], R2 ;  /* 0x0010900201007387 */ /* 0x000fe80000100a00 */
[----:B------:R-:W4:Y:S04]  /*43150*/  LDL.LU.64 R50, [R1+0xab0] ;  /* 0x000ab00001327983 */ /* 0x000f280000300a00 */
[----:B------:R-:W4:Y:S04]  /*43160*/  LDL.LU.64 R60, [R1+0xae8] ;  /* 0x000ae800013c7983 */ /* 0x000f280000300a00 */
[----:B------:R-:W4:Y:S04]  /*43170*/  LDL.LU.64 R54, [R1+0xae0] ;  /* 0x000ae00001367983 */ /* 0x000f280000300a00 */
[----:B------:R-:W4:Y:S04]  /*43180*/  LDL.LU.64 R42, [R1+0xad8] ;  /* 0x000ad800012a7983 */ /* 0x000f280000300a00 */
[----:B------:R-:W-:Y:S04]  /*43190*/  STL.64 [R1+0x1c88], R8 ;  /* 0x001c880801007387 */ /* 0x000fe80000100a00 */
[----:B------:R1:W-:Y:S02]  /*431a0*/  STL.64 [R1+0x2550], R8 ;  /* 0x0025500801007387 */ /* 0x0003e40000100a00 */
[----:B-1----:R-:W-:-:S04]  /*431b0*/  IMAD.WIDE R8, R5, 0x4, R104 ;  /* 0x0000000405087825 */ /* 0x002fc800078e0268 */
[----:B------:R-:W-:-:S04]  /*431c0*/  IMAD.WIDE R6, R5, 0x4, R102 ;  /* 0x0000000405067825 */ /* 0x000fc800078e0266 */
[----:B--2---:R-:W-:-:S04]  /*431d0*/  IMAD.WIDE R2, R5, 0x4, R26 ;  /* 0x0000000405027825 */ /* 0x004fc800078e021a */
[C---:B------:R-:W-:Y:S01]  /*431e0*/  IMAD.WIDE R26, R5.reuse, 0x4, R34 ;  /* 0x00000004051a7825 */ /* 0x040fe200078e0222 */
[----:B------:R-:W-:Y:S04]  /*431f0*/  STL.64 [R1+0x14c0], R8 ;  /* 0x0014c00801007387 */ /* 0x000fe80000100a00 */
[----:B------:R1:W-:Y:S04]  /*43200*/  STL.64 [R1+0x1898], R6 ;  /* 0x0018980601007387 */ /* 0x0003e80000100a00 */
[----:B------:R-:W2:Y:S04]  /*43210*/  LDL.LU.64 R34, [R1+0xad0] ;  /* 0x000ad00001227983 */ /* 0x000ea80000300a00 */
[----:B------:R1:W-:Y:S01]  /*43220*/  STL.64 [R1+0x1b50], R2 ;  /* 0x001b500201007387 */ /* 0x0003e20000100a00 */
[----:B------:R-:W-:-:S04]  /*43230*/  IMAD.WIDE R166, R5, 0x4, R78 ;  /* 0x0000000405a67825 */ /* 0x000fc800078e024e */
[----:B------:R-:W-:-:S04]  /*43240*/  IMAD.WIDE R96, R5, 0x4, R96 ;  /* 0x0000000405607825 */ /* 0x000fc800078e0260 */
[----:B------:R-:W-:-:S04]  /*43250*/  IMAD.WIDE R38, R5, 0x4, R70 ;  /* 0x0000000405267825 */ /* 0x000fc800078e0246 */
[----:B------:R-:W-:-:S04]  /*43260*/  IMAD.WIDE R108, R5, 0x4, R68 ;  /* 0x00000004056c7825 */ /* 0x000fc800078e0244 */
[C---:B------:R-:W-:Y:S01]  /*43270*/  IMAD.WIDE R180, R5.reuse, 0x4, R66 ;  /* 0x0000000405b47825 */ /* 0x040fe200078e0242 */
[----:B------:R-:W-:Y:S04]  /*43280*/  LDGSTS.E [R245+0x61c00], desc[UR60][R26.64], P4 ;  /* 0x61c000001af57fae */ /* 0x000fe8000a12187c */
[----:B------:R-:W-:Y:S01]  /*43290*/  LDGSTS.E [R245+0x62000], desc[UR60][R38.64], P4 ;  /* 0x6200000026f57fae */ /* 0x000fe2000a12187c */
        /* <DEDUP_REMOVED lines=11> */
[----:B------:R1:W-:Y:S02]  /*43350*/  STL.64 [R1+0x1b48], R2 ;  /* 0x001b480201007387 */ /* 0x0003e40000100a00 */
[C---:B-1----:R-:W-:Y:S02]  /*43360*/  IMAD.WIDE R2, R5.reuse, 0x4, R246 ;  /* 0x0000000405027825 */ /* 0x042fe400078e02f6 */
[----:B------:R-:W2:Y:S02]  /*43370*/  LDL.LU.64 R246, [R1+0xab8] ;  /* 0x000ab80001f67983 */ /* 0x000ea40000300a00 */
[----:B------:R-:W-:-:S05]  /*43380*/  IMAD.WIDE R6, R5, 0x4, R64 ;  /* 0x0000000405067825 */ /* 0x000fca00078e0240 */
[----:B------:R1:W-:Y:S04]  /*43390*/  STL.64 [R1+0x958], R6 ;  /* 0x0009580601007387 */ /* 0x0003e80000100a00 */
[----:B------:R3:W-:Y:S01]  /*433a0*/  STL.64 [R1+0x1080], R2 ;  /* 0x0010800201007387 */ /* 0x0007e20000100a00 */
[----:B-1----:R-:W-:-:S03]  /*433b0*/  IMAD.WIDE R6, R5, 0x4, R58 ;  /* 0x0000000405067825 */ /* 0x002fc600078e023a */
[----:B------:R-:W2:Y:S04]  /*433c0*/  LDL.LU.64 R58, [R1+0xaf0] ;  /* 0x000af000013a7983 */ /* 0x000ea80000300a00 */
[----:B------:R-:W-:Y:S01]  /*433d0*/  STL.64 [R1+0x14a0], R6 ;  /* 0x0014a00601007387 */ /* 0x000fe20000100a00 */
[----:B---3--:R-:W-:-:S03]  /*433e0*/  IMAD.WIDE R2, R5, 0x4, R44 ;  /* 0x0000000405027825 */ /* 0x008fc600078e022c */
[----:B------:R-:W3:Y:S04]  /*433f0*/  LDL.LU.64 R44, [R1+0xb28] ;  /* 0x000b2800012c7983 */ /* 0x000ee80000300a00 */
[----:B------:R1:W-:Y:S02]  /*43400*/  STL.64 [R1+0x1748], R2 ;  /* 0x0017480201007387 */ /* 0x0003e40000100a00 */
[----:B-1----:R-:W-:-:S04]  /*43410*/  IMAD.WIDE R2, R5, 0x4, R62 ;  /* 0x0000000405027825 */ /* 0x002fc800078e023e */
[C---:B----4-:R-:W-:Y:S01]  /*43420*/  IMAD.WIDE R106, R5.reuse, 0x4, R50 ;  /* 0x00000004056a7825 */ /* 0x050fe200078e0232 */
[----:B------:R1:W-:Y:S04]  /*43430*/  STL.64 [R1+0x1b40], R2 ;  /* 0x001b400201007387 */ /* 0x0003e80000100a00 */
[----:B------:R-:W4:Y:S01]  /*43440*/  LDL.LU.64 R50, [R1+0xb20] ;  /* 0x000b200001327983 */ /* 0x000f220000300a00 */
[----:B------:R-:W-:-:S03]  /*43450*/  IMAD.WIDE R6, R5, 0x4, R54 ;  /* 0x0000000405067825 */ /* 0x000fc600078e0236 */
[----:B------:R-:W4:Y:S04]  /*43460*/  LDL.LU.64 R120, [R1+0xb18] ;  /* 0x000b180001787983 */ /* 0x000f280000300a00 */
[----:B------:R-:W-:Y:S04]  /*43470*/  STL.64 [R1+0x960], R6 ;  /* 0x0009600601007387 */ /* 0x000fe80000100a00 */
[----:B------:R-:W4:Y:S01]  /*43480*/  LDL.LU.64 R116, [R1+0xb10] ;  /* 0x000b100001747983 */ /* 0x000f220000300a00 */
[----:B-1----:R-:W-:-:S05]  /*43490*/  IMAD.WIDE R2, R5, 0x4, R42 ;  /* 0x0000000405027825 */ /* 0x002fca00078e022a */
[----:B------:R2:W-:Y:S04]  /*434a0*/  STL.64 [R1+0x1078], R2 ;  /* 0x0010780201007387 */ /* 0x0005e80000100a00 */
[----:B------:R-:W4:Y:S04]  /*434b0*/  LDL.LU.64 R114, [R1+0xb08] ;  /* 0x000b080001727983 */ /* 0x000f280000300a00 */
[----:B------:R-:W4:Y:S01]  /*434c0*/  LDL.LU.64 R42, [R1+0xb00] ;  /* 0x000b0000012a7983 */ /* 0x000f220000300a00 */
[----:B--2---:R-:W-:-:S03]  /*434d0*/  IMAD.WIDE R2, R5, 0x4, R34 ;  /* 0x0000000405027825 */ /* 0x004fc600078e0222 */
[----:B------:R-:W2:Y:S04]  /*434e0*/  LDL.LU.64 R34, [R1+0xaf8] ;  /* 0x000af80001227983 */ /* 0x000ea80000300a00 */
[----:B------:R-:W2:Y:S04]  /*434f0*/  LDL.LU.64 R104, [R1+0xb30] ;  /* 0x000b300001687983 */ /* 0x000ea80000300a00 */
[----:B------:R1:W-:Y:S04]  /*43500*/  STL.64 [R1+0x1490], R2 ;  /* 0x0014900201007387 */ /* 0x0003e80000100a00 */
[----:B------:R-:W2:Y:S04]  /*43510*/  LDL.LU.64 R112, [R1+0xb68] ;  /* 0x000b680001707983 */ /* 0x000ea80000300a00 */
[----:B------:R-:W2:Y:S04]  /*43520*/  LDL.LU.64 R62, [R1+0xb60] ;  /* 0x000b6000013e7983 */ /* 0x000ea80000300a00 */
[----:B------:R-:W2:Y:S04]  /*43530*/  LDL.LU.64 R110, [R1+0xb58] ;  /* 0x000b5800016e7983 */ /* 0x000ea80000300a00 */
[----:B------:R-:W2:Y:S01]  /*43540*/  LDL.LU.64 R54, [R1+0xb50] ;  /* 0x000b500001367983 */ /* 0x000ea20000300a00 */
[----:B-1----:R-:W-:-:S05]  /*43550*/  IMAD.WIDE R2, R5, 0x4, R46 ;  /* 0x0000000405027825 */ /* 0x002fca00078e022e */
[----:B------:R1:W-:Y:S04]  /*43560*/  STL.64 [R1+0x1738], R2 ;  /* 0x0017380201007387 */ /* 0x0003e80000100a00 */
[----:B------:R-:W2:Y:S04]  /*43570*/  LDL.LU.64 R78, [R1+0xb48] ;  /* 0x000b4800014e7983 */ /* 0x000ea80000300a00 */
[----:B------:R-:W2:Y:S01]  /*43580*/  LDL.LU.64 R76, [R1+0xb40] ;  /* 0x000b4000014c7983 */ /* 0x000ea20000300a00 */
[----:B------:R-:W-:-:S04]  /*43590*/  IMAD.WIDE R178, R5, 0x4, R60 ;  /* 0x0000000405b27825 */ /* 0x000fc800078e023c */
[----:B-1----:R-:W-:-:S05]  /*435a0*/  IMAD.WIDE R2, R5, 0x4, R32 ;  /* 0x0000000405027825 */ /* 0x002fca00078e0220 */
        /* <DEDUP_REMOVED lines=9> */
[----:B------:R-:W-:-:S03]  /*43640*/  IMAD.WIDE R102, R5, 0x4, R58 ;  /* 0x0000000405667825 */ /* 0x000fc600078e023a */
[----:B------:R-:W2:Y:S01]  /*43650*/  LDL.LU.64 R58, [R1+0xb80] ;  /* 0x000b8000013a7983 */ /* 0x000ea20000300a00 */
[----:B---3--:R-:W-:-:S03]  /*43660*/  IMAD.WIDE R174, R5, 0x4, R44 ;  /* 0x0000000405ae7825 */ /* 0x008fc600078e022c */
[----:B------:R-:W3:Y:S04]  /*43670*/  LDL.LU.64 R44, [R1+0xb78] ;  /* 0x000b7800012c7983 */ /* 0x000ee80000300a00 */
[----:B------:R-:W3:Y:S04]  /*43680*/  LDL.LU.64 R66, [R1+0xbb0] ;  /* 0x000bb00001427983 */ /* 0x000ee80000300a00 */
[----:B------:R-:W3:Y:S01]  /*43690*/  LDL.LU.64 R64, [R1+0xbe8] ;  /* 0x000be80001407983 */ /* 0x000ee20000300a00 */
[----:B----4-:R-:W-:-:S05]  /*436a0*/  IMAD.WIDE R2, R5, 0x4, R50 ;  /* 0x0000000405027825 */ /* 0x010fca00078e0232 */
[----:B------:R1:W-:Y:S04]  /*436b0*/  STL.64 [R1+0x968], R2 ;  /* 0x0009680201007387 */ /* 0x0003e80000100a00 */
[----:B------:R-:W4:Y:S01]  /*436c0*/  LDL.LU.64 R50, [R1+0xbe0] ;  /* 0x000be00001327983 */ /* 0x000f220000300a00 */
[----:B------:R-:W-:-:S04]  /*436d0*/  IMAD.WIDE R8, R5, 0x4, R116 ;  /* 0x0000000405087825 */ /* 0x000fc800078e0274 */
[----:B-1----:R-:W-:-:S04]  /*436e0*/  IMAD.WIDE R2, R5, 0x4, R120 ;  /* 0x0000000405027825 */ /* 0x002fc800078e0278 */
[C---:B------:R-:W-:Y:S01]  /*436f0*/  IMAD.WIDE R6, R5.reuse, 0x4, R114 ;  /* 0x0000000405067825 */ /* 0x040fe200078e0272 */
[----:B------:R1:W-:Y:S04]  /*43700*/  STL.64 [R1+0x1070], R2 ;  /* 0x0010700201007387 */ /* 0x0003e80000100a00 */
[----:B------:R-:W-:Y:S01]  /*43710*/  STL.64 [R1+0x1478], R8 ;  /* 0x0014780801007387 */ /* 0x000fe20000100a00 */
[----:B-1----:R-:W-:-:S03]  /*43720*/  IMAD.WIDE R2, R5, 0x4, R42 ;  /* 0x0000000405027825 */ /* 0x002fc600078e022a */
[----:B------:R-:W3:Y:S04]  /*43730*/  LDL.LU.64 R42, [R1+0xbd8] ;  /* 0x000bd800012a7983 */ /* 0x000ee80000300a00 */
[----:B------:R-:W-:Y:S04]  /*43740*/  STL.64 [R1+0x1728], R6 ;  /* 0x0017280601007387 */ /* 0x000fe80000100a00 */
[----:B------:R2:W-:Y:S02]  /*43750*/  STL.64 [R1+0x1a00], R2 ;  /* 0x001a000201007387 */ /* 0x0005e40000100a00 */
[----:B--2---:R-:W-:-:S02]  /*43760*/  IMAD.WIDE R2, R5, 0x4, R62 ;  /* 0x0000000405027825 */ /* 0x004fc400078e023e */
[----:B------:R-:W2:Y:S04]  /*43770*/  LDL.LU.64 R62, [R1+0xbd0] ;  /* 0x000bd000013e7983 */ /* 0x000ea80000300a00 */
[----:B------:R1:W-:Y:S02]  /*43780*/  STL.64 [R1+0x970], R2 ;  /* 0x0009700201007387 */ /* 0x0003e40000100a00 */
[C---:B-1----:R-:W-:Y:S02]  /*43790*/  IMAD.WIDE R2, R5.reuse, 0x4, R54 ;  /* 0x0000000405027825 */ /* 0x042fe400078e0236 */
[----:B------:R-:W2:Y:S02]  /*437a0*/  LDL.LU.64 R54, [R1+0xbc8] ;  /* 0x000bc80001367983 */ /* 0x000ea40000300a00 */
[----:B------:R-:W-:-:S05]  /*437b0*/  IMAD.WIDE R6, R5, 0x4, R110 ;  /* 0x0000000405067825 */ /* 0x000fca00078e026e */
[----:B------:R1:W-:Y:S04]  /*437c0*/  STL.64 [R1+0x1068], R6 ;  /* 0x0010680601007387 */ /* 0x0003e80000100a00 */
[----:B------:R1:W-:Y:S02]  /*437d0*/  STL.64 [R1+0x1470], R2 ;  /* 0x0014700201007387 */ /* 0x0003e40000100a00 */
[----:B-1----:R-:W-:-:S04]  /*437e0*/  IMAD.WIDE R6, R5, 0x4, R78 ;  /* 0x0000000405067825 */ /* 0x002fc800078e024e */
[C---:B------:R-:W-:Y:S01]  /*437f0*/  IMAD.WIDE R2, R5.reuse, 0x4, R76 ;  /* 0x0000000405027825 */ /* 0x040fe200078e024c */
[----:B------:R-:W-:Y:S04]  /*43800*/  STL.64 [R1+0x15f8], R6 ;  /* 0x0015f80601007387 */ /* 0x000fe80000100a00 */
[----:B------:R1:W-:Y:S02]  /*43810*/  STL.64 [R1+0x19f8], R2 ;  /* 0x0019f80201007387 */ /* 0x0003e40000100a00 */
[C---:B-1----:R-:W-:Y:S02]  /*43820*/  IMAD.WIDE R2, R5.reuse, 0x4, R60 ;  /* 0x0000000405027825 */ /* 0x042fe400078e023c */
[----:B------:R-:W2:Y:S02]  /*43830*/  LDL.LU.64 R60, [R1+0xbc0] ;  /* 0x000bc000013c7983 */ /* 0x000ea40000300a00 */
[----:B------:R-:W-:-:S02]  /*43840*/  IMAD.WIDE R6, R5, 0x4, R70 ;  /* 0x0000000405067825 */ /* 0x000fc400078e0246 */
[----:B------:R1:W-:Y:S04]  /*43850*/  STL.64 [R1+0x978], R2 ;  /* 0x0009780201007387 */ /* 0x0003e80000100a00 */
[----:B------:R-:W2:Y:S04]  /*43860*/  LDL.LU.64 R70, [R1+0xbb8] ;  /* 0x000bb80001467983 */ /* 0x000ea80000300a00 */
[----:B------:R1:W-:Y:S02]  /*43870*/  STL.64 [R1+0x1060], R6 ;  /* 0x0010600601007387 */ /* 0x0003e40000100a00 */
[----:B-1----:R-:W-:-:S02]  /*43880*/  IMAD.WIDE R2, R5, 0x4, R246 ;  /* 0x0000000405027825 */ /* 0x002fc400078e02f6 */
[----:B------:R-:W2:Y:S02]  /*43890*/  LDL.LU.64 R246, [R1+0xbf0] ;  /* 0x000bf00001f67983 */ /* 0x000ea40000300a00 */
[C---:B------:R-:W-:Y:S02]  /*438a0*/  IMAD.WIDE R6, R5.reuse, 0x4, R68 ;  /* 0x0000000405067825 */ /* 0x040fe400078e0244 */
[----:B------:R1:W-:Y:S04]  /*438b0*/  STL.64 [R1+0x1468], R2 ;  /* 0x0014680201007387 */ /* 0x0003e80000100a00 */
[----:B------:R-:W-:Y:S01]  /*438c0*/  STL.64 [R1+0x15f0], R6 ;  /* 0x0015f00601007387 */ /* 0x000fe20000100a00 */
[----:B-1----:R-:W-:-:S03]  /*438d0*/  IMAD.WIDE R2, R5, 0x4, R58 ;  /* 0x0000000405027825 */ /* 0x002fc600078e023a */
[----:B------:R-:W2:Y:S04]  /*438e0*/  LDL.LU.64 R58, [R1+0xc28] ;  /* 0x000c2800013a7983 */ /* 0x000ea80000300a00 */
[----:B------:R4:W-:Y:S04]  /*438f0*/  STL.64 [R1+0x19f0], R2 ;  /* 0x0019f00201007387 */ /* 0x0009e80000100a00 */
[----:B------:R-:W2:Y:S04]  /*43900*/  LDL.LU.64 R138, [R1+0xc20] ;  /* 0x000c2000018a7983 */ /* 0x000ea80000300a00 */
[----:B------:R-:W2:Y:S01]  /*43910*/  LDL.LU.64 R136, [R1+0xc18] ;  /* 0x000c180001887983 */ /* 0x000ea20000300a00 */
[----:B------:R-:W-:-:S04]  /*43920*/  IMAD.WIDE R176, R5, 0x4, R112 ;  /* 0x0000000405b07825 */ /* 0x000fc800078e0270 */
[----:B------:R-:W-:-:S04]  /*43930*/  IMAD.WIDE R116, R5, 0x4, R74 ;  /* 0x0000000405747825 */ /* 0x000fc800078e024a */
[----:B----4-:R-:W-:-:S05]  /*43940*/  IMAD.WIDE R2, R5, 0x4, R50 ;  /* 0x0000000405027825 */ /* 0x010fca00078e0232 */
[----:B------:R3:W-:Y:S04]  /*43950*/  STL.64 [R1+0x980], R2 ;  /* 0x0009800201007387 */ /* 0x0007e80000100a00 */
[----:B------:R-:W4:Y:S04]  /*43960*/  LDL.LU.64 R134, [R1+0xc10] ;  /* 0x000c100001867983 */ /* 0x000f280000300a00 */
[----:B------:R-:W4:Y:S04]  /*43970*/  LDL.LU.64 R50, [R1+0xc08] ;  /* 0x000c080001327983 */ /* 0x000f280000300a00 */
[----:B------:R-:W4:Y:S01]  /*43980*/  LDL.LU.64 R132, [R1+0xc00] ;  /* 0x000c000001847983 */ /* 0x000f220000300a00 */
[----:B---3--:R-:W-:-:S03]  /*43990*/  IMAD.WIDE R2, R5, 0x4, R42 ;  /* 0x0000000405027825 */ /* 0x008fc600078e022a */
[----:B------:R-:W3:Y:S04]  /*439a0*/  LDL.LU.64 R42, [R1+0xbf8] ;  /* 0x000bf800012a7983 */ /* 0x000ee80000300a00 */
[----:B------:R2:W-:Y:S04]  /*439b0*/  STL.64 [R1+0xb70], R2 ;  /* 0x000b700201007387 */ /* 0x0005e80000100a00 */
[----:B------:R-:W3:Y:S04]  /*439c0*/  LDL.LU.64 R112, [R1+0xc30] ;  /* 0x000c300001707983 */ /* 0x000ee80000300a00 */
[----:B------:R-:W3:Y:S04]  /*439d0*/  LDL.LU.64 R68, [R1+0xc68] ;  /* 0x000c680001447983 */ /* 0x000ee80000300a00 */
[----:B------:R-:W3:Y:S01]  /*439e0*/  LDL.LU.64 R130, [R1+0xc60] ;  /* 0x000c600001827983 */ /* 0x000ee20000300a00 */
[----:B------:R-:W-:-:S04]  /*439f0*/  IMAD.WIDE R186, R5, 0x4, R64 ;  /* 0x0000000405ba7825 */ /* 0x000fc800078e0240 */
[C---:B--2---:R-:W-:Y:S02]  /*43a00*/  IMAD.WIDE R2, R5.reuse, 0x4, R62 ;  /* 0x0000000405027825 */ /* 0x044fe400078e023e */
        /* <DEDUP_REMOVED lines=9> */
[----:B------:R-:W2:Y:S01]  /*43aa0*/  LDL.LU.64 R64, [R1+0xca8] ;  /* 0x000ca80001407983 */ /* 0x000ea20000300a00 */
[----:B------:R-:W-:-:S03]  /*43ab0*/  IMAD.WIDE R114, R5, 0x4, R66 ;  /* 0x0000000405727825 */ /* 0x000fc600078e0242 */
[----:B------:R-:W2:Y:S01]  /*43ac0*/  LDL.LU.64 R66, [R1+0xca0] ;  /* 0x000ca00001427983 */ /* 0x000ea20000300a00 */
[----:B-1----:R-:W-:-:S03]  /*43ad0*/  IMAD.WIDE R2, R5, 0x4, R60 ;  /* 0x0000000405027825 */ /* 0x002fc600078e023c */
[----:B------:R-:W2:Y:S04]  /*43ae0*/  LDL.LU.64 R60, [R1+0xc98] ;  /* 0x000c9800013c7983 */ /* 0x000ea80000300a00 */
[----:B------:R4:W-:Y:S04]  /*43af0*/  STL.64 [R1+0x18a8], R2 ;  /* 0x0018a80201007387 */ /* 0x0009e80000100a00 */
[----:B------:R-:W2:Y:S04]  /*43b00*/  LDL.LU.64 R76, [R1+0xc90] ;  /* 0x000c9000014c7983 */ /* 0x000ea80000300a00 */
[----:B------:R-:W2:Y:S01]  /*43b10*/  LDL.LU.64 R74, [R1+0xc88] ;  /* 0x000c8800014a7983 */ /* 0x000ea20000300a00 */
[----:B------:R-:W-:-:S03]  /*43b20*/  IMAD.WIDE R110, R5, 0x4, R246 ;  /* 0x00000004056e7825 */ /* 0x000fc600078e02f6 */
[----:B------:R-:W2:Y:S01]  /*43b30*/  LDL.LU.64 R246, [R1+0xc80] ;  /* 0x000c800001f67983 */ /* 0x000ea20000300a00 */
[----:B------:R-:W-:-:S04]  /*43b40*/  IMAD.WIDE R188, R5, 0x4, R72 ;  /* 0x0000000405bc7825 */ /* 0x000fc800078e0248 */
[C---:B------:R-:W-:Y:S01]  /*43b50*/  IMAD.WIDE R40, R5.reuse, 0x4, R70 ;  /* 0x0000000405287825 */ /* 0x040fe200078e0246 */
[----:B------:R-:W2:Y:S04]  /*43b60*/  LDL.LU.64 R72, [R1+0xc78] ;  /* 0x000c780001487983 */ /* 0x000ea80000300a00 */
[----:B------:R-:W2:Y:S01]  /*43b70*/  LDL.LU.64 R70, [R1+0xcb0] ;  /* 0x000cb00001467983 */ /* 0x000ea20000300a00 */
[----:B------:R-:W-:-:S04]  /*43b80*/  IMAD.WIDE R6, R5, 0x4, R138 ;  /* 0x0000000405067825 */ /* 0x000fc800078e028a */
[----:B------:R-:W-:-:S04]  /*43b90*/  IMAD.WIDE R8, R5, 0x4, R136 ;  /* 0x0000000405087825 */ /* 0x000fc800078e0288 */
[C---:B------:R-:W-:Y:S02]  /*43ba0*/  IMAD.WIDE R182, R5.reuse, 0x4, R58 ;  /* 0x0000000405b67825 */ /* 0x040fe400078e023a */
[----:B------:R-:W2:Y:S04]  /*43bb0*/  LDL.LU.64 R58, [R1+0xce8] ;  /* 0x000ce800013a7983 */ /* 0x000ea80000300a00 */
[----:B------:R1:W-:Y:S04]  /*43bc0*/  STL.64 [R1+0x988], R6 ;  /* 0x0009880601007387 */ /* 0x0003e80000100a00 */
[----:B------:R-:W-:Y:S01]  /*43bd0*/  STL.64 [R1+0xb60], R8 ;  /* 0x000b600801007387 */ /* 0x000fe20000100a00 */
[----:B----4-:R-:W-:-:S04]  /*43be0*/  IMAD.WIDE R2, R5, 0x4, R134 ;  /* 0x0000000405027825 */ /* 0x010fc800078e0286 */
[C---:B-1----:R-:W-:Y:S02]  /*43bf0*/  IMAD.WIDE R6, R5.reuse, 0x4, R50 ;  /* 0x0000000405067825 */ /* 0x042fe400078e0232 */
[----:B------:R-:W4:Y:S04]  /*43c00*/  LDL.LU.64 R50, [R1+0xce0] ;  /* 0x000ce00001327983 */ /* 0x000f280000300a00 */
[----:B------:R1:W-:Y:S04]  /*43c10*/  STL.64 [R1+0x1098], R2 ;  /* 0x0010980201007387 */ /* 0x0003e80000100a00 */
[----:B------:R3:W-:Y:S01]  /*43c20*/  STL.64 [R1+0x15e0], R6 ;  /* 0x0015e00601007387 */ /* 0x0007e20000100a00 */
[----:B-1----:R-:W-:-:S05]  /*43c30*/  IMAD.WIDE R2, R5, 0x4, R132 ;  /* 0x0000000405027825 */ /* 0x002fca00078e0284 */
[----:B------:R2:W-:Y:S01]  /*43c40*/  STL.64 [R1+0x18a0], R2 ;  /* 0x0018a00201007387 */ /* 0x0005e20000100a00 */
[----:B---3--:R-:W-:-:S03]  /*43c50*/  IMAD.WIDE R184, R5, 0x4, R68 ;  /* 0x0000000405b87825 */ /* 0x008fc600078e0244 */
[----:B------:R-:W3:Y:S01]  /*43c60*/  LDL.LU.64 R68, [R1+0xcd8] ;  /* 0x000cd80001447983 */ /* 0x000ee20000300a00 */
[----:B------:R-:W-:-:S04]  /*43c70*/  IMAD.WIDE R6, R5, 0x4, R130 ;  /* 0x0000000405067825 */ /* 0x000fc800078e0282 */
[C---:B--2---:R-:W-:Y:S02]  /*43c80*/  IMAD.WIDE R2, R5.reuse, 0x4, R62 ;  /* 0x0000000405027825 */ /* 0x044fe400078e023e */
[----:B------:R-:W2:Y:S04]  /*43c90*/  LDL.LU.64 R62, [R1+0xcd0] ;  /* 0x000cd000013e7983 */ /* 0x000ea80000300a00 */
[----:B------:R1:W-:Y:S01]  /*43ca0*/  STL.64 [R1+0x990], R6 ;  /* 0x0009900601007387 */ /* 0x0003e20000100a00 */
[----:B------:R-:W-:-:S03]  /*43cb0*/  IMAD.WIDE R8, R5, 0x4, R128 ;  /* 0x0000000405087825 */ /* 0x000fc600078e0280 */
[----:B------:R1:W-:Y:S04]  /*43cc0*/  STL.64 [R1+0xb18], R2 ;  /* 0x000b180201007387 */ /* 0x0003e80000100a00 */
[----:B------:R-:W-:Y:S01]  /*43cd0*/  STL.64 [R1+0xbd8], R8 ;  /* 0x000bd80801007387 */ /* 0x000fe20000100a00 */
[----:B-1----:R-:W-:-:S04]  /*43ce0*/  IMAD.WIDE R6, R5, 0x4, R124 ;  /* 0x0000000405067825 */ /* 0x002fc800078e027c */
[C---:B------:R-:W-:Y:S01]  /*43cf0*/  IMAD.WIDE R2, R5.reuse, 0x4, R120 ;  /* 0x0000000405027825 */ /* 0x040fe200078e0278 */
[----:B------:R1:W-:Y:S03]  /*43d00*/  STL.64 [R1+0x14b8], R6 ;  /* 0x0014b80601007387 */ /* 0x0003e60000100a00 */
[C---:B------:R-:W-:Y:S01]  /*43d10*/  IMAD.WIDE R196, R5.reuse, 0x4, R64 ;  /* 0x0000000405c47825 */ /* 0x040fe200078e0240 */
[----:B------:R1:W-:Y:S04]  /*43d20*/  STL.64 [R1+0x1890], R2 ;  /* 0x0018900201007387 */ /* 0x0003e80000100a00 */
[----:B------:R-:W2:Y:S01]  /*43d30*/  LDL.LU.64 R64, [R1+0xcc8] ;  /* 0x000cc80001407983 */ /* 0x000ea20000300a00 */
[----:B-1----:R-:W-:-:S03]  /*43d40*/  IMAD.WIDE R6, R5, 0x4, R66 ;  /* 0x0000000405067825 */ /* 0x002fc600078e0242 */
[----:B------:R-:W2:Y:S04]  /*43d50*/  LDL.LU.64 R66, [R1+0xcc0] ;  /* 0x000cc00001427983 */ /* 0x000ea80000300a00 */
[----:B------:R-:W-:Y:S01]  /*43d60*/  STL.64 [R1+0x8c8], R6 ;  /* 0x0008c80601007387 */ /* 0x000fe20000100a00 */
[----:B------:R-:W-:-:S04]  /*43d70*/  IMAD.WIDE R2, R5, 0x4, R60 ;  /* 0x0000000405027825 */ /* 0x000fc800078e023c */
[C---:B------:R-:W-:Y:S01]  /*43d80*/  IMAD.WIDE R8, R5.reuse, 0x4, R76 ;  /* 0x0000000405087825 */ /* 0x040fe200078e024c */
[----:B------:R-:W2:Y:S04]  /*43d90*/  LDL.LU.64 R60, [R1+0xcb8] ;  /* 0x000cb800013c7983 */ /* 0x000ea80000300a00 */
[----:B------:R1:W-:Y:S04]  /*43da0*/  STL.64 [R1+0xae8], R2 ;  /* 0x000ae80201007387 */ /* 0x0003e80000100a00 */
[----:B------:R-:W-:Y:S01]  /*43db0*/  STL.64 [R1+0xbb8], R8 ;  /* 0x000bb80801007387 */ /* 0x000fe20000100a00 */
[----:B-1----:R-:W-:-:S03]  /*43dc0*/  IMAD.WIDE R2, R5, 0x4, R246 ;  /* 0x0000000405027825 */ /* 0x002fc600078e02f6 */
[----:B------:R-:W2:Y:S01]  /*43dd0*/  LDL.LU.64 R246, [R1+0xcf0] ;  /* 0x000cf00001f67983 */ /* 0x000ea20000300a00 */
[----:B------:R-:W-:-:S05]  /*43de0*/  IMAD.WIDE R6, R5, 0x4, R74 ;  /* 0x0000000405067825 */ /* 0x000fca00078e024a */
[----:B------:R-:W-:Y:S04]  /*43df0*/  STL.64 [R1+0x14a8], R6 ;  /* 0x0014a80601007387 */ /* 0x000fe80000100a00 */
[----:B------:R4:W-:Y:S04]  /*43e00*/  STL.64 [R1+0x1880], R2 ;  /* 0x0018800201007387 */ /* 0x0009e80000100a00 */
[----:B------:R-:W2:Y:S04]  /*43e10*/  LDL.LU.64 R146, [R1+0xcf8] ;  /* 0x000cf80001927983 */ /* 0x000ea80000300a00 */
[----:B------:R-:W2:Y:S04]  /*43e20*/  LDL.LU.64 R144, [R1+0xd28] ;  /* 0x000d280001907983 */ /* 0x000ea80000300a00 */
[----:B------:R-:W2:Y:S01]  /*43e30*/  LDL.LU.64 R142, [R1+0xd20] ;  /* 0x000d2000018e7983 */ /* 0x000ea20000300a00 */
[----:B------:R-:W-:-:S04]  /*43e40*/  IMAD.WIDE R122, R5, 0x4, R70 ;  /* 0x00000004057a7825 */ /* 0x000fc800078e0246 */
[C---:B------:R-:W-:Y:S02]  /*43e50*/  IMAD.WIDE R194, R5.reuse, 0x4, R58 ;  /* 0x0000000405c27825 */ /* 0x040fe400078e023a */
[----:B------:R-:W2:Y:S04]  /*43e60*/  LDL.LU.64 R58, [R1+0xd18] ;  /* 0x000d1800013a7983 */ /* 0x000ea80000300a00 */
        /* <DEDUP_REMOVED lines=8> */
[----:B------:R-:W4:Y:S04]  /*43ef0*/  LDL.LU.64 R138, [R1+0xd38] ;  /* 0x000d3800018a7983 */ /* 0x000f280000300a00 */
[----:B------:R-:W4:Y:S01]  /*43f00*/  LDL.LU.64 R70, [R1+0xd68] ;  /* 0x000d680001467983 */ /* 0x000f220000300a00 */
[----:B---3--:R-:W-:-:S05]  /*43f10*/  IMAD.WIDE R2, R5, 0x4, R68 ;  /* 0x0000000405027825 */ /* 0x008fca00078e0244 */
        /* <DEDUP_REMOVED lines=14> */
[----:B-1----:R-:W-:-:S05]  /*44000*/  IMAD.WIDE R2, R5, 0x4, R66 ;  /* 0x0000000405027825 */ /* 0x002fca00078e0242 */
[----:B------:R1:W-:Y:S04]  /*44010*/  STL.64 [R1+0x1740], R2 ;  /* 0x0017400201007387 */ /* 0x0003e80000100a00 */
[----:B------:R-:W2:Y:S04]  /*44020*/  LDL.LU.64 R78, [R1+0xd98] ;  /* 0x000d9800014e7983 */ /* 0x000ea80000300a00 */
[----:B------:R-:W2:Y:S04]  /*44030*/  LDL.LU.64 R66, [R1+0xd90] ;  /* 0x000d900001427983 */ /* 0x000ea80000300a00 */
[----:B------:R-:W2:Y:S01]  /*44040*/  LDL.LU.64 R74, [R1+0xd88] ;  /* 0x000d8800014a7983 */ /* 0x000ea20000300a00 */
[----:B------:R-:W-:-:S03]  /*44050*/  IMAD.WIDE R48, R5, 0x4, R60 ;  /* 0x0000000405307825 */ /* 0x000fc600078e023c */
[----:B------:R-:W2:Y:S01]  /*44060*/  LDL.LU.64 R60, [R1+0xd80] ;  /* 0x000d8000013c7983 */ /* 0x000ea20000300a00 */
[----:B------:R-:W-:-:S03]  /*44070*/  IMAD.WIDE R118, R5, 0x4, R246 ;  /* 0x0000000405767825 */ /* 0x000fc600078e02f6 */
[----:B------:R-:W2:Y:S01]  /*44080*/  LDL.LU.64 R246, [R1+0xdb0] ;  /* 0x000db00001f67983 */ /* 0x000ea20000300a00 */
[----:B------:R-:W-:-:S04]  /*44090*/  IMAD.WIDE R8, R5, 0x4, R144 ;  /* 0x0000000405087825 */ /* 0x000fc800078e0290 */
[C---:B------:R-:W-:Y:S01]  /*440a0*/  IMAD.WIDE R6, R5.reuse, 0x4, R142 ;  /* 0x0000000405067825 */ /* 0x040fe200078e028e */
[----:B------:R-:W-:Y:S03]  /*440b0*/  STL.64 [R1+0x888], R8 ;  /* 0x0008880801007387 */ /* 0x000fe60000100a00 */
[C---:B-1----:R-:W-:Y:S02]  /*440c0*/  IMAD.WIDE R2, R5.reuse, 0x4, R58 ;  /* 0x0000000405027825 */ /* 0x042fe400078e023a */
[----:B------:R-:W2:Y:S04]  /*440d0*/  LDL.LU.64 R58, [R1+0xdb8] ;  /* 0x000db800013a7983 */ /* 0x000ea80000300a00 */
[----:B------:R1:W-:Y:S04]  /*440e0*/  STL.64 [R1+0xa78], R6 ;  /* 0x000a780601007387 */ /* 0x0003e80000100a00 */
[----:B------:R1:W-:Y:S02]  /*440f0*/  STL.64 [R1+0xb28], R2 ;  /* 0x000b280201007387 */ /* 0x0003e40000100a00 */
[----:B-1----:R-:W-:-:S04]  /*44100*/  IMAD.WIDE R6, R5, 0x4, R140 ;  /* 0x0000000405067825 */ /* 0x002fc800078e028c */
[C---:B------:R-:W-:Y:S01]  /*44110*/  IMAD.WIDE R2, R5.reuse, 0x4, R120 ;  /* 0x0000000405027825 */ /* 0x040fe200078e0278 */
[----:B------:R1:W-:Y:S04]  /*44120*/  STL.64 [R1+0xd28], R6 ;  /* 0x000d280601007387 */ /* 0x0003e80000100a00 */
[----:B------:R3:W-:Y:S01]  /*44130*/  STL.64 [R1+0x1730], R2 ;  /* 0x0017300201007387 */ /* 0x0007e20000100a00 */
[----:B----4-:R-:W-:-:S04]  /*44140*/  IMAD.WIDE R120, R5, 0x4, R76 ;  /* 0x0000000405787825 */ /* 0x010fc800078e024c */
[C---:B-1----:R-:W-:Y:S01]  /*44150*/  IMAD.WIDE R6, R5.reuse, 0x4, R70 ;  /* 0x0000000405067825 */ /* 0x042fe200078e0246 */
[----:B------:R-:W4:Y:S04]  /*44160*/  LDL.LU.64 R76, [R1+0xde8] ;  /* 0x000de800014c7983 */ /* 0x000f280000300a00 */
[----:B------:R-:W4:Y:S04]  /*44170*/  LDL.LU.64 R70, [R1+0xde0] ;  /* 0x000de00001467983 */ /* 0x000f280000300a00 */
[----:B------:R2:W-:Y:S01]  /*44180*/  STL.64 [R1+0x868], R6 ;  /* 0x0008680601007387 */ /* 0x0005e20000100a00 */
[----:B---3--:R-:W-:-:S04]  /*44190*/  IMAD.WIDE R2, R5, 0x4, R136 ;  /* 0x0000000405027825 */ /* 0x008fc800078e0288 */
[C---:B------:R-:W-:Y:S01]  /*441a0*/  IMAD.WIDE R8, R5.reuse, 0x4, R134 ;  /* 0x0000000405087825 */ /* 0x040fe200078e0286 */
[----:B------:R1:W-:Y:S04]  /*441b0*/  STL.64 [R1+0xa60], R2 ;  /* 0x000a600201007387 */ /* 0x0003e80000100a00 */
[----:B------:R-:W-:Y:S01]  /*441c0*/  STL.64 [R1+0xa88], R8 ;  /* 0x000a880801007387 */ /* 0x000fe20000100a00 */
[----:B--2---:R-:W-:-:S04]  /*441d0*/  IMAD.WIDE R6, R5, 0x4, R132 ;  /* 0x0000000405067825 */ /* 0x004fc800078e0284 */
[----:B-1----:R-:W-:-:S04]  /*441e0*/  IMAD.WIDE R2, R5, 0x4, R130 ;  /* 0x0000000405027825 */ /* 0x002fc800078e0282 */
[C---:B------:R-:W-:Y:S01]  /*441f0*/  IMAD.WIDE R132, R5.reuse, 0x4, R72 ;  /* 0x0000000405847825 */ /* 0x040fe200078e0248 */
[----:B------:R-:W-:Y:S04]  /*44200*/  STL.64 [R1+0xce0], R6 ;  /* 0x000ce00601007387 */ /* 0x000fe80000100a00 */
[----:B------:R1:W-:Y:S04]  /*44210*/  STL.64 [R1+0x1720], R2 ;  /* 0x0017200201007387 */ /* 0x0003e80000100a00 */
[----:B------:R-:W2:Y:S01]  /*44220*/  LDL.LU.64 R72, [R1+0xdd8] ;  /* 0x000dd80001487983 */ /* 0x000ea20000300a00 */
[----:B------:R-:W-:-:S03]  /*44230*/  IMAD.WIDE R204, R5, 0x4, R68 ;  /* 0x0000000405cc7825 */ /* 0x000fc600078e0244 */
[----:B------:R-:W3:Y:S01]  /*44240*/  LDL.LU.64 R68, [R1+0xdd0] ;  /* 0x000dd00001447983 */ /* 0x000ee20000300a00 */
[----:B-1----:R-:W-:-:S03]  /*44250*/  IMAD.WIDE R2, R5, 0x4, R64 ;  /* 0x0000000405027825 */ /* 0x002fc600078e0240 */
[----:B------:R-:W3:Y:S01]  /*44260*/  LDL.LU.64 R64, [R1+0xdc8] ;  /* 0x000dc80001407983 */ /* 0x000ee20000300a00 */
[----:B------:R-:W-:-:S03]  /*44270*/  IMAD.WIDE R8, R5, 0x4, R128 ;  /* 0x0000000405087825 */ /* 0x000fc600078e0280 */
[----:B------:R1:W-:Y:S04]  /*44280*/  STL.64 [R1+0x858], R2 ;  /* 0x0008580201007387 */ /* 0x0003e80000100a00 */
[----:B------:R-:W-:Y:S01]  /*44290*/  STL.64 [R1+0xa50], R8 ;  /* 0x000a500801007387 */ /* 0x000fe20000100a00 */
[----:B-1----:R-:W-:-:S04]  /*442a0*/  IMAD.WIDE R2, R5, 0x4, R78 ;  /* 0x0000000405027825 */ /* 0x002fc800078e024e */
[C---:B------:R-:W-:Y:S02]  /*442b0*/  IMAD.WIDE R6, R5.reuse, 0x4, R66 ;  /* 0x0000000405067825 */ /* 0x040fe400078e0242 */
[----:B------:R-:W3:Y:S04]  /*442c0*/  LDL.LU.64 R66, [R1+0xdc0] ;  /* 0x000dc00001427983 */ /* 0x000ee80000300a00 */
[----:B------:R1:W-:Y:S04]  /*442d0*/  STL.64 [R1+0xa40], R2 ;  /* 0x000a400201007387 */ /* 0x0003e80000100a00 */
[----:B------:R-:W-:Y:S01]  /*442e0*/  STL.64 [R1+0xca8], R6 ;  /* 0x000ca80601007387 */ /* 0x000fe20000100a00 */
[----:B-1----:R-:W-:-:S05]  /*442f0*/  IMAD.WIDE R2, R5, 0x4, R74 ;  /* 0x0000000405027825 */ /* 0x002fca00078e024a */
[----:B------:R4:W-:Y:S04]  /*44300*/  STL.64 [R1+0xd68], R2 ;  /* 0x000d680201007387 */ /* 0x0009e80000100a00 */
[----:B------:R-:W3:Y:S04]  /*44310*/  LDL.LU.64 R210, [R1+0xdf0] ;  /* 0x000df00001d27983 */ /* 0x000ee80000300a00 */
[----:B------:R-:W3:Y:S04]  /*44320*/  LDL.LU.64 R198, [R1+0xdf8] ;  /* 0x000df80001c67983 */ /* 0x000ee80000300a00 */
[----:B------:R-:W3:Y:S01]  /*44330*/  LDL.LU.64 R208, [R1+0xe28] ;  /* 0x000e280001d07983 */ /* 0x000ee20000300a00 */
[----:B------:R-:W-:-:S03]  /*44340*/  IMAD.WIDE R130, R5, 0x4, R246 ;  /* 0x0000000405827825 */ /* 0x000fc600078e02f6 */
[----:B------:R-:W3:Y:S04]  /*44350*/  LDL.LU.64 R246, [R1+0xe20] ;  /* 0x000e200001f67983 */ /* 0x000ee80000300a00 */
[----:B------:R-:W3:Y:S04]  /*44360*/  LDL.LU.64 R206, [R1+0xe18] ;  /* 0x000e180001ce7983 */ /* 0x000ee80000300a00 */
[----:B------:R-:W3:Y:S04]  /*44370*/  LDL.LU.64 R200, [R1+0xe10] ;  /* 0x000e100001c87983 */ /* 0x000ee80000300a00 */
[----:B------:R-:W3:Y:S01]  /*44380*/  LDL.LU.64 R74, [R1+0xe08] ;  /* 0x000e0800014a7983 */ /* 0x000ee20000300a00 */
[----:B------:R-:W-:-:S04]  /*44390*/  IMAD.WIDE R190, R5, 0x4, R146 ;  /* 0x0000000405be7825 */ /* 0x000fc800078e0292 */
[----:B------:R-:W-:-:S04]  /*443a0*/  IMAD.WIDE R192, R5, 0x4, R138 ;  /* 0x0000000405c07825 */ /* 0x000fc800078e028a */
[C---:B------:R-:W-:Y:S02]  /*443b0*/  IMAD.WIDE R202, R5.reuse, 0x4, R58 ;  /* 0x0000000405ca7825 */ /* 0x040fe400078e023a */
[----:B------:R-:W3:Y:S04]  /*443c0*/  LDL.LU.64 R58, [R1+0xe00] ;  /* 0x000e0000013a7983 */ /* 0x000ee80000300a00 */
[----:B------:R-:W3:Y:S04]  /*443d0*/  LDL.LU.64 R128, [R1+0xe30] ;  /* 0x000e300001807983 */ /* 0x000ee80000300a00 */
[----:B------:R-:W3:Y:S01]  /*443e0*/  LDL.LU.64 R78, [R1+0xe38] ;  /* 0x000e3800014e7983 */ /* 0x000ee20000300a00 */
[----:B----4-:R-:W-:-:S05]  /*443f0*/  IMAD.WIDE R2, R5, 0x4, R76 ;  /* 0x0000000405027825 */ /* 0x010fca00078e024c */
[----:B------:R1:W-:Y:S04]  /*44400*/  STL.64 [R1+0x818], R2 ;  /* 0x0008180201007387 */ /* 0x0003e80000100a00 */
        /* <DEDUP_REMOVED lines=9> */
[----:B--2---:R-:W-:-:S04]  /*444a0*/  IMAD.WIDE R2, R5, 0x4, R72 ;  /* 0x0000000405027825 */ /* 0x004fc800078e0248 */
[C---:B---3--:R-:W-:Y:S01]  /*444b0*/  IMAD.WIDE R6, R5.reuse, 0x4, R68 ;  /* 0x0000000405067825 */ /* 0x048fe200078e0244 */
[----:B------:R-:W2:Y:S04]  /*444c0*/  LDL.LU.64 R72, [R1+0xe78] ;  /* 0x000e780001487983 */ /* 0x000ea80000300a00 */
[----:B------:R1:W-:Y:S04]  /*444d0*/  STL.64 [R1+0x8d8], R2 ;  /* 0x0008d80201007387 */ /* 0x0003e80000100a00 */
[----:B------:R-:W3:Y:S04]  /*444e0*/  LDL.LU.64 R136, [R1+0xe80] ;  /* 0x000e800001887983 */ /* 0x000ee80000300a00 */
        /* <DEDUP_REMOVED lines=9> */
[----:B------:R-:W-:-:S04]  /*44580*/  IMAD.WIDE R6, R5, 0x4, R208 ;  /* 0x0000000405067825 */ /* 0x000fc800078e02d0 */
[----:B-1----:R-:W-:-:S04]  /*44590*/  IMAD.WIDE R2, R5, 0x4, R246 ;  /* 0x0000000405027825 */ /* 0x002fc800078e02f6 */
[C---:B------:R-:W-:Y:S01]  /*445a0*/  IMAD.WIDE R8, R5.reuse, 0x4, R206 ;  /* 0x0000000405087825 */ /* 0x040fe200078e02ce */
[----:B------:R-:W2:Y:S04]  /*445b0*/  LDL.LU.64 R246, [R1+0xeb0] ;  /* 0x000eb00001f67983 */ /* 0x000ea80000300a00 */
[----:B------:R1:W-:Y:S04]  /*445c0*/  STL.64 [R1+0x7f8], R6 ;  /* 0x0007f80601007387 */ /* 0x0003e80000100a00 */
[----:B------:R1:W-:Y:S04]  /*445d0*/  STL.64 [R1+0x8a8], R2 ;  /* 0x0008a80201007387 */ /* 0x0003e80000100a00 */
[----:B------:R-:W-:Y:S01]  /*445e0*/  STL.64 [R1+0x898], R8 ;  /* 0x0008980801007387 */ /* 0x000fe20000100a00 */
[----:B-1----:R-:W-:-:S04]  /*445f0*/  IMAD.WIDE R6, R5, 0x4, R200 ;  /* 0x0000000405067825 */ /* 0x002fc800078e02c8 */
[C---:B------:R-:W-:Y:S01]  /*44600*/  IMAD.WIDE R2, R5.reuse, 0x4, R74 ;  /* 0x0000000405027825 */ /* 0x040fe200078e024a */
[----:B------:R4:W-:Y:S04]  /*44610*/  STL.64 [R1+0x878], R6 ;  /* 0x0008780601007387 */ /* 0x0009e80000100a00 */
[----:B------:R-:W2:Y:S04]  /*44620*/  LDL.LU.64 R74, [R1+0xeb8] ;  /* 0x000eb800014a7983 */ /* 0x000ea80000300a00 */
[----:B------:R1:W-:Y:S01]  /*44630*/  STL.64 [R1+0xd08], R2 ;  /* 0x000d080201007387 */ /* 0x0003e20000100a00 */
[----:B------:R-:W-:-:S03]  /*44640*/  IMAD.WIDE R200, R5, 0x4, R78 ;  /* 0x0000000405c87825 */ /* 0x000fc600078e024e */
[----:B------:R-:W2:Y:S01]  /*44650*/  LDL.LU.64 R78, [R1+0xec0] ;  /* 0x000ec000014e7983 */ /* 0x000ea20000300a00 */
[----:B------:R-:W-:-:S04]  /*44660*/  IMAD.WIDE R126, R5, 0x4, R210 ;  /* 0x00000004057e7825 */ /* 0x000fc800078e02d2 */
[----:B----4-:R-:W-:-:S04]  /*44670*/  IMAD.WIDE R6, R5, 0x4, R148 ;  /* 0x0000000405067825 */ /* 0x010fc800078e0294 */
[C---:B-1----:R-:W-:Y:S01]  /*44680*/  IMAD.WIDE R2, R5.reuse, 0x4, R146 ;  /* 0x0000000405027825 */ /* 0x042fe200078e0292 */
[----:B------:R1:W-:Y:S04]  /*44690*/  STL.64 [R1+0x7f0], R6 ;  /* 0x0007f00601007387 */ /* 0x0003e80000100a00 */
[----:B------:R4:W-:Y:S01]  /*446a0*/  STL.64 [R1+0x848], R2 ;  /* 0x0008480201007387 */ /* 0x0009e20000100a00 */
[----:B------:R-:W-:-:S04]  /*446b0*/  IMAD.WIDE R8, R5, 0x4, R144 ;  /* 0x0000000405087825 */ /* 0x000fc800078e0290 */
[----:B-1----:R-:W-:-:S04]  /*446c0*/  IMAD.WIDE R6, R5, 0x4, R142 ;  /* 0x0000000405067825 */ /* 0x002fc800078e028e */
[C---:B----4-:R-:W-:Y:S01]  /*446d0*/  IMAD.WIDE R2, R5.reuse, 0x4, R140 ;  /* 0x0000000405027825 */ /* 0x050fe200078e028c */
[----:B------:R3:W-:Y:S04]  /*446e0*/  STL.64 [R1+0x838], R8 ;  /* 0x0008380801007387 */ /* 0x0007e80000100a00 */
[----:B------:R2:W-:Y:S04]  /*446f0*/  STL.64 [R1+0x828], R6 ;  /* 0x0008280601007387 */ /* 0x0005e80000100a00 */
[----:B------:R-:W4:Y:S04]  /*44700*/  LDL.LU.64 R144, [R1+0xec8] ;  /* 0x000ec80001907983 */ /* 0x000f280000300a00 */
[----:B------:R1:W-:Y:S04]  /*44710*/  STL.64 [R1+0x808], R2 ;  /* 0x0008080201007387 */ /* 0x0003e80000100a00 */
[----:B------:R-:W4:Y:S01]  /*44720*/  LDL.LU.64 R142, [R1+0xed0] ;  /* 0x000ed000018e7983 */ /* 0x000f220000300a00 */
[----:B---3--:R-:W-:-:S04]  /*44730*/  IMAD.WIDE R8, R5, 0x4, R136 ;  /* 0x0000000405087825 */ /* 0x008fc800078e0288 */
[----:B--2---:R-:W-:-:S04]  /*44740*/  IMAD.WIDE R6, R5, 0x4, R134 ;  /* 0x0000000405067825 */ /* 0x004fc800078e0286 */
[C---:B------:R-:W-:Y:S02]  /*44750*/  IMAD.WIDE R212, R5.reuse, 0x4, R72 ;  /* 0x0000000405d47825 */ /* 0x040fe400078e0248 */
[----:B------:R-:W2:Y:S04]  /*44760*/  LDL.LU.64 R72, [R1+0xed8] ;  /* 0x000ed80001487983 */ /* 0x000ea80000300a00 */
[----:B------:R-:W-:Y:S01]  /*44770*/  STL.64 [R1+0x7e8], R8 ;  /* 0x0007e80801007387 */ /* 0x000fe20000100a00 */
[----:B-1----:R-:W-:-:S03]  /*44780*/  IMAD.WIDE R2, R5, 0x4, R64 ;  /* 0x0000000405027825 */ /* 0x002fc600078e0240 */
[----:B------:R-:W3:Y:S04]  /*44790*/  LDL.LU.64 R64, [R1+0xee8] ;  /* 0x000ee80001407983 */ /* 0x000ee80000300a00 */
[----:B------:R1:W-:Y:S04]  /*447a0*/  STL.64 [R1+0x7e0], R6 ;  /* 0x0007e00601007387 */ /* 0x0003e80000100a00 */
[----:B------:R1:W-:Y:S02]  /*447b0*/  STL.64 [R1+0x7d8], R2 ;  /* 0x0007d80201007387 */ /* 0x0003e40000100a00 */
[----:B-1----:R-:W-:-:S04]  /*447c0*/  IMAD.WIDE R6, R5, 0x4, R76 ;  /* 0x0000000405067825 */ /* 0x002fc800078e024c */
[C---:B------:R-:W-:Y:S01]  /*447d0*/  IMAD.WIDE R2, R5.reuse, 0x4, R68 ;  /* 0x0000000405027825 */ /* 0x040fe200078e0244 */
[----:B------:R-:W-:Y:S04]  /*447e0*/  STL.64 [R1+0x7d0], R6 ;  /* 0x0007d00601007387 */ /* 0x000fe80000100a00 */
[----:B------:R-:W3:Y:S04]  /*447f0*/  LDL.LU.64 R134, [R1+0xef0] ;  /* 0x000ef00001867983 */ /* 0x000ee80000300a00 */
[----:B------:R1:W-:Y:S04]  /*44800*/  STL.64 [R1+0x7c8], R2 ;  /* 0x0007c80201007387 */ /* 0x0003e80000100a00 */
[----:B------:R-:W3:Y:S01]  /*44810*/  LDL.LU.64 R206, [R1+0xef8] ;  /* 0x000ef80001ce7983 */ /* 0x000ee20000300a00 */
[----:B------:R-:W-:-:S03]  /*44820*/  IMAD.WIDE R68, R5, 0x4, R66 ;  /* 0x0000000405447825 */ /* 0x000fc600078e0242 */
[----:B-1----:R-:W3:Y:S04]  /*44830*/  LDL.LU.64 R2, [R1+0xf00] ;  /* 0x000f000001027983 */ /* 0x002ee80000300a00 */
[----:B------:R-:W3:Y:S04]  /*44840*/  LDL.LU.64 R76, [R1+0xf08] ;  /* 0x000f0800014c7983 */ /* 0x000ee80000300a00 */
[----:B------:R-:W3:Y:S04]  /*44850*/  LDL.LU.64 R6, [R1+0xf10] ;  /* 0x000f100001067983 */ /* 0x000ee80000300a00 */
[----:B------:R-:W3:Y:S04]  /*44860*/  LDL.LU.64 R208, [R1+0xf18] ;  /* 0x000f180001d07983 */ /* 0x000ee80000300a00 */
[----:B------:R-:W3:Y:S01]  /*44870*/  LDL.LU.64 R66, [R1+0xf20] ;  /* 0x000f200001427983 */ /* 0x000ee20000300a00 */
[----:B------:R-:W-:-:S04]  /*44880*/  IMAD.WIDE R140, R5, 0x4, R138 ;  /* 0x00000004058c7825 */ /* 0x000fc800078e028a */
[C---:B------:R-:W-:Y:S02]  /*44890*/  IMAD.WIDE R138, R5.reuse, 0x4, R246 ;  /* 0x00000004058a7825 */ /* 0x040fe400078e02f6 */
[----:B------:R-:W3:Y:S04]  /*448a0*/  LDL.LU.64 R246, [R1+0xf28] ;  /* 0x000f280001f67983 */ /* 0x000ee80000300a00 */
[----:B------:R-:W3:Y:S01]  /*448b0*/  LDL.LU.64 R136, [R1+0xf30] ;  /* 0x000f300001887983 */ /* 0x000ee20000300a00 */
[----:B------:R-:W-:-:S03]  /*448c0*/  IMAD.WIDE R210, R5, 0x4, R74 ;  /* 0x0000000405d27825 */ /* 0x000fc600078e024a */
[----:B------:R-:W3:Y:S04]  /*448d0*/  LDL.LU.64 R74, [R1+0xf38] ;  /* 0x000f3800014a7983 */ /* 0x000ee80000300a00 */
[----:B------:R-:W3:Y:S04]  /*448e0*/  LDL.LU.64 R242, [R1+0xf40] ;  /* 0x000f400001f27983 */ /* 0x000ee80000300a00 */
[----:B------:R-:W3:Y:S01]  /*448f0*/  LDL.LU.64 R170, [R1+0xf48] ;  /* 0x000f480001aa7983 */ /* 0x000ee20000300a00 */
[----:B------:R-:W-:-:S05]  /*44900*/  IMAD.WIDE R8, R5, 0x4, R78 ;  /* 0x0000000405087825 */ /* 0x000fca00078e024e */
[----:B------:R4:W-:Y:S04]  /*44910*/  STL.64 [R1+0x7c0], R8 ;  /* 0x0007c00801007387 */ /* 0x0009e80000100a00 */
[----:B------:R-:W3:Y:S04]  /*44920*/  LDL.LU.64 R220, [R1+0xf50] ;  /* 0x000f500001dc7983 */ /* 0x000ee80000300a00 */
[----:B------:R-:W3:Y:S04]  /*44930*/  LDL.LU.64 R218, [R1+0xf58] ;  /* 0x000f580001da7983 */ /* 0x000ee80000300a00 */
[----:B------:R-:W3:Y:S04]  /*44940*/  LDL.LU.64 R216, [R1+0xf60] ;  /* 0x000f600001d87983 */ /* 0x000ee80000300a00 */
[----:B------:R-:W3:Y:S04]  /*44950*/  LDL.LU.64 R78, [R1+0xf68] ;  /* 0x000f6800014e7983 */ /* 0x000ee80000300a00 */
[----:B------:R-:W3:Y:S04]  /*44960*/  LDL.LU.64 R148, [R1+0xf70] ;  /* 0x000f700001947983 */ /* 0x000ee80000300a00 */
[----:B------:R-:W3:Y:S01]  /*44970*/  LDL.LU.64 R214, [R1+0xf78] ;  /* 0x000f780001d67983 */ /* 0x000ee20000300a00 */
[----:B----4-:R-:W-:-:S04]  /*44980*/  IMAD.WIDE R8, R5, 0x4, R144 ;  /* 0x0000000405087825 */ /* 0x010fc800078e0290 */
[C---:B------:R-:W-:Y:S01]  /*44990*/  IMAD.WIDE R144, R5.reuse, 0x4, R142 ;  /* 0x0000000405907825 */ /* 0x040fe200078e028e */
[----:B------:R1:W-:Y:S04]  /*449a0*/  STL.64 [R1+0x7b8], R8 ;  /* 0x0007b80801007387 */ /* 0x0003e80000100a00 */
[----:B------:R4:W-:Y:S01]  /*449b0*/  STL.64 [R1+0x7b0], R144 ;  /* 0x0007b09001007387 */ /* 0x0009e20000100a00 */
[----:B-1----:R-:W-:-:S04]  /*449c0*/  IMAD.WIDE R8, R5, 0x4, R250 ;  /* 0x0000000405087825 */ /* 0x002fc800078e02fa */
[C---:B--2---:R-:W-:Y:S02]  /*449d0*/  IMAD.WIDE R142, R5.reuse, 0x4, R72 ;  /* 0x00000004058e7825 */ /* 0x044fe400078e0248 */
[----:B------:R-:W2:Y:S04]  /*449e0*/  LDL.LU.64 R72, [R1+0xf80] ;  /* 0x000f800001487983 */ /* 0x000ea80000300a00 */
[----:B------:R1:W-:Y:S04]  /*449f0*/  STL.64 [R1+0x7a8], R142 ;  /* 0x0007a88e01007387 */ /* 0x0003e80000100a00 */
[----:B------:R-:W2:Y:S04]  /*44a00*/  LDL.LU.64 R250, [R1+0xf88] ;  /* 0x000f880001fa7983 */ /* 0x000ea80000300a00 */
[----:B------:R3:W-:Y:S04]  /*44a10*/  STL.64 [R1+0x7a0], R8 ;  /* 0x0007a00801007387 */ /* 0x0007e80000100a00 */
[----:B------:R-:W2:Y:S04]  /*44a20*/  LDL.LU.64 R146, [R1+0xf90] ;  /* 0x000f900001927983 */ /* 0x000ea80000300a00 */
[----:B----4-:R-:W4:Y:S04]  /*44a30*/  LDL.LU.64 R144, [R1+0xf98] ;  /* 0x000f980001907983 */ /* 0x010f280000300a00 */
[----:B-1----:R-:W4:Y:S01]  /*44a40*/  LDL.LU.64 R142, [R1+0xfa0] ;  /* 0x000fa000018e7983 */ /* 0x002f220000300a00 */
[----:B---3--:R-:W-:-:S04]  /*44a50*/  IMAD.WIDE R8, R5, 0x4, R2 ;  /* 0x0000000405087825 */ /* 0x008fc800078e0202 */
[C---:B------:R-:W-:Y:S02]  /*44a60*/  IMAD.WIDE R2, R5.reuse, 0x4, R76 ;  /* 0x0000000405027825 */ /* 0x040fe400078e024c */
[----:B------:R-:W3:Y:S04]  /*44a70*/  LDL.LU.64 R76, [R1+0xfa8] ;  /* 0x000fa800014c7983 */ /* 0x000ee80000300a00 */
[----:B------:R1:W-:Y:S04]  /*44a80*/  STL.64 [R1+0x798], R8 ;  /* 0x0007980801007387 */ /* 0x0003e80000100a00 */
[----:B------:R1:W-:Y:S02]  /*44a90*/  STL.64 [R1+0x790], R2 ;  /* 0x0007900201007387 */ /* 0x0003e40000100a00 */
[----:B-1----:R-:W-:-:S04]  /*44aa0*/  IMAD.WIDE R8, R5, 0x4, R6 ;  /* 0x0000000405087825 */ /* 0x002fc800078e0206 */
[----:B------:R-:W-:-:S04]  /*44ab0*/  IMAD.WIDE R6, R5, 0x4, R208 ;  /* 0x0000000405067825 */ /* 0x000fc800078e02d0 */
[----:B------:R-:W-:-:S04]  /*44ac0*/  IMAD.WIDE R2, R5, 0x4, R66 ;  /* 0x0000000405027825 */ /* 0x000fc800078e0242 */
[C---:B------:R-:W-:Y:S01]  /*44ad0*/  IMAD.WIDE R66, R5.reuse, 0x4, R246 ;  /* 0x0000000405427825 */ /* 0x040fe200078e02f6 */
[----:B------:R-:W-:Y:S04]  /*44ae0*/  STL.64 [R1+0x788], R8 ;  /* 0x0007880801007387 */ /* 0x000fe80000100a00 */
[----:B------:R-:W-:Y:S04]  /*44af0*/  STL.64 [R1+0x780], R6 ;  /* 0x0007800601007387 */ /* 0x000fe80000100a00 */
[----:B------:R-:W3:Y:S04]  /*44b00*/  LDL.LU.64 R246, [R1+0xfb0] ;  /* 0x000fb00001f67983 */ /* 0x000ee80000300a00 */
[----:B------:R1:W-:Y:S01]  /*44b10*/  STL.64 [R1+0x778], R2 ;  /* 0x0007780201007387 */ /* 0x0003e20000100a00 */
[----:B------:R-:W-:-:S03]  /*44b20*/  IMAD.WIDE R208, R5, 0x4, R74 ;  /* 0x0000000405d07825 */ /* 0x000fc600078e024a */
[----:B------:R-:W3:Y:S01]  /*44b30*/  LDL.LU.64 R74, [R1+0xfb8] ;  /* 0x000fb800014a7983 */ /* 0x000ee20000300a00 */
[----:B-1----:R-:W-:-:S04]  /*44b40*/  IMAD.WIDE R2, R5, 0x4, R242 ;  /* 0x0000000405027825 */ /* 0x002fc800078e02f2 */
[C---:B------:R-:W-:Y:S01]  /*44b50*/  IMAD.WIDE R8, R5.reuse, 0x4, R170 ;  /* 0x0000000405087825 */ /* 0x040fe200078e02aa */
[----:B------:R1:W-:Y:S03]  /*44b60*/  STL.64 [R1+0x770], R2 ;  /* 0x0007700201007387 */ /* 0x0003e60000100a00 */
[C---:B------:R-:W-:Y:S01]  /*44b70*/  IMAD.WIDE R6, R5.reuse, 0x4, R220 ;  /* 0x0000000405067825 */ /* 0x040fe200078e02dc */
[----:B------:R1:W-:Y:S04]  /*44b80*/  STL.64 [R1+0x768], R8 ;  /* 0x0007680801007387 */ /* 0x0003e80000100a00 */
[----:B------:R-:W-:Y:S01]  /*44b90*/  STL.64 [R1+0x760], R6 ;  /* 0x0007600601007387 */ /* 0x000fe20000100a00 */
[----:B-1----:R-:W-:-:S04]  /*44ba0*/  IMAD.WIDE R2, R5, 0x4, R218 ;  /* 0x0000000405027825 */ /* 0x002fc800078e02da */
[C---:B------:R-:W-:Y:S01]  /*44bb0*/  IMAD.WIDE R8, R5.reuse, 0x4, R216 ;  /* 0x0000000405087825 */ /* 0x040fe200078e02d8 */
[----:B------:R1:W-:Y:S03]  /*44bc0*/  STL.64 [R1+0x758], R2 ;  /* 0x0007580201007387 */ /* 0x0003e60000100a00 */
[C---:B------:R-:W-:Y:S01]  /*44bd0*/  IMAD.WIDE R220, R5.reuse, 0x4, R214 ;  /* 0x0000000405dc7825 */ /* 0x040fe200078e02d6 */
[----:B-1----:R-:W3:Y:S04]  /*44be0*/  LDL.LU.64 R2, [R1+0xfd8] ;  /* 0x000fd80001027983 */ /* 0x002ee80000300a00 */
[----:B------:R-:W3:Y:S04]  /*44bf0*/  LDL.LU.64 R242, [R1+0xfe0] ;  /* 0x000fe00001f27983 */ /* 0x000ee80000300a00 */
[----:B------:R-:W-:Y:S04]  /*44c00*/  STL.64 [R1+0x750], R8 ;  /* 0x0007500801007387 */ /* 0x000fe80000100a00 */
[----:B------:R1:W-:Y:S01]  /*44c10*/  STL.64 [R1+0x2558], R8 ;  /* 0x0025580801007387 */ /* 0x0003e20000100a00 */
[----:B--2---:R-:W-:-:S04]  /*44c20*/  IMAD.WIDE R6, R5, 0x4, R72 ;  /* 0x0000000405067825 */ /* 0x004fc800078e0248 */
[C---:B------:R-:W-:Y:S01]  /*44c30*/  IMAD.WIDE R250, R5.reuse, 0x4, R250 ;  /* 0x0000000405fa7825 */ /* 0x040fe200078e02fa */
[----:B------:R-:W2:Y:S04]  /*44c40*/  LDL.LU.64 R72, [R1+0xfe8] ;  /* 0x000fe80001487983 */ /* 0x000ea80000300a00 */
[----:B------:R1:W-:Y:S01]  /*44c50*/  STL.64 [R1+0x748], R6 ;  /* 0x0007480601007387 */ /* 0x0003e20000100a00 */
[----:B----4-:R-:W-:-:S04]  /*44c60*/  IMAD.WIDE R144, R5, 0x4, R144 ;  /* 0x0000000405907825 */ /* 0x010fc800078e0290 */
[----:B-1----:R-:W-:-:S04]  /*44c70*/  IMAD.WIDE R8, R5, 0x4, R146 ;  /* 0x0000000405087825 */ /* 0x002fc800078e0292 */
[C---:B------:R-:W-:Y:S02]  /*44c80*/  IMAD.WIDE R6, R5.reuse, 0x4, R142 ;  /* 0x0000000405067825 */ /* 0x040fe400078e028e */
[----:B------:R-:W4:Y:S04]  /*44c90*/  LDL.LU.64 R142, [R1+0xff0] ;  /* 0x000ff000018e7983 */ /* 0x000f280000300a00 */
[----:B------:R-:W-:Y:S04]  /*44ca0*/  STL.64 [R1+0x730], R144 ;  /* 0x0007309001007387 */ /* 0x000fe80000100a00 */
[----:B------:R-:W-:Y:S04]  /*44cb0*/  STL.64 [R1+0x740], R250 ;  /* 0x000740fa01007387 */ /* 0x000fe80000100a00 */
[----:B------:R1:W-:Y:S04]  /*44cc0*/  STL.64 [R1+0x2678], R250 ;  /* 0x002678fa01007387 */ /* 0x0003e80000100a00 */
[----:B-1----:R-:W2:Y:S04]  /*44cd0*/  LDL.LU.64 R250, [R1+0xfc0] ;  /* 0x000fc00001fa7983 */ /* 0x002ea80000300a00 */
[----:B------:R-:W4:Y:S04]  /*44ce0*/  LDL.LU.64 R214, [R1+0xff8] ;  /* 0x000ff80001d67983 */ /* 0x000f280000300a00 */
[----:B------:R-:W-:Y:S04]  /*44cf0*/  STL.64 [R1+0x738], R8 ;  /* 0x0007380801007387 */ /* 0x000fe80000100a00 */
[----:B------:R1:W-:Y:S04]  /*44d00*/  STL.64 [R1+0x2650], R8 ;  /* 0x0026500801007387 */ /* 0x0003e80000100a00 */
[----:B-1----:R-:W4:Y:S01]  /*44d10*/  LDL.LU.64 R8, [R1+0xfc8] ;  /* 0x000fc80001087983 */ /* 0x002f220000300a00 */
[----:B---3--:R-:W-:-:S03]  /*44d20*/  IMAD.WIDE R146, R5, 0x4, R246 ;  /* 0x0000000405927825 */ /* 0x008fc600078e02f6 */
[----:B------:R-:W3:Y:S04]  /*44d30*/  LDL.LU.64 R246, [R1+0x1000] ;  /* 0x0010000001f67983 */ /* 0x000ee80000300a00 */
[----:B------:R-:W3:Y:S01]  /*44d40*/  LDL.LU.64 R170, [R1+0x1018] ;  /* 0x0010180001aa7983 */ /* 0x000ee20000300a00 */
[----:B------:R-:W-:-:S03]  /*44d50*/  IMAD.WIDE R218, R5, 0x4, R74 ;  /* 0x0000000405da7825 */ /* 0x000fc600078e024a */
[----:B------:R-:W3:Y:S04]  /*44d60*/  LDL.LU.64 R74, [R1+0x1028] ;  /* 0x00102800014a7983 */ /* 0x000ee80000300a00 */
[----:B------:R-:W3:Y:S04]  /*44d70*/  LDL.LU.64 R144, [R1+0x1030] ;  /* 0x0010300001907983 */ /* 0x000ee80000300a00 */
[----:B------:R-:W3:Y:S04]  /*44d80*/  LDL.LU.64 R216, [R1+0x1038] ;  /* 0x0010380001d87983 */ /* 0x000ee80000300a00 */
[----:B------:R-:W-:Y:S04]  /*44d90*/  STL.64 [R1+0x728], R6 ;  /* 0x0007280601007387 */ /* 0x000fe80000100a00 */
[----:B------:R1:W-:Y:S04]  /*44da0*/  STL.64 [R1+0x2560], R6 ;  /* 0x0025600601007387 */ /* 0x0003e80000100a00 */
[----:B-1----:R-:W3:Y:S01]  /*44db0*/  LDL.LU.64 R6, [R1+0xfd0] ;  /* 0x000fd00001067983 */ /* 0x002ee20000300a00 */
[----:B------:R-:W-:-:S04]  /*44dc0*/  IMAD.WIDE R2, R5, 0x4, R2 ;  /* 0x0000000405027825 */ /* 0x000fc800078e0202 */
[----:B------:R-:W-:-:S04]  /*44dd0*/  IMAD.WIDE R242, R5, 0x4, R242 ;  /* 0x0000000405f27825 */ /* 0x000fc800078e02f2 */
[----:B--2---:R-:W-:-:S05]  /*44de0*/  IMAD.WIDE R250, R5, 0x4, R250 ;  /* 0x0000000405fa7825 */ /* 0x004fca00078e02fa */
[----:B------:R-:W-:Y:S04]  /*44df0*/  STL.64 [R1+0x720], R250 ;  /* 0x000720fa01007387 */ /* 0x000fe80000100a00 */
[----:B------:R1:W-:Y:S01]  /*44e00*/  STL.64 [R1+0x2688], R250 ;  /* 0x002688fa01007387 */ /* 0x0003e20000100a00 */
[----:B----4-:R-:W-:-:S03]  /*44e10*/  IMAD.WIDE R8, R5, 0x4, R8 ;  /* 0x0000000405087825 */ /* 0x010fc600078e0208 */
[----:B-1----:R-:W2:Y:S04]  /*44e20*/  LDL.LU.64 R250, [R1+0x1058] ;  /* 0x0010580001fa7983 */ /* 0x002ea80000300a00 */
[----:B------:R-:W-:Y:S04]  /*44e30*/  STL.64 [R1+0x718], R8 ;  /* 0x0007180801007387 */ /* 0x000fe80000100a00 */
[----:B------:R1:W-:Y:S04]  /*44e40*/  STL.64 [R1+0x2680], R8 ;  /* 0x0026800801007387 */ /* 0x0003e80000100a00 */
[----:B-1----:R-:W4:Y:S01]  /*44e50*/  LDL.LU.64 R8, [R1+0x1040] ;  /* 0x0010400001087983 */ /* 0x002f220000300a00 */
[----:B---3--:R-:W-:-:S04]  /*44e60*/  IMAD.WIDE R246, R5, 0x4, R246 ;  /* 0x0000000405f67825 */ /* 0x008fc800078e02f6 */
[----:B------:R-:W-:-:S05]  /*44e70*/  IMAD.WIDE R6, R5, 0x4, R6 ;  /* 0x0000000405067825 */ /* 0x000fca00078e0206 */
[----:B------:R-:W-:Y:S04]  /*44e80*/  STL.64 [R1+0x710], R6 ;  /* 0x0007100601007387 */ /* 0x000fe80000100a00 */
[----:B------:R1:W-:Y:S04]  /*44e90*/  STL.64 [R1+0x2658], R6 ;  /* 0x0026580601007387 */ /* 0x0003e80000100a00 */
[----:B-1----:R-:W3:Y:S04]  /*44ea0*/  LDL.LU.64 R6, [R1+0x1048] ;  /* 0x0010480001067983 */ /* 0x002ee80000300a00 */
[----:B------:R-:W-:Y:S04]  /*44eb0*/  STL.64 [R1+0x708], R2 ;  /* 0x0007080201007387 */ /* 0x000fe80000100a00 */
[----:B------:R1:W-:Y:S04]  /*44ec0*/  STL.64 [R1+0x2640], R2 ;  /* 0x0026400201007387 */ /* 0x0003e80000100a00 */
[----:B-1----:R-:W2:Y:S04]  /*44ed0*/  LDL.LU.64 R2, [R1+0x1010] ;  /* 0x0010100001027983 */ /* 0x002ea80000300a00 */
[----:B------:R-:W-:Y:S04]  /*44ee0*/  STL.64 [R1+0x700], R242 ;  /* 0x000700f201007387 */ /* 0x000fe80000100a00 */
[----:B------:R1:W-:Y:S04]  /*44ef0*/  STL.64 [R1+0x2568], R242 ;  /* 0x002568f201007387 */ /* 0x0003e80000100a00 */
[----:B-1----:R-:W4:Y:S04]  /*44f00*/  LDL.LU.64 R242, [R1+0x1008] ;  /* 0x0010080001f27983 */ /* 0x002f280000300a00 */
[----:B------:R1:W-:Y:S04]  /*44f10*/  STL.64 [R1+0x6f8], R246 ;  /* 0x0006f8f601007387 */ /* 0x0003e80000100a00 */
[----:B-1----:R-:W3:Y:S01]  /*44f20*/  LDL.LU.64 R246, [R1+0x26a8] ;  /* 0x0026a80001f67983 */ /* 0x002ee20000300a00 */
[----:B----4-:R-:W-:-:S05]  /*44f30*/  IMAD.WIDE R242, R5, 0x4, R242 ;  /* 0x0000000405f27825 */ /* 0x010fca00078e02f2 */
[----:B------:R1:W-:Y:S02]  /*44f40*/  STL.64 [R1+0x6f0], R242 ;  /* 0x0006f0f201007387 */ /* 0x0003e40000100a00 */
[----:B-1----:R-:W-:-:S04]  /*44f50*/  IMAD.WIDE R242, R5, 0x4, R170 ;  /* 0x0000000405f27825 */ /* 0x002fc800078e02aa */
[C---:B---3--:R-:W-:Y:S02]  /*44f60*/  IMAD.WIDE R170, R5.reuse, 0x4, R246 ;  /* 0x0000000405aa7825 */ /* 0x048fe400078e02f6 */
[----:B------:R-:W3:Y:S02]  /*44f70*/  LDL.LU.64 R246, [R1+0x26a0] ;  /* 0x0026a00001f67983 */ /* 0x000ee40000300a00 */
[C---:B--2---:R-:W-:Y:S02]  /*44f80*/  IMAD.WIDE R2, R5.reuse, 0x4, R2 ;  /* 0x0000000405027825 */ /* 0x044fe400078e0202 */
[----:B------:R-:W-:Y:S04]  /*44f90*/  STL.64 [R1+0x6e0], R242 ;  /* 0x0006e0f201007387 */ /* 0x000fe80000100a00 */
[----:B------:R-:W-:Y:S04]  /*44fa0*/  STL.64 [R1+0x6e8], R2 ;  /* 0x0006e80201007387 */ /* 0x000fe80000100a00 */
[----:B------:R1:W-:Y:S04]  /*44fb0*/  STL.64 [R1+0x2660], R2 ;  /* 0x0026600201007387 */ /* 0x0003e80000100a00 */
[----:B------:R-:W-:Y:S04]  /*44fc0*/  STL.64 [R1+0x6d8], R170 ;  /* 0x0006d8aa01007387 */ /* 0x000fe80000100a00 */
[----:B------:R2:W-:Y:S01]  /*44fd0*/  STL.64 [R1+0x2570], R170 ;  /* 0x002570aa01007387 */ /* 0x0005e20000100a00 */
[----:B------:R-:W-:-:S04]  /*44fe0*/  IMAD.WIDE R8, R5, 0x4, R8 ;  /* 0x0000000405087825 */ /* 0x000fc800078e0208 */
[----:B-1----:R-:W-:-:S04]  /*44ff0*/  IMAD.WIDE R2, R5, 0x4, R250 ;  /* 0x0000000405027825 */ /* 0x002fc800078e02fa */
[----:B--2---:R-:W-:-:S05]  /*45000*/  IMAD.WIDE R170, R5, 0x4, R6 ;  /* 0x0000000405aa7825 */ /* 0x004fca00078e0206 */
[----:B------:R1:W-:Y:S01]  /*45010*/  STL.64 [R1+0x6c8], R170 ;  /* 0x0006c8aa01007387 */ /* 0x0003e20000100a00 */
[----:B------:R-:W-:-:S04]  /*45020*/  IMAD.WIDE R36, R5, 0x4, R36 ;  /* 0x0000000405247825 */ /* 0x000fc800078e0224 */
        /* <DEDUP_REMOVED lines=51> */
[----:B------:R-:W2:Y:S04]  /*45360*/  LDL.LU.64 R246, [R1+0x2698] ;  /* 0x0026980001f67983 */ /* 0x000ea80000300a00 */
[----:B------:R3:W-:Y:S04]  /*45370*/  STL.64 [R1+0x6c0], R2 ;  /* 0x0006c00201007387 */ /* 0x0007e80000100a00 */
[----:B-1----:R-:W4:Y:S04]  /*45380*/  LDL.64 R170, [R1+0xa48] ;  /* 0x000a480001aa7983 */ /* 0x002f280000100a00 */
[----:B---3--:R-:W3:Y:S04]  /*45390*/  LDL.64 R2, [R1+0xa38] ;  /* 0x000a380001027983 */ /* 0x008ee80000100a00 */
[----:B------:R1:W-:Y:S04]  /*453a0*/  STL.64 [R1+0x6b8], R6 ;  /* 0x0006b80601007387 */ /* 0x0003e80000100a00 */
[----:B------:R-:W3:Y:S04]  /*453b0*/  LDL.64 R242, [R1+0x258] ;  /* 0x0002580001f27983 */ /* 0x000ee80000100a00 */
[----:B------:R-:W3:Y:S04]  /*453c0*/  LDL.64 R250, [R1+0xa28] ;  /* 0x000a280001fa7983 */ /* 0x000ee80000100a00 */
[----:B-1----:R-:W3:Y:S04]  /*453d0*/  LDL.64 R6, [R1+0xa30] ;  /* 0x000a300001067983 */ /* 0x002ee80000100a00 */
[----:B------:R-:W-:Y:S04]  /*453e0*/  STL.64 [R1+0x6d0], R8 ;  /* 0x0006d00801007387 */ /* 0x000fe80000100a00 */
[----:B------:R1:W-:Y:S04]  /*453f0*/  STL.64 [R1+0x2578], R4 ;  /* 0x0025780401007387 */ /* 0x0003e80000100a00 */
[----:B-1----:R-:W4:Y:S04]  /*45400*/  LDL.64 R4, [R1+0xa58] ;  /* 0x000a580001047983 */ /* 0x002f280000100a00 */
[----:B------:R1:W-:Y:S04]  /*45410*/  STL.64 [R1+0x2580], R14 ;  /* 0x0025800e01007387 */ /* 0x0003e80000100a00 */
[----:B-1----:R-:W3:Y:S04]  /*45420*/  LDL.64 R14, [R1+0x1480] ;  /* 0x00148000010e7983 */ /* 0x002ee80000100a00 */
[----:B------:R1:W-:Y:S04]  /*45430*/  STL.64 [R1+0x2588], R12 ;  /* 0x0025880c01007387 */ /* 0x0003e80000100a00 */
[----:B-1----:R-:W2:Y:S04]  /*45440*/  LDL.64 R12, [R1+0x1488] ;  /* 0x00148800010c7983 */ /* 0x002ea80000100a00 */
        /* <DEDUP_REMOVED lines=12> */
[----:B------:R-:W-:Y:S04]  /*45510*/  STL.64 [R1+0x25f0], R168 ;  /* 0x0025f0a801007387 */ /* 0x000fe80000100a00 */
[----:B------:R-:W-:Y:S04]  /*45520*/  STL.64 [R1+0x25f8], R162 ;  /* 0x0025f8a201007387 */ /* 0x000fe80000100a00 */
[----:B------:R1:W-:Y:S04]  /*45530*/  STL.64 [R1+0x2600], R160 ;  /* 0x002600a001007387 */ /* 0x0003e80000100a00 */
        /* <DEDUP_REMOVED lines=275> */
[----:B------:R-:W2:Y:S04]  /*46670*/  LDL.64 R250, [R1+0x1638] ;  /* 0x0016380001fa7983 */ /* 0x000ea80000100a00 */
        /* <DEDUP_REMOVED lines=21> */
[----:B------:R-:W-:Y:S04]  /*467d0*/  LDGSTS.E [R248+0x47d80], desc[UR60][R94.64], P4 ;  /* 0x47d800005ef87fae */ /* 0x000fe8000a12187c */
[----:B------:R-:W-:Y:S04]  /*467e0*/  LDGSTS.E [R248+0x60180], desc[UR60][R98.64], P4 ;  /* 0x6018000062f87fae */ /* 0x000fe8000a12187c */
        /* <DEDUP_REMOVED lines=10> */
[----:B------:R-:W3:Y:S04]  /*46890*/  LDL.64 R98, [R1+0x6f8] ;  /* 0x0006f80001627983 */ /* 0x000ee80000100a00 */
        /* <DEDUP_REMOVED lines=61> */
[----:B------:R-:W3:Y:S04]  /*46c70*/  LDL.LU.64 R8, [R1+0x2680] ;  /* 0x0026800001087983 */ /* 0x000ee80000300a00 */
[----:B------:R-:W4:Y:S04]  /*46c80*/  LDL.64 R94, [R1+0x1788] ;  /* 0x00178800015e7983 */ /* 0x000f280000100a00 */
[----:B------:R-:W3:Y:S04]  /*46c90*/  LDL.64 R98, [R1+0x1780] ;  /* 0x0017800001627983 */ /* 0x000ee80000100a00 */
[----:B------:R-:W3:Y:S04]  /*46ca0*/  LDL.64 R100, [R1+0x1778] ;  /* 0x0017780001647983 */ /* 0x000ee80000100a00 */
[----:B------:R-:W3:Y:S04]  /*46cb0*/  LDL.64 R150, [R1+0x1770] ;  /* 0x0017700001967983 */ /* 0x000ee80000100a00 */
[----:B------:R-:W3:Y:S04]  /*46cc0*/  LDL.64 R152, [R1+0x1768] ;  /* 0x0017680001987983 */ /* 0x000ee80000100a00 */
[----:B------:R-:W3:Y:S04]  /*46cd0*/  LDL.64 R154, [R1+0x1760] ;  /* 0x00176000019a7983 */ /* 0x000ee80000100a00 */
[----:B------:R-:W3:Y:S04]  /*46ce0*/  LDL.64 R156, [R1+0x1758] ;  /* 0x00175800019c7983 */ /* 0x000ee80000100a00 */
[----:B------:R-:W-:Y:S04]  /*46cf0*/  LDGSTS.E [R249+0x42a00], desc[UR60][R222.64], P4 ;  /* 0x42a00000def97fae */ /* 0x000fe8000a12187c */
[----:B------:R-:W-:Y:S04]  /*46d00*/  LDGSTS.E [R249+0x42e00], desc[UR60][R224.64], P4 ;  /* 0x42e00000e0f97fae */ /* 0x000fe8000a12187c */
[----:B------:R-:W3:Y:S04]  /*46d10*/  LDL.64 R158, [R1+0x1750] ;  /* 0x00175000019e7983 */ /* 0x000ee80000100a00 */
        /* <DEDUP_REMOVED lines=39> */
[----:B------:R-:W2:Y:S04]  /*46f90*/  LDL.64 R250, [R1+0x1790] ;  /* 0x0017900001fa7983 */ /* 0x000ea80000100a00 */
[----:B--2---:R-:W-:Y:S04]  /*46fa0*/  LDGSTS.E [R249+0x47600], desc[UR60][R250.64], P4 ;  /* 0x47600000faf97fae */ /* 0x004fe8000a12187c */
[----:B----4-:R-:W-:Y:S04]  /*46fb0*/  LDGSTS.E [R249+0x47a00], desc[UR60][R94.64], P4 ;  /* 0x47a000005ef97fae */ /* 0x010fe8000a12187c */
        /* <DEDUP_REMOVED lines=31> */
[----:B------:R-:W-:Y:S04]  /*471b0*/  LDGSTS.E [R249+0x67600], desc[UR60][R8.64], P4 ;  /* 0x6760000008f97fae */ /* 0x000fe8000a12187c */
[----:B------:R-:W2:Y:S04]  /*471c0*/  LDL.LU.64 R250, [R1+0x2670] ;  /* 0x0026700001fa7983 */ /* 0x000ea80000300a00 */
[----:B------:R-:W3:Y:S04]  /*471d0*/  LDL.64 R94, [R1+0x6f0] ;  /* 0x0006f000015e7983 */ /* 0x000ee80000100a00 */
[----:B------:R-:W4:Y:S04]  /*471e0*/  LDL.64 R98, [R1+0x6c8] ;  /* 0x0006c80001627983 */ /* 0x000f280000100a00 */
[----:B------:R-:W2:Y:S04]  /*471f0*/  LDL.64 R100, [R1+0x19e8] ;  /* 0x0019e80001647983 */ /* 0x000ea80000100a00 */
        /* <DEDUP_REMOVED lines=28> */
[----:B---3--:R-:W-:Y:S04]  /*473c0*/  LDGSTS.E [R249+0x67a00], desc[UR60][R94.64], P4 ;  /* 0x67a000005ef97fae */ /* 0x008fe8000a12187c */
[----:B----4-:R-:W-:Y:S04]  /*473d0*/  LDGSTS.E [R249+0x67e00], desc[UR60][R98.64], P4 ;  /* 0x67e0000062f97fae */ /* 0x010fe8000a12187c */
        /* <DEDUP_REMOVED lines=30> */
[----:B------:R-:W3:Y:S04]  /*475c0*/  LDL.64 R98, [R1+0x18e0] ;  /* 0x0018e00001627983 */ /* 0x000ee80000100a00 */
        /* <DEDUP_REMOVED lines=32> */
[----:B------:R-:W2:Y:S04]  /*477d0*/  LDL.LU.64 R94, [R1+0x2668] ;  /* 0x00266800015e7983 */ /* 0x000ea80000300a00 */
[----:B------:R-:W-:Y:S04]  /*477e0*/  LDGSTS.E [R250+0x60280], desc[UR60][R8.64], P4 ;  /* 0x6028000008fa7fae */ /* 0x000fe8000a12187c */
[----:B------:R-:W-:Y:S04]  /*477f0*/  LDGSTS.E [R250+0x60680], desc[UR60][R98.64], P4 ;  /* 0x6068000062fa7fae */ /* 0x000fe8000a12187c */
[----:B------:R-:W-:Y:S04]  /*47800*/  LDGSTS.E [R250+0x60a80], desc[UR60][R100.64], P4 ;  /* 0x60a8000064fa7fae */ /* 0x000fe8000a12187c */
[----:B------:R-:W-:Y:S04]  /*47810*/  LDGSTS.E [R250+0x60e80], desc[UR60][R150.64], P4 ;  /* 0x60e8000096fa7fae */ /* 0x000fe8000a12187c */
[----:B------:R-:W-:Y:S04]  /*47820*/  LDGSTS.E [R250+0x61280], desc[UR60][R152.64], P4 ;  /* 0x6128000098fa7fae */ /* 0x000fe8000a12187c */
[----:B------:R-:W3:Y:S04]  /*47830*/  LDL.LU.64 R2, [R1+0x2660] ;  /* 0x0026600001027983 */ /* 0x000ee80000300a00 */
[----:B------:R-:W4:Y:S04]  /*47840*/  LDL.LU.64 R6, [R1+0x2658] ;  /* 0x0026580001067983 */ /* 0x000f280000300a00 */
        /* <DEDUP_REMOVED lines=23> */
[----:B------:R-:W3:Y:S04]  /*479c0*/  LDL.64 R100, [R1+0x1b38] ;  /* 0x001b380001647983 */ /* 0x000ee80000100a00 */
[----:B------:R-:W-:Y:S04]  /*479d0*/  LDGSTS.E [R250+0x66a80], desc[UR60][R170.64], P4 ;  /* 0x66a80000aafa7fae */ /* 0x000fe8000a12187c */
[----:B------:R-:W3:Y:S04]  /*479e0*/  LDL.64 R150, [R1+0x1b30] ;  /* 0x001b300001967983 */ /* 0x000ee80000100a00 */
        /* <DEDUP_REMOVED lines=26> */
[----:B----4-:R-:W-:Y:S04]  /*47b90*/  LDGSTS.E [R250+0x67680], desc[UR60][R6.64], P4 ;  /* 0x6768000006fa7fae */ /* 0x010fe8000a12187c */
[----:B---3--:R-:W-:Y:S04]  /*47ba0*/  LDGSTS.E [R250+0x67a80], desc[UR60][R2.64], P4 ;  /* 0x67a8000002fa7fae */ /* 0x008fe8000a12187c */
[----:B------:R-:W2:Y:S04]  /*47bb0*/  LDL.64 R8, [R1+0x1b18] ;  /* 0x001b180001087983 */ /* 0x000ea80000100a00 */
[----:B------:R-:W3:Y:S04]  /*47bc0*/  LDL.64 R2, [R1+0x1a60] ;  /* 0x001a600001027983 */ /* 0x000ee80000100a00 */
[----:B------:R-:W4:Y:S04]  /*47bd0*/  LDL.64 R6, [R1+0x1a58] ;  /* 0x001a580001067983 */ /* 0x000f280000100a00 */
        /* <DEDUP_REMOVED lines=34> */
[----:B---3--:R-:W-:Y:S04]  /*47e00*/  LDGSTS.E [R251+0x46f00], desc[UR60][R2.64], P4 ;  /* 0x46f0000002fb7fae */ /* 0x008fe8000a12187c */
        /* <DEDUP_REMOVED lines=22> */
[----:B----4-:R-:W-:Y:S04]  /*47f70*/  LDGSTS.E [R251+0x47300], desc[UR60][R6.64], P4 ;  /* 0x4730000006fb7fae */ /* 0x010fe8000a12187c */
[----:B------:R-:W4:Y:S04]  /*47f80*/  LDL.64 R170, [R1+0x7a8] ;  /* 0x0007a80001aa7983 */ /* 0x000f280000100a00 */
[----:B------:R-:W4:Y:S04]  /*47f90*/  LDL.64 R6, [R1+0x780] ;  /* 0x0007800001067983 */ /* 0x000f280000100a00 */
[----:B--2---:R-:W-:Y:S04]  /*47fa0*/  LDGSTS.E [R251+0x47700], desc[UR60][R8.64], P4 ;  /* 0x4770000008fb7fae */ /* 0x004fe8000a12187c */
[----:B------:R-:W-:Y:S04]  /*47fb0*/  LDGSTS.E [R251+0x47b00], desc[UR60][R98.64], P4 ;  /* 0x47b0000062fb7fae */ /* 0x000fe8000a12187c */
[----:B------:R-:W2:Y:S04]  /*47fc0*/  LDL.64 R8, [R1+0x758] ;  /* 0x0007580001087983 */ /* 0x000ea80000100a00 */
[----:B------:R-:W2:Y:S04]  /*47fd0*/  LDL.LU.64 R98, [R1+0x2648] ;  /* 0x0026480001627983 */ /* 0x000ea80000300a00 */
        /* <DEDUP_REMOVED lines=12> */
[----:B------:R-:W3:Y:S04]  /*480a0*/  LDL.LU.64 R2, [R1+0x2640] ;  /* 0x0026400001027983 */ /* 0x000ee80000300a00 */
        /* <DEDUP_REMOVED lines=17> */
[----:B----4-:R-:W-:Y:S04]  /*481c0*/  LDGSTS.E [R251+0x66700], desc[UR60][R170.64], P4 ;  /* 0x66700000aafb7fae */ /* 0x010fe8000a12187c */
        /* <DEDUP_REMOVED lines=29> */
[----:B------:R-:W3:Y:S04]  /*483a0*/  LDL.64 R242, [R1+0x1bb8] ;  /* 0x001bb80001f27983 */ /* 0x000ee80000100a00 */
[----:B------:R-:W3:Y:S04]  /*483b0*/  LDL.64 R2, [R1+0x1bb0] ;  /* 0x001bb00001027983 */ /* 0x000ee80000100a00 */
[----:B------:R-:W-:Y:S04]  /*483c0*/  LDGSTS.E [R251+0x67b00], desc[UR60][R100.64], P4 ;  /* 0x67b0000064fb7fae */ /* 0x000fe8000a12187c */
[----:B------:R-:W-:Y:S04]  /*483d0*/  LDGSTS.E [R251+0x67f00], desc[UR60][R150.64], P4 ;  /* 0x67f0000096fb7fae */ /* 0x000fe8000a12187c */
[----:B----4-:R-:W-:Y:S04]  /*483e0*/  LDGSTS.E [R252+0x40380], desc[UR60][R152.64], P4 ;  /* 0x4038000098fc7fae */ /* 0x010fe8000a12187c */
[----:B------:R-:W-:Y:S04]  /*483f0*/  LDGSTS.E [R252+0x40780], desc[UR60][R154.64], P4 ;  /* 0x407800009afc7fae */ /* 0x000fe8000a12187c */
[----:B------:R-:W4:Y:S04]  /*48400*/  LDL.64 R100, [R1+0x1b98] ;  /* 0x001b980001647983 */ /* 0x000f280000100a00 */
[----:B------:R-:W-:Y:S04]  /*48410*/  LDGSTS.E [R252+0x40b80], desc[UR60][R6.64], P4 ;  /* 0x40b8000006fc7fae */ /* 0x000fe8000a12187c */
        /* <DEDUP_REMOVED lines=27> */
[----:B---3--:R-:W-:Y:S04]  /*485d0*/  LDGSTS.E [R252+0x46780], desc[UR60][R242.64], P4 ;  /* 0x46780000f2fc7fae */ /* 0x008fe8000a12187c */
        /* <DEDUP_REMOVED lines=31> */
[----:B---3--:R-:W-:Y:S04]  /*487d0*/  LDGSTS.E [R252+0x60780], desc[UR60][R156.64], P4 ;  /* 0x607800009cfc7fae */ /* 0x008fe8000a12187c */
[----:B------:R-:W2:Y:S04]  /*487e0*/  LDL.64 R8, [R1+0x778] ;  /* 0x0007780001087983 */ /* 0x000ea80000100a00 */
[----:B------:R-:W3:Y:S04]  /*487f0*/  LDL.LU.64 R100, [R1+0x2638] ;  /* 0x0026380001647983 */ /* 0x000ee80000300a00 */
[----:B------:R-:W3:Y:S04]  /*48800*/  LDL.LU.64 R150, [R1+0x2630] ;  /* 0x0026300001967983 */ /* 0x000ee80000300a00 */
[----:B------:R-:W3:Y:S04]  /*48810*/  LDL.LU.64 R152, [R1+0x2628] ;  /* 0x0026280001987983 */ /* 0x000ee80000300a00 */
[----:B------:R-:W3:Y:S04]  /*48820*/  LDL.LU.64 R154, [R1+0x2620] ;  /* 0x00262000019a7983 */ /* 0x000ee80000300a00 */
[----:B------:R-:W3:Y:S04]  /*48830*/  LDL.LU.64 R156, [R1+0x2618] ;  /* 0x00261800019c7983 */ /* 0x000ee80000300a00 */
[----:B------:R-:W-:Y:S04]  /*48840*/  LDGSTS.E [R252+0x60b80], desc[UR60][R2.64], P4 ;  /* 0x60b8000002fc7fae */ /* 0x000fe8000a12187c */
[----:B------:R-:W4:Y:S04]  /*48850*/  LDL.LU.64 R2, [R1+0x2610] ;  /* 0x0026100001027983 */ /* 0x000f280000300a00 */
        /* <DEDUP_REMOVED lines=12> */
[----:B------:R-:W4:Y:S04]  /*48920*/  LDL.LU.64 R2, [R1+0x1458] ;  /* 0x0014580001027983 */ /* 0x000f280000300a00 */
        /* <DEDUP_REMOVED lines=11> */
[----:B------:R-:W-:Y:S04]  /*489e0*/  LDGSTS.E [R252+0x63f80], desc[UR60][R234.64], P4 ;  /* 0x63f80000eafc7fae */ /* 0x000fe8000a12187c */
[----:B------:R-:W-:Y:S04]  /*489f0*/  LDGSTS.E [R252+0x64380], desc[UR60][R236.64], P4 ;  /* 0x64380000ecfc7fae */ /* 0x000fe8000a12187c */
[----:B------:R-:W-:Y:S04]  /*48a00*/  LDGSTS.E [R252+0x64780], desc[UR60][R238.64], P4 ;  /* 0x64780000eefc7fae */ /* 0x000fe8000a12187c */
[----:B------:R-:W-:Y:S04]  /*48a10*/  LDGSTS.E [R252+0x64b80], desc[UR60][R240.64], P4 ;  /* 0x64b80000f0fc7fae */ /* 0x000fe8000a12187c */
[----:B------:R-:W-:Y:S04]  /*48a20*/  LDGSTS.E [R252+0x64f80], desc[UR60][R10.64], P4 ;  /* 0x64f800000afc7fae */ /* 0x000fe8000a12187c */
[----:B------:R-:W-:Y:S04]  /*48a30*/  LDGSTS.E [R252+0x65380], desc[UR60][R12.64], P4 ;  /* 0x653800000cfc7fae */ /* 0x000fe8000a12187c */
[----:B------:R-:W-:Y:S04]  /*48a40*/  LDGSTS.E [R252+0x65780], desc[UR60][R14.64], P4 ;  /* 0x657800000efc7fae */ /* 0x000fe8000a12187c */
[----:B------:R1:W-:Y:S04]  /*48a50*/  LDGSTS.E [R252+0x65b80], desc[UR60][R4.64], P4 ;  /* 0x65b8000004fc7fae */ /* 0x0003e8000a12187c */
[----:B------:R-:W-:Y:S04]  /*48a60*/  LDGSTS.E [R252+0x65f80], desc[UR60][R170.64], P4 ;  /* 0x65f80000aafc7fae */ /* 0x000fe8000a12187c */
[----:B------:R-:W-:Y:S04]  /*48a70*/  LDGSTS.E [R252+0x66380], desc[UR60][R242.64], P4 ;  /* 0x66380000f2fc7fae */ /* 0x000fe8000a12187c */
[----:B------:R-:W-:Y:S04]  /*48a80*/  LDGSTS.E [R252+0x66780], desc[UR60][R6.64], P4 ;  /* 0x6678000006fc7fae */ /* 0x000fe8000a12187c */
[----:B--2---:R-:W-:Y:S04]  /*48a90*/  LDGSTS.E [R252+0x66b80], desc[UR60][R8.64], P4 ;  /* 0x66b8000008fc7fae */ /* 0x004fe8000a12187c */
[----:B------:R-:W2:Y:S04]  /*48aa0*/  LDL.LU.64 R234, [R1+0x25b0] ;  /* 0x0025b00001ea7983 */ /* 0x000ea80000300a00 */
[----:B------:R-:W2:Y:S04]  /*48ab0*/  LDL.LU.64 R236, [R1+0x25a8] ;  /* 0x0025a80001ec7983 */ /* 0x000ea80000300a00 */
[----:B------:R-:W2:Y:S04]  /*48ac0*/  LDL.LU.64 R238, [R1+0x25a0] ;  /* 0x0025a00001ee7983 */ /* 0x000ea80000300a00 */
[----:B------:R-:W2:Y:S04]  /*48ad0*/  LDL.LU.64 R240, [R1+0x2598] ;  /* 0x0025980001f07983 */ /* 0x000ea80000300a00 */
[----:B------:R-:W3:Y:S04]  /*48ae0*/  LDL.LU.64 R10, [R1+0x2590] ;  /* 0x00259000010a7983 */ /* 0x000ee80000300a00 */
[----:B------:R-:W2:Y:S04]  /*48af0*/  LDL.LU.64 R12, [R1+0x2588] ;  /* 0x00258800010c7983 */ /* 0x000ea80000300a00 */
[----:B------:R-:W2:Y:S04]  /*48b00*/  LDL.LU.64 R14, [R1+0x2580] ;  /* 0x00258000010e7983 */ /* 0x000ea80000300a00 */
[----:B------:R-:W1:Y:S04]  /*48b10*/  LDL.LU.64 R4, [R1+0x2578] ;  /* 0x0025780001047983 */ /* 0x000e680000300a00 */
[----:B------:R-:W4:Y:S04]  /*48b20*/  LDL.LU.64 R170, [R1+0x2570] ;  /* 0x0025700001aa7983 */ /* 0x000f280000300a00 */
[----:B------:R-:W3:Y:S04]  /*48b30*/  LDL.LU.64 R242, [R1+0x2568] ;  /* 0x0025680001f27983 */ /* 0x000ee80000300a00 */
[----:B------:R-:W2:Y:S04]  /*48b40*/  LDL.LU.64 R6, [R1+0x2560] ;  /* 0x0025600001067983 */ /* 0x000ea80000300a00 */
[----:B------:R-:W4:Y:S01]  /*48b50*/  LDL.LU.64 R8, [R1+0x2558] ;  /* 0x0025580001087983 */ /* 0x000f220000300a00 */
[----:B-1----:R-:W1:Y:S03]  /*48b60*/  LDC R5, c[0x0][0x230] ;  /* 0x00008c00ff057b82 */ /* 0x002e660000000800 */
[----:B----4-:R-:W-:Y:S04]  /*48b70*/  LDGSTS.E [R252+0x66f80], desc[UR60][R8.64], P4 ;  /* 0x66f8000008fc7fae */ /* 0x010fe8000a12187c */
[----:B--2---:R2:W-:Y:S04]  /*48b80*/  LDGSTS.E [R252+0x67380], desc[UR60][R6.64], P4 ;  /* 0x6738000006fc7fae */ /* 0x0045e8000a12187c */
[----:B---3--:R-:W-:Y:S04]  /*48b90*/  LDGSTS.E [R252+0x67780], desc[UR60][R242.64], P4 ;  /* 0x67780000f2fc7fae */ /* 0x008fe8000a12187c */
[----:B------:R-:W-:Y:S04]  /*48ba0*/  LDGSTS.E [R252+0x67b80], desc[UR60][R170.64], P4 ;  /* 0x67b80000aafc7fae */ /* 0x000fe8000a12187c */
[----:B------:R-:W3:Y:S04]  /*48bb0*/  LDL.LU.64 R8, [R1+0x2550] ;  /* 0x0025500001087983 */ /* 0x000ee80000300a00 */
[----:B------:R-:W4:Y:S04]  /*48bc0*/  LDL.LU.64 R6, [R1+0x2548] ;  /* 0x0025480001067983 */ /* 0x000f280000300a00 */
[----:B------:R-:W2:Y:S04]  /*48bd0*/  LDL.LU.64 R242, [R1+0x2540] ;  /* 0x0025400001f27983 */ /* 0x000ea80000300a00 */
[----:B------:R-:W2:Y:S04]  /*48be0*/  LDL.LU.64 R170, [R1+0x2538] ;  /* 0x0025380001aa7983 */ /* 0x000ea80000300a00 */
[----:B---3--:R3:W-:Y:S01]  /*48bf0*/  LDGSTS.E [R252+0x67f80], desc[UR60][R8.64], P4 ;  /* 0x67f8000008fc7fae */ /* 0x0087e2000a12187c */
[----:B----4-:R-:W-:Y:S01]  /*48c00*/  ISETP.GE.U32.AND P4, PT, R6, 0x7ffffe5f, PT ;  /* 0x7ffffe5f0600780c */ /* 0x010fe20003f86070 */
[----:B--2---:R-:W-:-:S02]  /*48c10*/  IMAD.WIDE R6, R7, 0x4, R2 ;  /* 0x0000000407067825 */ /* 0x004fc400078e0202 */
[----:B------:R-:W0:Y:S04]  /*48c20*/  LDGDEPBAR ;  /* 0x00000000000079af */ /* 0x000e280000000000 */
[----:B------:R-:W2:Y:S04]  /*48c30*/  LDL.LU.64 R8, [R1+0x2530] ;  /* 0x0025300001087983 */ /* 0x000ea80000300a00 */
[----:B------:R-:W4:Y:S04]  /*48c40*/  LDL.LU.64 R2, [R1+0x2528] ;  /* 0x0025280001027983 */ /* 0x000f280000300a00 */
[----:B------:R1:W-:Y:S01]  /*48c50*/  STL.64 [R1+0x6b0], R6 ;  /* 0x0006b00601007387 */ /* 0x0003e20000100a00 */
[----:B------:R-:W-:Y:S06]  /*48c60*/  BAR.SYNC.DEFER_BLOCKING 0x0 ;  /* 0x0000000000007b1d */ /* 0x000fec0000010000 */
[----:B-1----:R-:W2:Y:S04]  /*48c70*/  LDL.LU.64 R6, [R1+0x2520] ;  /* 0x0025200001067983 */ /* 0x002ea80000300a00 */
[----:B------:R1:W-:Y:S04]  /*48c80*/  STL.64 [R1+0x2618], R210 ;  /* 0x002618d201007387 */ /* 0x0003e80000100a00 */
[----:B-1----:R-:W4:Y:S04]  /*48c90*/  LDL.LU.64 R210, [R1+0x1448] ;  /* 0x0014480001d27983 */ /* 0x002f280000300a00 */
[----:B------:R1:W-:Y:S04]  /*48ca0*/  STL.64 [R1+0x2610], R206 ;  /* 0x002610ce01007387 */ /* 0x0003e80000100a00 */
[----:B-1----:R-:W4:Y:S04]  /*48cb0*/  LDL.64 R206, [R1+0x6b0] ;  /* 0x0006b00001ce7983 */ /* 0x002f280000100a00 */
[----:B------:R1:W-:Y:S04]  /*48cc0*/  STL.64 [R1+0x2608], R208 ;  /* 0x002608d001007387 */ /* 0x0003e80000100a00 */
[----:B-1----:R-:W4:Y:S04]  /*48cd0*/  LDL.LU.64 R208, [R1+0x1350] ;  /* 0x0013500001d07983 */ /* 0x002f280000300a00 */
[----:B------:R1:W-:Y:S04]  /*48ce0*/  STL.64 [R1+0x2600], R220 ;  /* 0x002600dc01007387 */ /* 0x0003e80000100a00 */
[----:B-1----:R-:W4:Y:S04]  /*48cf0*/  LDL.LU.64 R220, [R1+0x1450] ;  /* 0x0014500001dc7983 */ /* 0x002f280000300a00 */
[----:B------:R3:W-:Y:S04]  /*48d00*/  STL [R1+0x25f8], R252 ;  /* 0x0025f8fc01007387 */ /* 0x0007e80000100800 */
[----:B------:R1:W-:Y:S01]  /*48d10*/  STL.64 [R1+0x25f0], R218 ;  /* 0x0025f0da01007387 */ /* 0x0003e20000100a00 */
[----:B---3--:R-:W3:Y:S03]  /*48d20*/  LDC R252, c[0x0][0x238] ;  /* 0x00008e00fffc7b82 */ /* 0x008ee60000000800 */
[----:B-1----:R-:W4:Y:S04]  /*48d30*/  LDL.LU.64 R218, [R1+0x1440] ;  /* 0x0014400001da7983 */ /* 0x002f280000300a00 */
[----:B------:R1:W-:Y:S04]  /*48d40*/  STL.64 [R1+0x25e8], R214 ;  /* 0x0025e8d601007387 */ /* 0x0003e80000100a00 */
[----:B-1----:R-:W4:Y:S04]  /*48d50*/  LDL.LU.64 R214, [R1+0x1358] ;  /* 0x0013580001d67983 */ /* 0x002f280000300a00 */
[----:B------:R-:W-:Y:S04]  /*48d60*/  STL.64 [R1+0x25e0], R248 ;  /* 0x0025e0f801007387 */ /* 0x000fe80000100a00 */
[----:B------:R-:W-:Y:S04]  /*48d70*/  STL.64 [R1+0x25d8], R216 ;  /* 0x0025d8d801007387 */ /* 0x000fe80000100a00 */
[----:B------:R-:W-:Y:S04]  /*48d80*/  STL.64 [R1+0x25d0], R250 ;  /* 0x0025d0fa01007387 */ /* 0x000fe80000100a00 */
[----:B------:R1:W-:Y:S01]  /*48d90*/  STL [R1+0x2538], R170 ;  /* 0x002538aa01007387 */ /* 0x0003e20000100800 */
[----:B------:R-:W-:Y:S01]  /*48da0*/  IADD3 R5, R5, -0x123, RZ ;  /* 0xfffffedd05057810 */ /* 0x000fe20007ffe0ff */
[----:B-1----:R-:W1:Y:S02]  /*48db0*/  LDC R170, c[0x0][0x230] ;  /* 0x00008c00ffaa7b82 */ /* 0x002e640000000800 */
[----:B--2---:R3:W-:Y:S04]  /*48dc0*/  STL.64 [R1+0x2520], R6 ;  /* 0x0025200601007387 */ /* 0x0047e80000100a00 */
[----:B------:R-:W2:Y:S04]  /*48dd0*/  LDL.LU.64 R250, [R1+0x1348] ;  /* 0x0013480001fa7983 */ /* 0x000ea80000300a00 */
[----:B------:R-:W2:Y:S01]  /*48de0*/  LDL.LU.64 R248, [R1+0x1340] ;  /* 0x0013400001f87983 */ /* 0x000ea20000300a00 */
[----:B---3--:R-:W-:-:S03]  /*48df0*/  IMAD.SHL.U32 R7, R252, 0x80, RZ ;  /* 0x00000080fc077824 */ /* 0x008fc600078e00ff */
[----:B------:R-:W-:Y:S01]  /*48e00*/  @!PT LDS RZ, [RZ] ;  /* 0x00000000fffff984 */ /* 0x000fe20000000800 */
[----:B------:R-:W-:Y:S01]  /*48e10*/  @!PT LDS RZ, [RZ] ;  /* 0x00000000fffff984 */ /* 0x000fe20000000800 */
[----:B------:R-:W-:Y:S01]  /*48e20*/  @!PT LDS RZ, [RZ] ;  /* 0x00000000fffff984 */ /* 0x000fe20000000800 */
[----:B----4-:R3:W-:Y:S01]  /*48e30*/  LDGSTS.E [R0+-0x60000], desc[UR60][R206.64], !P3 ;  /* 0xa0000000ce007fae */ /* 0x0107e2000d92187c */
[C---:B------:R-:W-:Y:S01]  /*48e40*/  IMAD.WIDE R210, R7.reuse, 0x4, R210 ;  /* 0x0000000407d27825 */ /* 0x040fe200078e02d2 */
[----:B-1----:R-:W-:Y:S01]  /*48e50*/  IADD3 R170, R170, -0x162, RZ ;  /* 0xfffffe9eaaaa7810 */ /* 0x002fe20007ffe0ff */
[----:B------:R-:W1:Y:S02]  /*48e60*/  LDC R252, c[0x0][0x230] ;  /* 0x00008c00fffc7b82 */ /* 0x000e640000000800 */
[----:B------:R-:W-:-:S04]  /*48e70*/  IMAD.WIDE R208, R7, 0x4, R208 ;  /* 0x0000000407d07825 */ /* 0x000fc800078e02d0 */
[C---:B------:R-:W-:Y:S02]  /*48e80*/  IMAD.WIDE R216, R7.reuse, 0x4, R220 ;  /* 0x0000000407d87825 */ /* 0x040fe400078e02dc */
[----:B---3--:R-:W3:Y:S03]  /*48e90*/  LDC R206, c[0x0][0x230] ;  /* 0x00008c00ffce7b82 */ /* 0x008ee60000000800 */
[----:B------:R4:W-:Y:S04]  /*48ea0*/  STL.64 [R1+0x6a8], R216 ;  /* 0x0006a8d801007387 */ /* 0x0009e80000100a00 */
[----:B------:R1:W-:Y:S04]  /*48eb0*/  STL.64 [R1+0x6a0], R210 ;  /* 0x0006a0d201007387 */ /* 0x0003e80000100a00 */
[----:B------:R-:W-:Y:S04]  /*48ec0*/  LDGSTS.E [R0+-0x5fffc], desc[UR60][R216.64], !P6 ;  /* 0xa0004000d8007fae */ /* 0x000fe8000f12187c */
[----:B------:R-:W2:Y:S04]  /*48ed0*/  LDL.LU.64 R220, [R1+0x1260] ;  /* 0x0012600001dc7983 */ /* 0x000ea80000300a00 */
[----:B------:R1:W-:Y:S01]  /*48ee0*/  LDGSTS.E [R0+-0x5fff8], desc[UR60][R210.64], !P5 ;  /* 0xa0008000d2007fae */ /* 0x0003e2000e92187c */
[----:B------:R-:W-:-:S03]  /*48ef0*/  IMAD.WIDE R218, R7, 0x4, R218 ;  /* 0x0000000407da7825 */ /* 0x000fc600078e02da */
[----:B----4-:R-:W4:Y:S04]  /*48f00*/  LDL.LU.64 R216, [R1+0x1258] ;  /* 0x0012580001d87983 */ /* 0x010f280000300a00 */
[----:B------:R3:W-:Y:S04]  /*48f10*/  STL.64 [R1+0x698], R218 ;  /* 0x000698da01007387 */ /* 0x0007e80000100a00 */
[----:B------:R4:W-:Y:S01]  /*48f20*/  LDGSTS.E [R0+-0x5fff4], desc[UR60][R218.64], !P0 ;  /* 0xa000c000da007fae */ /* 0x0009e2000c12187c */
[----:B------:R-:W-:Y:S01]  /*48f30*/  IMAD.WIDE R214, R7, 0x4, R214 ;  /* 0x0000000407d67825 */ /* 0x000fe200078e02d6 */
[----:B------:R-:W-:Y:S01]  /*48f40*/  ISETP.GE.U32.AND P3, PT, R5, 0x7ffffe5e, PT ;  /* 0x7ffffe5e0500780c */ /* 0x000fe20003f66070 */
[----:B-1----:R-:W1:Y:S08]  /*48f50*/  LDC R210, c[0x0][0x230] ;  /* 0x00008c00ffd27b82 */ /* 0x002e700000000800 */
[----:B------:R-:W1:Y:S08]  /*48f60*/  LDC R5, c[0x0][0x230] ;  /* 0x00008c00ff057b82 */ /* 0x000e700000000800 */
[----:B------:R-:W1:Y:S01]  /*48f70*/  LDC R211, c[0x0][0x230] ;  /* 0x00008c00ffd37b82 */ /* 0x000e620000000800 */
[----:B------:R3:W-:Y:S04]  /*48f80*/  STL.64 [R1+0x5b0], R214 ;  /* 0x0005b0d601007387 */ /* 0x0007e80000100a00 */
[----:B------:R3:W-:Y:S04]  /*48f90*/  STL.64 [R1+0x5a8], R208 ;  /* 0x0005a8d001007387 */ /* 0x0007e80000100a00 */
[----:B------:R4:W-:Y:S04]  /*48fa0*/  LDGSTS.E [R0+-0x5c000], desc[UR60][R214.64], !P2 ;  /* 0xa4000000d6007fae */ /* 0x0009e8000d12187c */
[----:B---3--:R-:W3:Y:S04]  /*48fb0*/  LDL.LU.64 R218, [R1+0x1250] ;  /* 0x0012500001da7983 */ /* 0x008ee80000300a00 */
[----:B------:R3:W-:Y:S04]  /*48fc0*/  LDGSTS.E [R0+-0x5bffc], desc[UR60][R208.64], !P4 ;  /* 0xa4004000d0007fae */ /* 0x0007e8000e12187c */
[----:B------:R-:W3:Y:S04]  /*48fd0*/  LDL.LU.64 R214, [R1+0x1248] ;  /* 0x0012480001d67983 */ /* 0x000ee80000300a00 */
[----:B------:R-:W3:Y:S01]  /*48fe0*/  LDL.LU.64 R208, [R1+0x1180] ;  /* 0x0011800001d07983 */ /* 0x000ee20000300a00 */
[----:B-1----:R-:W-:-:S02]  /*48ff0*/  VIADD R6, R5, 0xfffffedc ;  /* 0xfffffedc05067836 */ /* 0x002fc40000000000 */
[----:B------:R-:W1:Y:S01]  /*49000*/  LDC R5, c[0x0][0x230] ;  /* 0x00008c00ff057b82 */ /* 0x000e620000000800 */
[----:B------:R-:W-:Y:S01]  /*49010*/  IADD3 R207, R210, -0x142, RZ ;  /* 0xfffffebed2cf7810 */ /* 0x000fe20007ffe0ff */
[----:B------:R-:W-:-:S06]  /*49020*/  VIADD R210, R211, 0xfffffebd ;  /* 0xfffffebdd3d27836 */ /* 0x000fcc0000000000 */
[----:B------:R-:W1:Y:S01]  /*49030*/  LDC R211, c[0x0][0x230] ;  /* 0x00008c00ffd37b82 */ /* 0x000e620000000800 */
[----:B------:R-:W-:Y:S02]  /*49040*/  ISETP.GE.U32.AND P6, PT, R6, 0x7ffffe5d, PT ;  /* 0x7ffffe5d0600780c */ /* 0x000fe40003fc6070 */
[----:B------:R-:W-:Y:S01]  /*49050*/  ISETP.GE.U32.AND P0, PT, R207, 0x7ffffe3f, PT ;  /* 0x7ffffe3fcf00780c */ /* 0x000fe20003f06070 */
[----:B------:R-:W-:Y:S01]  /*49060*/  VIADD R206, R206, 0xfffffe9f ;  /* 0xfffffe9fcece7836 */ /* 0x000fe20000000000 */
[----:B------:R-:W-:-:S03]  /*49070*/  ISETP.GE.U32.AND P2, PT, R210, 0x7ffffe3e, PT ;  /* 0x7ffffe3ed200780c */ /* 0x000fc60003f46070 */
[----:B------:R-:W3:Y:S08]  /*49080*/  LDC R6, c[0x0][0x230] ;  /* 0x00008c00ff067b82 */ /* 0x000ef00000000800 */
[----:B------:R-:W3:Y:S01]  /*49090*/  LDC R210, c[0x0][0x230] ;  /* 0x00008c00ffd27b82 */ /* 0x000ee20000000800 */
[----:B-1----:R-:W-:Y:S02]  /*490a0*/  VIADD R5, R5, 0xfffffebf ;  /* 0xfffffebf05057836 */ /* 0x002fe40000000000 */
[----:B------:R-:W-:-:S03]  /*490b0*/  VIADD R207, R211, 0xfffffebc ;  /* 0xfffffebcd3cf7836 */ /* 0x000fc60000000000 */
[----:B------:R-:W-:Y:S02]  /*490c0*/  ISETP.GE.U32.AND P5, PT, R5, 0x7ffffe40, PT ;  /* 0x7ffffe400500780c */ /* 0x000fe40003fa6070 */
[----:B------:R-:W1:Y:S08]  /*490d0*/  LDC R211, c[0x0][0x230] ;  /* 0x00008c00ffd37b82 */ /* 0x000e700000000800 */
[----:B------:R-:W1:Y:S01]  /*490e0*/  LDC R5, c[0x0][0x230] ;  /* 0x00008c00ff057b82 */ /* 0x000e620000000800 */
[----:B------:R-:W-:-:S07]  /*490f0*/  ISETP.GE.U32.AND P4, PT, R207, 0x7ffffe3d, PT ;  /* 0x7ffffe3dcf00780c */ /* 0x000fce0003f86070 */
[----:B------:R-:W1:Y:S01]  /*49100*/  LDC R207, c[0x0][0x230] ;  /* 0x00008c00ffcf7b82 */ /* 0x000e620000000800 */
[----:B--2---:R-:W-:-:S04]  /*49110*/  IMAD.WIDE R250, R7, 0x4, R250 ;  /* 0x0000000407fa7825 */ /* 0x004fc800078e02fa */
[----:B------:R-:W-:Y:S01]  /*49120*/  IMAD.WIDE R248, R7, 0x4, R248 ;  /* 0x0000000407f87825 */ /* 0x000fe200078e02f8 */
[----:B------:R2:W-:Y:S04]  /*49130*/  LDGSTS.E [R0+-0x5bff8], desc[UR60][R250.64], !P3 ;  /* 0xa4008000fa007fae */ /* 0x0005e8000d92187c */
[----:B------:R1:W-:Y:S01]  /*49140*/  STL.64 [R1+0x5a0], R250 ;  /* 0x0005a0fa01007387 */ /* 0x0003e20000100a00 */
[----:B------:R-:W-:-:S03]  /*49150*/  ISETP.GE.U32.AND P3, PT, R206, 0x7ffffe20, PT ;  /* 0x7ffffe20ce00780c */ /* 0x000fc60003f66070 */
[----:B------:R1:W-:Y:S04]  /*49160*/  STL.64 [R1+0x598], R248 ;  /* 0x000598f801007387 */ /* 0x0003e80000100a00 */
[----:B------:R2:W-:Y:S01]  /*49170*/  LDGSTS.E [R0+-0x5bff4], desc[UR60][R248.64], !P6 ;  /* 0xa400c000f8007fae */ /* 0x0005e2000f12187c */
[----:B------:R-:W2:Y:S03]  /*49180*/  LDC R206, c[0x0][0x230] ;  /* 0x00008c00ffce7b82 */ /* 0x000ea60000000800 */
[----:B-1----:R-:W2:Y:S04]  /*49190*/  LDL.LU.64 R250, [R1+0x1178] ;  /* 0x0011780001fa7983 */ /* 0x002ea80000300a00 */
[----:B------:R-:W2:Y:S01]  /*491a0*/  LDL.LU.64 R248, [R1+0x1170] ;  /* 0x0011700001f87983 */ /* 0x000ea20000300a00 */
[----:B------:R-:W-:-:S05]  /*491b0*/  IMAD.WIDE R220, R7, 0x4, R220 ;  /* 0x0000000407dc7825 */ /* 0x000fca00078e02dc */
[----:B------:R1:W-:Y:S04]  /*491c0*/  STL.64 [R1+0x4b0], R220 ;  /* 0x0004b0dc01007387 */ /* 0x0003e80000100a00 */
[----:B------:R2:W-:Y:S01]  /*491d0*/  LDGSTS.E [R0+-0x58000], desc[UR60][R220.64], !P5 ;  /* 0xa8000000dc007fae */ /* 0x0005e2000e92187c */
[----:B----4-:R-:W-:-:S05]  /*491e0*/  IMAD.WIDE R216, R7, 0x4, R216 ;  /* 0x0000000407d87825 */ /* 0x010fca00078e02d8 */
[----:B------:R4:W-:Y:S04]  /*491f0*/  STL.64 [R1+0x4a8], R216 ;  /* 0x0004a8d801007387 */ /* 0x0009e80000100a00 */
[----:B------:R2:W-:Y:S04]  /*49200*/  LDGSTS.E [R0+-0x57ffc], desc[UR60][R216.64], !P0 ;  /* 0xa8004000d8007fae */ /* 0x0005e8000c12187c */
[----:B-1----:R-:W2:Y:S01]  /*49210*/  LDL.LU.64 R220, [R1+0x1168] ;  /* 0x0011680001dc7983 */ /* 0x002ea20000300a00 */
[----:B---3--:R-:W-:-:S03]  /*49220*/  IMAD.WIDE R218, R7, 0x4, R218 ;  /* 0x0000000407da7825 */ /* 0x008fc600078e02da */
[----:B----4-:R-:W3:Y:S04]  /*49230*/  LDL.LU.64 R216, [R1+0x1438] ;  /* 0x0014380001d87983 */ /* 0x010ee80000300a00 */
[----:B------:R1:W-:Y:S04]  /*49240*/  STL.64 [R1+0x4a0], R218 ;  /* 0x0004a0da01007387 */ /* 0x0003e80000100a00 */
[----:B------:R4:W-:Y:S01]  /*49250*/  LDGSTS.E [R0+-0x57ff8], desc[UR60][R218.64], !P2 ;  /* 0xa8008000da007fae */ /* 0x0009e2000d12187c */
[----:B------:R-:W-:-:S04]  /*49260*/  IMAD.WIDE R214, R7, 0x4, R214 ;  /* 0x0000000407d67825 */ /* 0x000fc800078e02d6 */
[----:B------:R-:W-:Y:S01]  /*49270*/  IMAD.WIDE R208, R7, 0x4, R208 ;  /* 0x0000000407d07825 */ /* 0x000fe200078e02d0 */
[----:B------:R4:W-:Y:S04]  /*49280*/  STL.64 [R1+0x498], R214 ;  /* 0x000498d601007387 */ /* 0x0009e80000100a00 */
[----:B------:R4:W-:Y:S04]  /*49290*/  STL.64 [R1+0x3b0], R208 ;  /* 0x0003b0d001007387 */ /* 0x0009e80000100a00 */
[----:B------:R3:W-:Y:S04]  /*492a0*/  LDGSTS.E [R0+-0x57ff4], desc[UR60][R214.64], !P4 ;  /* 0xa800c000d6007fae */ /* 0x0007e8000e12187c */
[----:B-1----:R-:W3:Y:S04]  /*492b0*/  LDL.LU.64 R218, [R1+0x1430] ;  /* 0x0014300001da7983 */ /* 0x002ee80000300a00 */
[----:B------:R1:W-:Y:S04]  /*492c0*/  LDGSTS.E [R0+-0x54000], desc[UR60][R208.64], !P3 ;  /* 0xac000000d0007fae */ /* 0x0003e8000d92187c */
[----:B----4-:R-:W4:Y:S04]  /*492d0*/  LDL.LU.64 R214, [R1+0x1428] ;  /* 0x0014280001d67983 */ /* 0x010f280000300a00 */
[----:B------:R-:W1:Y:S01]  /*492e0*/  LDL.LU.64 R208, [R1+0x1420] ;  /* 0x0014200001d07983 */ /* 0x000e620000300a00 */
[----:B------:R-:W-:Y:S01]  /*492f0*/  VIADD R6, R6, 0xfffffe9d ;  /* 0xfffffe9d06067836 */ /* 0x000fe20000000000 */
[----:B------:R-:W-:Y:S01]  /*49300*/  ISETP.GE.U32.AND P6, PT, R170, 0x7ffffe1f, PT ;  /* 0x7ffffe1faa00780c */ /* 0x000fe20003fc6070 */
[----:B------:R-:W-:-:S02]  /*49310*/  VIADD R5, R5, 0xfffffe9c ;  /* 0xfffffe9c05057836 */ /* 0x000fc40000000000 */
[----:B------:R-:W-:Y:S01]  /*49320*/  VIADD R211, R211, 0xfffffefb ;  /* 0xfffffefbd3d37836 */ /* 0x000fe20000000000 */
[----:B------:R-:W-:Y:S02]  /*49330*/  IADD3 R210, R210, -0x106, RZ ;  /* 0xfffffefad2d27810 */ /* 0x000fe40007ffe0ff */
[----:B------:R-:W-:Y:S01]  /*49340*/  ISETP.GE.U32.AND P5, PT, R6, 0x7ffffe1e, PT ;  /* 0x7ffffe1e0600780c */ /* 0x000fe20003fa6070 */
[----:B------:R-:W-:Y:S01]  /*49350*/  VIADD R207, R207, 0xfffffef9 ;  /* 0xfffffef9cfcf7836 */ /* 0x000fe20000000000 */
[----:B------:R-:W-:Y:S02]  /*49360*/  ISETP.GE.U32.AND P0, PT, R5, 0x7ffffe1d, PT ;  /* 0x7ffffe1d0500780c */ /* 0x000fe40003f06070 */
[----:B------:R-:W-:Y:S01]  /*49370*/  ISETP.GE.U32.AND P2, PT, R211, 0x7ffffe7c, PT ;  /* 0x7ffffe7cd300780c */ /* 0x000fe20003f46070 */
[----:B--2---:R-:W-:Y:S01]  /*49380*/  VIADD R206, R206, 0xfffffef8 ;  /* 0xfffffef8cece7836 */ /* 0x004fe20000000000 */
[----:B------:R-:W-:Y:S02]  /*49390*/  ISETP.GE.U32.AND P4, PT, R210, 0x7ffffe7b, PT ;  /* 0x7ffffe7bd200780c */ /* 0x000fe40003f86070 */
[----:B------:R-:W-:Y:S01]  /*493a0*/  ISETP.GE.U32.AND P3, PT, R207, 0x7ffffe7a, PT ;  /* 0x7ffffe7acf00780c */ /* 0x000fe20003f66070 */
[----:B------:R-:W2:Y:S08]  /*493b0*/  LDC R170, c[0x0][0x230] ;  /* 0x00008c00ffaa7b82 */ /* 0x000eb00000000800 */
[----:B------:R-:W2:Y:S08]  /*493c0*/  LDC R6, c[0x0][0x230] ;  /* 0x00008c00ff067b82 */ /* 0x000eb00000000800 */
[----:B------:R-:W2:Y:S08]  /*493d0*/  LDC R5, c[0x0][0x230] ;  /* 0x00008c00ff057b82 */ /* 0x000eb00000000800 */
[----:B------:R-:W2:Y:S08]  /*493e0*/  LDC R211, c[0x0][0x230] ;  /* 0x00008c00ffd37b82 */ /* 0x000eb00000000800 */
[----:B------:R-:W2:Y:S08]  /*493f0*/  LDC R210, c[0x0][0x230] ;  /* 0x00008c00ffd27b82 */ /* 0x000eb00000000800 */
[----:B------:R-:W2:Y:S01]  /*49400*/  LDC R207, c[0x0][0x230] ;  /* 0x00008c00ffcf7b82 */ /* 0x000ea20000000800 */
[----:B------:R-:W-:-:S04]  /*49410*/  IMAD.WIDE R250, R7, 0x4, R250 ;  /* 0x0000000407fa7825 */ /* 0x000fc800078e02fa */
[----:B------:R-:W-:Y:S01]  /*49420*/  IMAD.WIDE R248, R7, 0x4, R248 ;  /* 0x0000000407f87825 */ /* 0x000fe200078e02f8 */
[----:B------:R2:W-:Y:S04]  /*49430*/  LDGSTS.E [R0+-0x53ffc], desc[UR60][R250.64], !P6 ;  /* 0xac004000fa007fae */ /* 0x0005e8000f12187c */
[----:B------:R2:W-:Y:S01]  /*49440*/  STL.64 [R1+0x3a8], R250 ;  /* 0x0003a8fa01007387 */ /* 0x0005e20000100a00 */
[----:B------:R-:W-:-:S03]  /*49450*/  ISETP.GE.U32.AND P6, PT, R206, 0x7ffffe79, PT ;  /* 0x7ffffe79ce00780c */ /* 0x000fc60003fc6070 */
[----:B------:R2:W-:Y:S04]  /*49460*/  STL.64 [R1+0x3a0], R248 ;  /* 0x0003a0f801007387 */ /* 0x0005e80000100a00 */
[----:B------:R1:W-:Y:S01]  /*49470*/  LDGSTS.E [R0+-0x53ff8], desc[UR60][R248.64], !P5 ;  /* 0xac008000f8007fae */ /* 0x0003e2000e92187c */
[----:B------:R-:W-:-:S03]  /*49480*/  IMAD.WIDE R220, R7, 0x4, R220 ;  /* 0x0000000407dc7825 */ /* 0x000fc600078e02dc */
[----:B--2---:R-:W2:Y:S04]  /*49490*/  LDL.LU.64 R250, [R1+0x1338] ;  /* 0x0013380001fa7983 */ /* 0x004ea80000300a00 */
[----:B------:R-:W2:Y:S01]  /*494a0*/  LDL.LU.64 R248, [R1+0x1330] ;  /* 0x0013300001f87983 */ /* 0x000ea20000300a00 */
[----:B---3--:R-:W-:-:S03]  /*494b0*/  IMAD.WIDE R216, R7, 0x4, R216 ;  /* 0x0000000407d87825 */ /* 0x008fc600078e02d8 */
[----:B------:R3:W-:Y:S04]  /*494c0*/  STL.64 [R1+0x398], R220 ;  /* 0x000398dc01007387 */ /* 0x0007e80000100a00 */
[----:B------:R2:W-:Y:S04]  /*494d0*/  LDGSTS.E [R0+-0x53ff4], desc[UR60][R220.64], !P0 ;  /* 0xac00c000dc007fae */ /* 0x0005e8000c12187c */
[----:B------:R3:W-:Y:S04]  /*494e0*/  STL.64 [R1+0x690], R216 ;  /* 0x000690d801007387 */ /* 0x0007e80000100a00 */
[----:B------:R2:W-:Y:S01]  /*494f0*/  LDGSTS.E [R2+-0x60000], desc[UR60][R216.64], !P2 ;  /* 0xa0000000d8027fae */ /* 0x0005e2000d12187c */
[----:B------:R-:W-:-:S03]  /*49500*/  IMAD.WIDE R218, R7, 0x4, R218 ;  /* 0x0000000407da7825 */ /* 0x000fc600078e02da */
[----:B---3--:R-:W3:Y:S04]  /*49510*/  LDL.LU.64 R220, [R1+0x1328] ;  /* 0x0013280001dc7983 */ /* 0x008ee80000300a00 */
[----:B------:R-:W3:Y:S01]  /*49520*/  LDL.LU.64 R216, [R1+0x1320] ;  /* 0x0013200001d87983 */ /* 0x000ee20000300a00 */
[----:B----4-:R-:W-:-:S04]  /*49530*/  IMAD.WIDE R214, R7, 0x4, R214 ;  /* 0x0000000407d67825 */ /* 0x010fc800078e02d6 */
[----:B-1----:R-:W-:Y:S01]  /*49540*/  IMAD.WIDE R208, R7, 0x4, R208 ;  /* 0x0000000407d07825 */ /* 0x002fe200078e02d0 */
[----:B------:R1:W-:Y:S04]  /*49550*/  STL.64 [R1+0x688], R218 ;  /* 0x000688da01007387 */ /* 0x0003e80000100a00 */
[----:B------:R4:W-:Y:S04]  /*49560*/  STL.64 [R1+0x680], R214 ;  /* 0x000680d601007387 */ /* 0x0009e80000100a00 */
[----:B------:R3:W-:Y:S04]  /*49570*/  LDGSTS.E [R2+-0x5fffc], desc[UR60][R218.64], !P4 ;  /* 0xa0004000da027fae */ /* 0x0007e8000e12187c */
[----:B------:R4:W-:Y:S04]  /*49580*/  STL.64 [R1+0x678], R208 ;  /* 0x000678d001007387 */ /* 0x0009e80000100a00 */
[----:B------:R3:W-:Y:S04]  /*49590*/  LDGSTS.E [R2+-0x5fff8], desc[UR60][R214.64], !P3 ;  /* 0xa0008000d6027fae */ /* 0x0007e8000d92187c */
[----:B------:R3:W-:Y:S01]  /*495a0*/  LDGSTS.E [R2+-0x5fff4], desc[UR60][R208.64], !P6 ;  /* 0xa000c000d0027fae */ /* 0x0007e2000f12187c */
[----:B------:R-:W-:Y:S01]  /*495b0*/  VIADD R170, R170, 0xfffffedb ;  /* 0xfffffedbaaaa7836 */ /* 0x000fe20000000000 */
[----:B------:R-:W-:Y:S01]  /*495c0*/  IADD3 R6, R6, -0x126, RZ ;  /* 0xfffffeda06067810 */ /* 0x000fe20007ffe0ff */
[----:B------:R-:W-:-:S02]  /*495d0*/  VIADD R5, R5, 0xfffffed9 ;  /* 0xfffffed905057836 */ /* 0x000fc40000000000 */
[----:B------:R-:W-:Y:S01]  /*495e0*/  VIADD R211, R211, 0xfffffed8 ;  /* 0xfffffed8d3d37836 */ /* 0x000fe20000000000 */
[----:B------:R-:W4:Y:S01]  /*495f0*/  LDC R206, c[0x0][0x230] ;  /* 0x00008c00ffce7b82 */ /* 0x000f220000000800 */
[----:B-1----:R-:W3:Y:S04]  /*49600*/  LDL.LU.64 R218, [R1+0x1240] ;  /* 0x0012400001da7983 */ /* 0x002ee80000300a00 */
[----:B----4-:R-:W4:Y:S04]  /*49610*/  LDL.LU.64 R214, [R1+0x1238] ;  /* 0x0012380001d67983 */ /* 0x010f280000300a00 */
[----:B------:R-:W4:Y:S01]  /*49620*/  LDL.LU.64 R208, [R1+0x1230] ;  /* 0x0012300001d07983 */ /* 0x000f220000300a00 */
[----:B------:R-:W-:-:S02]  /*49630*/  ISETP.GE.U32.AND P5, PT, R170, 0x7ffffe5c, PT ;  /* 0x7ffffe5caa00780c */ /* 0x000fc40003fa6070 */
[----:B------:R-:W-:Y:S02]  /*49640*/  ISETP.GE.U32.AND P0, PT, R6, 0x7ffffe5b, PT ;  /* 0x7ffffe5b0600780c */ /* 0x000fe40003f06070 */
[----:B------:R-:W-:Y:S02]  /*49650*/  ISETP.GE.U32.AND P2, PT, R5, 0x7ffffe5a, PT ;  /* 0x7ffffe5a0500780c */ /* 0x000fe40003f46070 */
[----:B------:R-:W-:Y:S01]  /*49660*/  ISETP.GE.U32.AND P4, PT, R211, 0x7ffffe59, PT ;  /* 0x7ffffe59d300780c */ /* 0x000fe20003f86070 */
[----:B------:R-:W-:Y:S01]  /*49670*/  VIADD R210, R210, 0xfffffebb ;  /* 0xfffffebbd2d27836 */ /* 0x000fe20000000000 */
[----:B------:R-:W-:Y:S01]  /*49680*/  IADD3 R207, R207, -0x146, RZ ;  /* 0xfffffebacfcf7810 */ /* 0x000fe20007ffe0ff */
[----:B------:R-:W1:Y:S08]  /*49690*/  LDC R170, c[0x0][0x230] ;  /* 0x00008c00ffaa7b82 */ /* 0x000e700000000800 */
[----:B------:R-:W1:Y:S08]  /*496a0*/  LDC R6, c[0x0][0x230] ;  /* 0x00008c00ff067b82 */ /* 0x000e700000000800 */
[----:B------:R-:W1:Y:S01]  /*496b0*/  LDC R5, c[0x0][0x230] ;  /* 0x00008c00ff057b82 */ /* 0x000e620000000800 */
[----:B------:R-:W-:-:S02]  /*496c0*/  ISETP.GE.U32.AND P3, PT, R210, 0x7ffffe3c, PT ;  /* 0x7ffffe3cd200780c */ /* 0x000fc40003f66070 */
[----:B------:R-:W-:-:S05]  /*496d0*/  ISETP.GE.U32.AND P6, PT, R207, 0x7ffffe3b, PT ;  /* 0x7ffffe3bcf00780c */ /* 0x000fca0003fc6070 */
[----:B------:R-:W1:Y:S08]  /*496e0*/  LDC R211, c[0x0][0x230] ;  /* 0x00008c00ffd37b82 */ /* 0x000e700000000800 */
[----:B------:R-:W1:Y:S01]  /*496f0*/  LDC R210, c[0x0][0x230] ;  /* 0x00008c00ffd27b82 */ /* 0x000e620000000800 */
[----:B------:R-:W-:-:S07]  /*49700*/  VIADD R206, R206, 0xfffffeb9 ;  /* 0xfffffeb9cece7836 */ /* 0x000fce0000000000 */
[----:B------:R-:W1:Y:S01]  /*49710*/  LDC R207, c[0x0][0x230] ;  /* 0x00008c00ffcf7b82 */ /* 0x000e620000000800 */
[----:B--2---:R-:W-:-:S04]  /*49720*/  IMAD.WIDE R250, R7, 0x4, R250 ;  /* 0x0000000407fa7825 */ /* 0x004fc800078e02fa */
[C---:B------:R-:W-:Y:S01]  /*49730*/  IMAD.WIDE R248, R7.reuse, 0x4, R248 ;  /* 0x0000000407f87825 */ /* 0x040fe200078e02f8 */
[----:B------:R2:W-:Y:S04]  /*49740*/  STL.64 [R1+0x590], R250 ;  /* 0x000590fa01007387 */ /* 0x0005e80000100a00 */
[----:B------:R1:W-:Y:S04]  /*49750*/  LDGSTS.E [R2+-0x5c000], desc[UR60][R250.64], !P5 ;  /* 0xa4000000fa027fae */ /* 0x0003e8000e92187c */
[----:B------:R1:W-:Y:S04]  /*49760*/  STL.64 [R1+0x588], R248 ;  /* 0x000588f801007387 */ /* 0x0003e80000100a00 */
[----:B------:R4:W-:Y:S04]  /*49770*/  LDGSTS.E [R2+-0x5bffc], desc[UR60][R248.64], !P0 ;  /* 0xa4004000f8027fae */ /* 0x0009e8000c12187c */
[----:B--2---:R-:W2:Y:S04]  /*49780*/  LDL.LU.64 R250, [R1+0x1228] ;  /* 0x0012280001fa7983 */ /* 0x004ea80000300a00 */
[----:B-1----:R-:W2:Y:S01]  /*49790*/  LDL.LU.64 R248, [R1+0x1160] ;  /* 0x0011600001f87983 */ /* 0x002ea20000300a00 */
[----:B---3--:R-:W-:-:S04]  /*497a0*/  IMAD.WIDE R220, R7, 0x4, R220 ;  /* 0x0000000407dc7825 */ /* 0x008fc800078e02dc */
[C---:B------:R-:W-:Y:S01]  /*497b0*/  IMAD.WIDE R216, R7.reuse, 0x4, R216 ;  /* 0x0000000407d87825 */ /* 0x040fe200078e02d8 */
[----:B------:R1:W-:Y:S04]  /*497c0*/  STL.64 [R1+0x580], R220 ;  /* 0x000580dc01007387 */ /* 0x0003e80000100a00 */
[----:B------:R3:W-:Y:S04]  /*497d0*/  LDGSTS.E [R2+-0x5bff8], desc[UR60][R220.64], !P2 ;  /* 0xa4008000dc027fae */ /* 0x0007e8000d12187c */
[----:B------:R1:W-:Y:S04]  /*497e0*/  STL.64 [R1+0x578], R216 ;  /* 0x000578d801007387 */ /* 0x0003e80000100a00 */
[----:B------:R3:W-:Y:S04]  /*497f0*/  LDGSTS.E [R2+-0x5bff4], desc[UR60][R216.64], !P4 ;  /* 0xa400c000d8027fae */ /* 0x0007e8000e12187c */
[----:B-1----:R-:W3:Y:S04]  /*49800*/  LDL.LU.64 R220, [R1+0x1158] ;  /* 0x0011580001dc7983 */ /* 0x002ee80000300a00 */
[----:B------:R-:W3:Y:S01]  /*49810*/  LDL.LU.64 R216, [R1+0x1150] ;  /* 0x0011500001d87983 */ /* 0x000ee20000300a00 */
[----:B------:R-:W-:-:S04]  /*49820*/  IMAD.WIDE R218, R7, 0x4, R218 ;  /* 0x0000000407da7825 */ /* 0x000fc800078e02da */
[----:B----4-:R-:W-:-:S04]  /*49830*/  IMAD.WIDE R214, R7, 0x4, R214 ;  /* 0x0000000407d67825 */ /* 0x010fc800078e02d6 */
[----:B------:R-:W-:Y:S01]  /*49840*/  IMAD.WIDE R208, R7, 0x4, R208 ;  /* 0x0000000407d07825 */ /* 0x000fe200078e02d0 */
[----:B------:R1:W-:Y:S04]  /*49850*/  STL.64 [R1+0x490], R218 ;  /* 0x000490da01007387 */ /* 0x0003e80000100a00 */
[----:B------:R4:W-:Y:S04]  /*49860*/  STL.64 [R1+0x488], R214 ;  /* 0x000488d601007387 */ /* 0x0009e80000100a00 */
[----:B------:R-:W-:Y:S04]  /*49870*/  LDGSTS.E [R2+-0x58000], desc[UR60][R218.64], !P3 ;  /* 0xa8000000da027fae */ /* 0x000fe8000d92187c */
[----:B------:R4:W-:Y:S01]  /*49880*/  STL.64 [R1+0x480], R208 ;  /* 0x000480d001007387 */ /* 0x0009e20000100a00 */
[----:B------:R-:W-:-:S03]  /*49890*/  ISETP.GE.U32.AND P5, PT, R206, 0x7ffffe3a, PT ;  /* 0x7ffffe3ace00780c */ /* 0x000fc60003fa6070 */
[----:B------:R-:W-:Y:S01]  /*498a0*/  LDGSTS.E [R2+-0x57ffc], desc[UR60][R214.64], !P6 ;  /* 0xa8004000d6027fae */ /* 0x000fe2000f12187c */
[----:B------:R-:W-:Y:S02]  /*498b0*/  VIADD R170, R170, 0xfffffeb8 ;  /* 0xfffffeb8aaaa7836 */ /* 0x000fe40000000000 */
[----:B------:R-:W-:Y:S01]  /*498c0*/  VIADD R6, R6, 0xfffffe9b ;  /* 0xfffffe9b06067836 */ /* 0x000fe20000000000 */
[----:B------:R-:W-:Y:S01]  /*498d0*/  IADD3 R5, R5, -0x166, RZ ;  /* 0xfffffe9a05057810 */ /* 0x000fe20007ffe0ff */
[----:B------:R-:W-:Y:S01]  /*498e0*/  VIADD R211, R211, 0xfffffe99 ;  /* 0xfffffe99d3d37836 */ /* 0x000fe20000000000 */
[----:B------:R-:W4:Y:S01]  /*498f0*/  LDC R206, c[0x0][0x230] ;  /* 0x00008c00ffce7b82 */ /* 0x000f220000000800 */
[----:B-1----:R-:W3:Y:S04]  /*49900*/  LDL.LU.64 R218, [R1+0x1148] ;  /* 0x0011480001da7983 */ /* 0x002ee80000300a00 */
[----:B------:R-:W-:Y:S04]  /*49910*/  LDGSTS.E [R2+-0x57ff8], desc[UR60][R208.64], !P5 ;  /* 0xa8008000d0027fae */ /* 0x000fe8000e92187c */
[----:B----4-:R-:W4:Y:S04]  /*49920*/  LDL.LU.64 R214, [R1+0x1418] ;  /* 0x0014180001d67983 */ /* 0x010f280000300a00 */
[----:B------:R-:W4:Y:S01]  /*49930*/  LDL.LU.64 R208, [R1+0x1410] ;  /* 0x0014100001d07983 */ /* 0x000f220000300a00 */
[----:B------:R-:W-:-:S02]  /*49940*/  ISETP.GE.U32.AND P0, PT, R170, 0x7ffffe39, PT ;  /* 0x7ffffe39aa00780c */ /* 0x000fc40003f06070 */
[----:B------:R-:W-:Y:S02]  /*49950*/  ISETP.GE.U32.AND P2, PT, R6, 0x7ffffe1c, PT ;  /* 0x7ffffe1c0600780c */ /* 0x000fe40003f46070 */
[----:B------:R-:W-:Y:S02]  /*49960*/  ISETP.GE.U32.AND P4, PT, R5, 0x7ffffe1b, PT ;  /* 0x7ffffe1b0500780c */ /* 0x000fe40003f86070 */
[----:B------:R-:W-:Y:S01]  /*49970*/  ISETP.GE.U32.AND P3, PT, R211, 0x7ffffe1a, PT ;  /* 0x7ffffe1ad300780c */ /* 0x000fe20003f66070 */
[----:B------:R-:W-:Y:S02]  /*49980*/  VIADD R210, R210, 0xfffffe98 ;  /* 0xfffffe98d2d27836 */ /* 0x000fe40000000000 */
[----:B------:R-:W-:Y:S01]  /*49990*/  VIADD R207, R207, 0xfffffef7 ;  /* 0xfffffef7cfcf7836 */ /* 0x000fe20000000000 */
[----:B------:R-:W-:Y:S01]  /*499a0*/  IADD3 R206, R206, -0x10a, RZ ;  /* 0xfffffef6cece7810 */ /* 0x000fe20007ffe0ff */
[----:B------:R-:W1:Y:S08]  /*499b0*/  LDC R170, c[0x0][0x230] ;  /* 0x00008c00ffaa7b82 */ /* 0x000e700000000800 */
[----:B------:R-:W1:Y:S01]  /*499c0*/  LDC R6, c[0x0][0x230] ;  /* 0x00008c00ff067b82 */ /* 0x000e620000000800 */
[----:B------:R-:W-:-:S02]  /*499d0*/  ISETP.GE.U32.AND P6, PT, R210, 0x7ffffe19, PT ;  /* 0x7ffffe19d200780c */ /* 0x000fc40003fc6070 */
[----:B------:R-:W-:-:S05]  /*499e0*/  ISETP.GE.U32.AND P5, PT, R207, 0x7ffffe78, PT ;  /* 0x7ffffe78cf00780c */ /* 0x000fca0003fa6070 */
[----:B------:R-:W1:Y:S08]  /*499f0*/  LDC R5, c[0x0][0x230] ;  /* 0x00008c00ff057b82 */ /* 0x000e700000000800 */
[----:B------:R-:W1:Y:S08]  /*49a00*/  LDC R211, c[0x0][0x230] ;  /* 0x00008c00ffd37b82 */ /* 0x000e700000000800 */
[----:B------:R-:W1:Y:S08]  /*49a10*/  LDC R210, c[0x0][0x230] ;  /* 0x00008c00ffd27b82 */ /* 0x000e700000000800 */
[----:B------:R-:W1:Y:S01]  /*49a20*/  LDC R207, c[0x0][0x230] ;  /* 0x00008c00ffcf7b82 */ /* 0x000e620000000800 */
[----:B--2---:R-:W-:-:S04]  /*49a30*/  IMAD.WIDE R250, R7, 0x4, R250 ;  /* 0x0000000407fa7825 */ /* 0x004fc800078e02fa */
[C---:B------:R-:W-:Y:S01]  /*49a40*/  IMAD.WIDE R248, R7.reuse, 0x4, R248 ;  /* 0x0000000407f87825 */ /* 0x040fe200078e02f8 */
[----:B------:R2:W-:Y:S04]  /*49a50*/  STL.64 [R1+0x478], R250 ;  /* 0x000478fa01007387 */ /* 0x0005e80000100a00 */
[----:B------:R-:W-:Y:S04]  /*49a60*/  LDGSTS.E [R2+-0x57ff4], desc[UR60][R250.64], !P0 ;  /* 0xa800c000fa027fae */ /* 0x000fe8000c12187c */
[----:B------:R1:W-:Y:S04]  /*49a70*/  STL.64 [R1+0x390], R248 ;  /* 0x000390f801007387 */ /* 0x0003e80000100a00 */
[----:B------:R-:W-:Y:S04]  /*49a80*/  LDGSTS.E [R2+-0x54000], desc[UR60][R248.64], !P2 ;  /* 0xac000000f8027fae */ /* 0x000fe8000d12187c */
[----:B--2---:R-:W2:Y:S04]  /*49a90*/  LDL.LU.64 R250, [R1+0x1408] ;  /* 0x0014080001fa7983 */ /* 0x004ea80000300a00 */
[----:B-1----:R-:W2:Y:S01]  /*49aa0*/  LDL.LU.64 R248, [R1+0x1400] ;  /* 0x0014000001f87983 */ /* 0x002ea20000300a00 */
[----:B---3--:R-:W-:-:S04]  /*49ab0*/  IMAD.WIDE R220, R7, 0x4, R220 ;  /* 0x0000000407dc7825 */ /* 0x008fc800078e02dc */
[C---:B------:R-:W-:Y:S01]  /*49ac0*/  IMAD.WIDE R216, R7.reuse, 0x4, R216 ;  /* 0x0000000407d87825 */ /* 0x040fe200078e02d8 */
[----:B------:R1:W-:Y:S04]  /*49ad0*/  STL.64 [R1+0x388], R220 ;  /* 0x000388dc01007387 */ /* 0x0003e80000100a00 */
[----:B------:R-:W-:Y:S04]  /*49ae0*/  LDGSTS.E [R2+-0x53ffc], desc[UR60][R220.64], !P4 ;  /* 0xac004000dc027fae */ /* 0x000fe8000e12187c */
[----:B------:R3:W-:Y:S04]  /*49af0*/  STL.64 [R1+0x380], R216 ;  /* 0x000380d801007387 */ /* 0x0007e80000100a00 */
[----:B------:R3:W-:Y:S04]  /*49b00*/  LDGSTS.E [R2+-0x53ff8], desc[UR60][R216.64], !P3 ;  /* 0xac008000d8027fae */ /* 0x0007e8000d92187c */
[----:B-1----:R-:W2:Y:S01]  /*49b10*/  LDL.LU.64 R220, [R1+0x1318] ;  /* 0x0013180001dc7983 */ /* 0x002ea20000300a00 */
[----:B---3--:R-:W-:-:S03]  /*49b20*/  IMAD.WIDE R216, R7, 0x4, R218 ;  /* 0x0000000407d87825 */ /* 0x008fc600078e02da */
[----:B------:R-:W3:Y:S01]  /*49b30*/  LDL.LU.64 R218, [R1+0x1310] ;  /* 0x0013100001da7983 */ /* 0x000ee20000300a00 */
[----:B------:R-:W-:Y:S01]  /*49b40*/  ISETP.GE.U32.AND P0, PT, R206, 0x7ffffe77, PT ;  /* 0x7ffffe77ce00780c */ /* 0x000fe20003f06070 */
[C---:B----4-:R-:W-:Y:S02]  /*49b50*/  IMAD.WIDE R214, R7.reuse, 0x4, R214 ;  /* 0x0000000407d67825 */ /* 0x050fe400078e02d6 */
[----:B------:R1:W-:Y:S04]  /*49b60*/  STL.64 [R1+0x378], R216 ;  /* 0x000378d801007387 */ /* 0x0003e80000100a00 */
[----:B------:R4:W-:Y:S04]  /*49b70*/  LDGSTS.E [R2+-0x53ff4], desc[UR60][R216.64], !P6 ;  /* 0xac00c000d8027fae */ /* 0x0009e8000f12187c */
[----:B------:R4:W-:Y:S04]  /*49b80*/  STL.64 [R1+0x670], R214 ;  /* 0x000670d601007387 */ /* 0x0009e80000100a00 */
[----:B------:R3:W-:Y:S01]  /*49b90*/  LDGSTS.E [R3+-0x60000], desc[UR60][R214.64], !P5 ;  /* 0xa0000000d6037fae */ /* 0x0007e2000e92187c */
[----:B------:R-:W-:-:S04]  /*49ba0*/  IMAD.WIDE R208, R7, 0x4, R208 ;  /* 0x0000000407d07825 */ /* 0x000fc800078e02d0 */
[----:B------:R-:W-:Y:S02]  /*49bb0*/  VIADD R170, R170, 0xfffffef5 ;  /* 0xfffffef5aaaa7836 */ /* 0x000fe40000000000 */
[----:B------:R-:W-:Y:S02]  /*49bc0*/  VIADD R6, R6, 0xfffffef4 ;  /* 0xfffffef406067836 */ /* 0x000fe40000000000 */
[----:B------:R-:W-:Y:S01]  /*49bd0*/  VIADD R5, R5, 0xfffffed7 ;  /* 0xfffffed705057836 */ /* 0x000fe20000000000 */
[----:B------:R-:W-:Y:S01]  /*49be0*/  IADD3 R211, R211, -0x12a, RZ ;  /* 0xfffffed6d3d37810 */ /* 0x000fe20007ffe0ff */
[----:B------:R4:W-:Y:S04]  /*49bf0*/  STL.64 [R1+0x668], R208 ;  /* 0x000668d001007387 */ /* 0x0009e80000100a00 */
[----:B-1----:R-:W3:Y:S04]  /*49c00*/  LDL.LU.64 R216, [R1+0x1308] ;  /* 0x0013080001d87983 */ /* 0x002ee80000300a00 */
[----:B------:R1:W-:Y:S04]  /*49c10*/  LDGSTS.E [R3+-0x5fffc], desc[UR60][R208.64], !P0 ;  /* 0xa0004000d0037fae */ /* 0x0003e8000c12187c */
[----:B----4-:R-:W4:Y:S01]  /*49c20*/  LDL.LU.64 R214, [R1+0x1300] ;  /* 0x0013000001d67983 */ /* 0x010f220000300a00 */
[----:B------:R-:W1:Y:S03]  /*49c30*/  LDC R206, c[0x0][0x230] ;  /* 0x00008c00ffce7b82 */ /* 0x000e660000000800 */
[----:B------:R-:W4:Y:S01]  /*49c40*/  LDL.LU.64 R208, [R1+0x1220] ;  /* 0x0012200001d07983 */ /* 0x000f220000300a00 */
[----:B------:R-:W-:-:S02]  /*49c50*/  ISETP.GE.U32.AND P2, PT, R170, 0x7ffffe76, PT ;  /* 0x7ffffe76aa00780c */ /* 0x000fc40003f46070 */
[----:B------:R-:W-:Y:S02]  /*49c60*/  ISETP.GE.U32.AND P4, PT, R6, 0x7ffffe75, PT ;  /* 0x7ffffe750600780c */ /* 0x000fe40003f86070 */
[----:B------:R-:W-:Y:S02]  /*49c70*/  ISETP.GE.U32.AND P3, PT, R5, 0x7ffffe58, PT ;  /* 0x7ffffe580500780c */ /* 0x000fe40003f66070 */
[----:B------:R-:W-:Y:S01]  /*49c80*/  ISETP.GE.U32.AND P6, PT, R211, 0x7ffffe57, PT ;  /* 0x7ffffe57d300780c */ /* 0x000fe20003fc6070 */
[----:B------:R-:W-:Y:S01]  /*49c90*/  VIADD R210, R210, 0xfffffed5 ;  /* 0xfffffed5d2d27836 */ /* 0x000fe20000000000 */
[----:B------:R-:W1:Y:S01]  /*49ca0*/  LDC R211, c[0x0][0x230] ;  /* 0x00008c00ffd37b82 */ /* 0x000e620000000800 */
[----:B------:R-:W-:-:S07]  /*49cb0*/  VIADD R207, R207, 0xfffffed4 ;  /* 0xfffffed4cfcf7836 */ /* 0x000fce0000000000 */
[----:B------:R-:W4:Y:S08]  /*49cc0*/  LDC R6, c[0x0][0x230] ;  /* 0x00008c00ff067b82 */ /* 0x000f300000000800 */
[----:B------:R-:W4:Y:S01]  /*49cd0*/  LDC R170, c[0x0][0x230] ;  /* 0x00008c00ffaa7b82 */ /* 0x000f220000000800 */
[----:B------:R-:W-:-:S07]  /*49ce0*/  ISETP.GE.U32.AND P5, PT, R210, 0x7ffffe56, PT ;  /* 0x7ffffe56d200780c */ /* 0x000fce0003fa6070 */
[----:B------:R-:W1:Y:S02]  /*49cf0*/  LDC R210, c[0x0][0x230] ;  /* 0x00008c00ffd27b82 */ /* 0x000e640000000800 */
[----:B-1----:R-:W-:Y:S01]  /*49d00*/  VIADD R206, R206, 0xfffffeb7 ;  /* 0xfffffeb7cece7836 */ /* 0x002fe20000000000 */
[----:B------:R-:W-:-:S05]  /*49d10*/  ISETP.GE.U32.AND P0, PT, R207, 0x7ffffe55, PT ;  /* 0x7ffffe55cf00780c */ /* 0x000fca0003f06070 */
[----:B------:R-:W1:Y:S08]  /*49d20*/  LDC R5, c[0x0][0x230] ;  /* 0x00008c00ff057b82 */ /* 0x000e700000000800 */
[----:B------:R-:W1:Y:S01]  /*49d30*/  LDC R207, c[0x0][0x230] ;  /* 0x00008c00ffcf7b82 */ /* 0x000e620000000800 */
[----:B------:R-:W-:Y:S01]  /*49d40*/  VIADD R211, R211, 0xfffffe97 ;  /* 0xfffffe97d3d37836 */ /* 0x000fe20000000000 */
[----:B------:R-:W-:Y:S01]  /*49d50*/  IADD3 R210, R210, -0x16a, RZ ;  /* 0xfffffe96d2d27810 */ /* 0x000fe20007ffe0ff */
        /* <DEDUP_REMOVED lines=8> */
[----:B------:R-:W-:-:S05]  /*49de0*/  IMAD.WIDE R220, R7, 0x4, R220 ;  /* 0x0000000407dc7825 */ /* 0x000fca00078e02dc */
[----:B------:R1:W-:Y:S04]  /*49df0*/  STL.64 [R1+0x570], R220 ;  /* 0x000570dc01007387 */ /* 0x0003e80000100a00 */
[----:B------:R-:W-:Y:S01]  /*49e00*/  LDGSTS.E [R3+-0x5c000], desc[UR60][R220.64], !P3 ;  /* 0xa4000000dc037fae */ /* 0x000fe2000d92187c */
[----:B---3--:R-:W-:-:S05]  /*49e10*/  IMAD.WIDE R218, R7, 0x4, R218 ;  /* 0x0000000407da7825 */ /* 0x008fca00078e02da */
[----:B------:R3:W-:Y:S04]  /*49e20*/  STL.64 [R1+0x568], R218 ;  /* 0x000568da01007387 */ /* 0x0007e80000100a00 */
[----:B-1----:R-:W2:Y:S04]  /*49e30*/  LDL.LU.64 R220, [R1+0x1208] ;  /* 0x0012080001dc7983 */ /* 0x002ea80000300a00 */
[----:B------:R-:W-:Y:S04]  /*49e40*/  LDGSTS.E [R3+-0x5bffc], desc[UR60][R218.64], !P6 ;  /* 0xa4004000da037fae */ /* 0x000fe8000f12187c */
[----:B---3--:R-:W3:Y:S01]  /*49e50*/  LDL.LU.64 R218, [R1+0x1140] ;  /* 0x0011400001da7983 */ /* 0x008ee20000300a00 */
[----:B------:R-:W-:Y:S01]  /*49e60*/  ISETP.GE.U32.AND P2, PT, R206, 0x7ffffe38, PT ;  /* 0x7ffffe38ce00780c */ /* 0x000fe20003f46070 */
[----:B------:R-:W-:-:S04]  /*49e70*/  IMAD.WIDE R216, R7, 0x4, R216 ;  /* 0x0000000407d87825 */ /* 0x000fc800078e02d8 */
[C---:B----4-:R-:W-:Y:S01]  /*49e80*/  IMAD.WIDE R214, R7.reuse, 0x4, R214 ;  /* 0x0000000407d67825 */ /* 0x050fe200078e02d6 */
[----:B------:R-:W1:Y:S01]  /*49e90*/  LDC R206, c[0x0][0x230] ;  /* 0x00008c00ffce7b82 */ /* 0x000e620000000800 */
[----:B------:R4:W-:Y:S04]  /*49ea0*/  STL.64 [R1+0x560], R216 ;  /* 0x000560d801007387 */ /* 0x0009e80000100a00 */
[----:B------:R-:W-:Y:S01]  /*49eb0*/  LDGSTS.E [R3+-0x5bff8], desc[UR60][R216.64], !P5 ;  /* 0xa4008000d8037fae */ /* 0x000fe2000e92187c */
[----:B------:R-:W-:-:S03]  /*49ec0*/  IMAD.WIDE R208, R7, 0x4, R208 ;  /* 0x0000000407d07825 */ /* 0x000fc600078e02d0 */
[----:B------:R4:W-:Y:S04]  /*49ed0*/  STL.64 [R1+0x558], R214 ;  /* 0x000558d601007387 */ /* 0x0009e80000100a00 */
[----:B------:R4:W-:Y:S01]  /*49ee0*/  LDGSTS.E [R3+-0x5bff4], desc[UR60][R214.64], !P0 ;  /* 0xa400c000d6037fae */ /* 0x0009e2000c12187c */
[----:B------:R-:W-:-:S03]  /*49ef0*/  ISETP.GE.U32.AND P5, PT, R211, 0x7ffffe18, PT ;  /* 0x7ffffe18d300780c */ /* 0x000fc60003fa6070 */
[----:B------:R4:W-:Y:S01]  /*49f00*/  STL.64 [R1+0x470], R208 ;  /* 0x000470d001007387 */ /* 0x0009e20000100a00 */
[----:B------:R-:W-:-:S03]  /*49f10*/  ISETP.GE.U32.AND P0, PT, R210, 0x7ffffe17, PT ;  /* 0x7ffffe17d200780c */ /* 0x000fc60003f06070 */
[----:B------:R-:W3:Y:S04]  /*49f20*/  LDL.LU.64 R210, [R1+0x1138] ;  /* 0x0011380001d27983 */ /* 0x000ee80000300a00 */
[----:B------:R-:W-:Y:S04]  /*49f30*/  LDGSTS.E [R3+-0x58000], desc[UR60][R208.64], !P2 ;  /* 0xa8000000d0037fae */ /* 0x000fe8000d12187c */
[----:B----4-:R-:W4:Y:S01]  /*49f40*/  LDL.LU.64 R216, [R1+0x1130] ;  /* 0x0011300001d87983 */ /* 0x010f220000300a00 */
[----:B------:R-:W-:Y:S01]  /*49f50*/  VIADD R6, R6, 0xfffffeb5 ;  /* 0xfffffeb506067836 */ /* 0x000fe20000000000 */
[----:B------:R-:W-:Y:S01]  /*49f60*/  IADD3 R170, R170, -0x14a, RZ ;  /* 0xfffffeb6aaaa7810 */ /* 0x000fe20007ffe0ff */
[----:B------:R-:W3:Y:S01]  /*49f70*/  LDC R214, c[0x0][0x230] ;  /* 0x00008c00ffd67b82 */ /* 0x000ee20000000800 */
[----:B------:R-:W4:Y:S02]  /*49f80*/  LDL.LU.64 R208, [R1+0x1128] ;  /* 0x0011280001d07983 */ /* 0x000f240000300a00 */
[----:B------:R-:W-:-:S05]  /*49f90*/  ISETP.GE.U32.AND P3, PT, R6, 0x7ffffe36, PT ;  /* 0x7ffffe360600780c */ /* 0x000fca0003f66070 */
[----:B------:R-:W2:Y:S01]  /*49fa0*/  LDC R6, c[0x0][0x230] ;  /* 0x00008c00ff067b82 */ /* 0x000ea20000000800 */
[----:B------:R-:W-:Y:S01]  /*49fb0*/  ISETP.GE.U32.AND P4, PT, R170, 0x7ffffe37, PT ;  /* 0x7ffffe37aa00780c */ /* 0x000fe20003f86070 */
[----:B------:R-:W-:Y:S02]  /*49fc0*/  VIADD R5, R5, 0xfffffeb4 ;  /* 0xfffffeb405057836 */ /* 0x000fe40000000000 */
[----:B-1----:R-:W-:Y:S02]  /*49fd0*/  VIADD R215, R206, 0xfffffe94 ;  /* 0xfffffe94ced77836 */ /* 0x002fe40000000000 */
[----:B------:R-:W-:Y:S02]  /*49fe0*/  VIADD R207, R207, 0xfffffe95 ;  /* 0xfffffe95cfcf7836 */ /* 0x000fe40000000000 */
[----:B------:R-:W1:Y:S08]  /*49ff0*/  LDC R206, c[0x0][0x230] ;  /* 0x00008c00ffce7b82 */ /* 0x000e700000000800 */
[----:B------:R-:W4:Y:S01]  /*4a000*/  LDC R170, c[0x0][0x230] ;  /* 0x00008c00ffaa7b82 */ /* 0x000f220000000800 */
[----:B------:R-:W-:-:S02]  /*4a010*/  ISETP.GE.U32.AND P6, PT, R5, 0x7ffffe35, PT ;  /* 0x7ffffe350500780c */ /* 0x000fc40003fc6070 */
[----:B------:R-:W-:-:S05]  /*4a020*/  ISETP.GE.U32.AND P2, PT, R207, 0x7ffffe16, PT ;  /* 0x7ffffe16cf00780c */ /* 0x000fca0003f46070 */
[----:B------:R-:W4:Y:S08]  /*4a030*/  LDC R5, c[0x0][0x230] ;  /* 0x00008c00ff057b82 */ /* 0x000f300000000800 */
[----:B------:R-:W1:Y:S02]  /*4a040*/  LDC R207, c[0x0][0x230] ;  /* 0x00008c00ffcf7b82 */ /* 0x000e640000000800 */
[----:B-1----:R-:W-:Y:S01]  /*4a050*/  IADD3 R206, R206, -0x12e, RZ ;  /* 0xfffffed2cece7810 */ /* 0x002fe20007ffe0ff */
[----:B------:R-:W-:-:S02]  /*4a060*/  VIADD R207, R207, 0xfffffed3 ;  /* 0xfffffed3cfcf7836 */ /* 0x000fc40000000000 */
[----:B--2---:R-:W-:-:S04]  /*4a070*/  IMAD.WIDE R250, R7, 0x4, R250 ;  /* 0x0000000407fa7825 */ /* 0x004fc800078e02fa */
[----:B------:R-:W-:Y:S01]  /*4a080*/  IMAD.WIDE R248, R7, 0x4, R248 ;  /* 0x0000000407f87825 */ /* 0x000fe200078e02f8 */
[----:B------:R1:W-:Y:S04]  /*4a090*/  STL.64 [R1+0x468], R250 ;  /* 0x000468fa01007387 */ /* 0x0003e80000100a00 */
[----:B------:R-:W-:Y:S04]  /*4a0a0*/  LDGSTS.E [R3+-0x57ffc], desc[UR60][R250.64], !P4 ;  /* 0xa8004000fa037fae */ /* 0x000fe8000e12187c */
[----:B------:R2:W-:Y:S01]  /*4a0b0*/  STL.64 [R1+0x460], R248 ;  /* 0x000460f801007387 */ /* 0x0005e20000100a00 */
[----:B------:R-:W-:-:S03]  /*4a0c0*/  ISETP.GE.U32.AND P4, PT, R215, 0x7ffffe15, PT ;  /* 0x7ffffe15d700780c */ /* 0x000fc60003f86070 */
[----:B------:R-:W-:Y:S01]  /*4a0d0*/  LDGSTS.E [R3+-0x57ff8], desc[UR60][R248.64], !P3 ;  /* 0xa8008000f8037fae */ /* 0x000fe2000d92187c */
[----:B------:R-:W-:Y:S01]  /*4a0e0*/  IADD3 R215, R6, -0x10e, RZ ;  /* 0xfffffef206d77810 */ /* 0x000fe20007ffe0ff */
[C---:B------:R-:W-:Y:S02]  /*4a0f0*/  IMAD.WIDE R220, R7.reuse, 0x4, R220 ;  /* 0x0000000407dc7825 */ /* 0x040fe400078e02dc */
[----:B-1----:R-:W4:Y:S02]  /*4a100*/  LDL.LU.64 R250, [R1+0x13f8] ;  /* 0x0013f80001fa7983 */ /* 0x002f240000300a00 */
[----:B---3--:R-:W-:Y:S02]  /*4a110*/  IMAD.WIDE R218, R7, 0x4, R218 ;  /* 0x0000000407da7825 */ /* 0x008fe400078e02da */
[----:B------:R1:W-:Y:S04]  /*4a120*/  STL.64 [R1+0x458], R220 ;  /* 0x000458dc01007387 */ /* 0x0003e80000100a00 */
[----:B--2---:R-:W2:Y:S04]  /*4a130*/  LDL.LU.64 R248, [R1+0x13f0] ;  /* 0x0013f00001f87983 */ /* 0x004ea80000300a00 */
[----:B------:R-:W-:Y:S04]  /*4a140*/  LDGSTS.E [R3+-0x57ff4], desc[UR60][R220.64], !P6 ;  /* 0xa800c000dc037fae */ /* 0x000fe8000f12187c */
[----:B------:R3:W-:Y:S04]  /*4a150*/  STL.64 [R1+0x370], R218 ;  /* 0x000370da01007387 */ /* 0x0007e80000100a00 */
[----:B------:R3:W-:Y:S01]  /*4a160*/  LDGSTS.E [R3+-0x54000], desc[UR60][R218.64], !P5 ;  /* 0xac000000da037fae */ /* 0x0007e2000e92187c */
[----:B------:R-:W-:Y:S01]  /*4a170*/  ISETP.GE.U32.AND P6, PT, R215, 0x7ffffe73, PT ;  /* 0x7ffffe73d700780c */ /* 0x000fe20003fc6070 */
[----:B------:R-:W-:-:S02]  /*4a180*/  IMAD.WIDE R210, R7, 0x4, R210 ;  /* 0x0000000407d27825 */ /* 0x000fc400078e02d2 */
[----:B-1----:R-:W2:Y:S02]  /*4a190*/  LDL.LU.64 R220, [R1+0x13e8] ;  /* 0x0013e80001dc7983 */ /* 0x002ea40000300a00 */
[----:B---3--:R-:W-:Y:S02]  /*4a1a0*/  VIADD R218, R214, 0xfffffef0 ;  /* 0xfffffef0d6da7836 */ /* 0x008fe40000000000 */
[----:B------:R-:W3:Y:S01]  /*4a1b0*/  LDL.LU.64 R214, [R1+0x13e0] ;  /* 0x0013e00001d67983 */ /* 0x000ee20000300a00 */
[----:B----4-:R-:W-:-:S03]  /*4a1c0*/  IMAD.WIDE R216, R7, 0x4, R216 ;  /* 0x0000000407d87825 */ /* 0x010fc600078e02d8 */
[----:B------:R1:W-:Y:S04]  /*4a1d0*/  STL.64 [R1+0x368], R210 ;  /* 0x000368d201007387 */ /* 0x0003e80000100a00 */
[----:B------:R-:W-:Y:S01]  /*4a1e0*/  LDGSTS.E [R3+-0x53ffc], desc[UR60][R210.64], !P0 ;  /* 0xac004000d2037fae */ /* 0x000fe2000c12187c */
[----:B------:R-:W-:-:S03]  /*4a1f0*/  ISETP.GE.U32.AND P0, PT, R218, 0x7ffffe71, PT ;  /* 0x7ffffe71da00780c */ /* 0x000fc60003f06070 */
[----:B------:R-:W-:Y:S01]  /*4a200*/  LDGSTS.E [R3+-0x53ff8], desc[UR60][R216.64], !P2 ;  /* 0xac008000d8037fae */ /* 0x000fe2000d12187c */
[----:B------:R-:W-:-:S04]  /*4a210*/  IMAD.WIDE R208, R7, 0x4, R208 ;  /* 0x0000000407d07825 */ /* 0x000fc800078e02d0 */
[----:B------:R-:W-:Y:S02]  /*4a220*/  VIADD R170, R170, 0xfffffef3 ;  /* 0xfffffef3aaaa7836 */ /* 0x000fe40000000000 */
[----:B------:R-:W-:Y:S01]  /*4a230*/  VIADD R5, R5, 0xfffffef1 ;  /* 0xfffffef105057836 */ /* 0x000fe20000000000 */
[----:B------:R-:W4:Y:S01]  /*4a240*/  LDC R6, c[0x0][0x230] ;  /* 0x00008c00ff067b82 */ /* 0x000f220000000800 */
[----:B-1----:R-:W4:Y:S04]  /*4a250*/  LDL.LU.64 R210, [R1+0x2618] ;  /* 0x0026180001d27983 */ /* 0x002f280000300a00 */
[----:B------:R1:W-:Y:S04]  /*4a260*/  STL.64 [R1+0x360], R216 ;  /* 0x000360d801007387 */ /* 0x0003e80000100a00 */
[----:B------:R1:W-:Y:S04]  /*4a270*/  STL.64 [R1+0x358], R208 ;  /* 0x000358d001007387 */ /* 0x0003e80000100a00 */
[----:B------:R-:W4:Y:S04]  /*4a280*/  LDL.LU.64 R218, [R1+0x12f8] ;  /* 0x0012f80001da7983 */ /* 0x000f280000300a00 */
[----:B------:R1:W-:Y:S04]  /*4a290*/  LDGSTS.E [R3+-0x53ff4], desc[UR60][R208.64], !P4 ;  /* 0xac00c000d0037fae */ /* 0x0003e8000e12187c */
[----:B------:R1:W-:Y:S01]  /*4a2a0*/  STL.64 [R1+0x25b8], R2 ;  /* 0x0025b80201007387 */ /* 0x0003e20000100a00 */
[----:B------:R-:W-:-:S02]  /*4a2b0*/  ISETP.GE.U32.AND P2, PT, R207, 0x7ffffe54, PT ;  /* 0x7ffffe54cf00780c */ /* 0x000fc40003f46070 */
[----:B------:R-:W-:Y:S01]  /*4a2c0*/  ISETP.GE.U32.AND P4, PT, R206, 0x7ffffe53, PT ;  /* 0x7ffffe53ce00780c */ /* 0x000fe20003f86070 */
[----:B-1----:R-:W4:Y:S04]  /*4a2d0*/  LDL.LU.64 R216, [R1+0x12f0] ;  /* 0x0012f00001d87983 */ /* 0x002f280000300a00 */
[----:B------:R-:W4:Y:S01]  /*4a2e0*/  LDL.LU.64 R206, [R1+0x12e8] ;  /* 0x0012e80001ce7983 */ /* 0x000f220000300a00 */
[----:B------:R-:W-:Y:S02]  /*4a2f0*/  ISETP.GE.U32.AND P3, PT, R170, 0x7ffffe74, PT ;  /* 0x7ffffe74aa00780c */ /* 0x000fe40003f66070 */
[----:B------:R-:W-:Y:S01]  /*4a300*/  ISETP.GE.U32.AND P5, PT, R5, 0x7ffffe72, PT ;  /* 0x7ffffe720500780c */ /* 0x000fe20003fa6070 */
[----:B------:R-:W1:Y:S08]  /*4a310*/  LDC R170, c[0x0][0x230] ;  /* 0x00008c00ffaa7b82 */ /* 0x000e700000000800 */
[----:B------:R-:W4:Y:S08]  /*4a320*/  LDC R5, c[0x0][0x230] ;  /* 0x00008c00ff057b82 */ /* 0x000f300000000800 */
[----:B------:R-:W4:Y:S08]  /*4a330*/  LDC R209, c[0x0][0x230] ;  /* 0x00008c00ffd17b82 */ /* 0x000f300000000800 */
[----:B------:R-:W4:Y:S01]  /*4a340*/  LDC R208, c[0x0][0x230] ;  /* 0x00008c00ffd07b82 */ /* 0x000f220000000800 */
[----:B-1----:R-:W-:-:S02]  /*4a350*/  VIADD R3, R170, 0xfffffed1 ;  /* 0xfffffed1aa037836 */ /* 0x002fc40000000000 */
[----:B------:R-:W-:-:S04]  /*4a360*/  IMAD.WIDE R250, R7, 0x4, R250 ;  /* 0x0000000407fa7825 */ /* 0x000fc800078e02fa */
[C---:B--2---:R-:W-:Y:S01]  /*4a370*/  IMAD.WIDE R248, R7.reuse, 0x4, R248 ;  /* 0x0000000407f87825 */ /* 0x044fe200078e02f8 */
[----:B------:R1:W-:Y:S04]  /*4a380*/  STL.64 [R1+0x650], R250 ;  /* 0x000650fa01007387 */ /* 0x0003e80000100a00 */
[----:B------:R2:W-:Y:S04]  /*4a390*/  LDGSTS.E [R4+-0x60000], desc[UR60][R250.64], !P3 ;  /* 0xa0000000fa047fae */ /* 0x0005e8000d92187c */
[----:B------:R3:W-:Y:S04]  /*4a3a0*/  STL.64 [R1+0x648], R248 ;  /* 0x000648f801007387 */ /* 0x0007e80000100a00 */
[----:B------:R2:W-:Y:S01]  /*4a3b0*/  LDGSTS.E [R4+-0x5fffc], desc[UR60][R248.64], !P6 ;  /* 0xa0004000f8047fae */ /* 0x0005e2000f12187c */
[----:B------:R-:W-:-:S03]  /*4a3c0*/  IMAD.WIDE R220, R7, 0x4, R220 ;  /* 0x0000000407dc7825 */ /* 0x000fc600078e02dc */
[----:B-1----:R-:W2:Y:S01]  /*4a3d0*/  LDL.LU.64 R250, [R1+0x12e0] ;  /* 0x0012e00001fa7983 */ /* 0x002ea20000300a00 */
[----:B---3--:R-:W-:-:S03]  /*4a3e0*/  IMAD.WIDE R214, R7, 0x4, R214 ;  /* 0x0000000407d67825 */ /* 0x008fc600078e02d6 */
[----:B------:R-:W3:Y:S01]  /*4a3f0*/  LDL.LU.64 R248, [R1+0x1200] ;  /* 0x0012000001f87983 */ /* 0x000ee20000300a00 */
[----:B----4-:R-:W-:-:S03]  /*4a400*/  IMAD.WIDE R218, R7, 0x4, R218 ;  /* 0x0000000407da7825 */ /* 0x010fc600078e02da */
[----:B------:R1:W-:Y:S04]  /*4a410*/  STL.64 [R1+0x640], R220 ;  /* 0x000640dc01007387 */ /* 0x0003e80000100a00 */
[----:B------:R4:W-:Y:S04]  /*4a420*/  LDGSTS.E [R4+-0x5fff8], desc[UR60][R220.64], !P5 ;  /* 0xa0008000dc047fae */ /* 0x0009e8000e92187c */
[----:B------:R4:W-:Y:S04]  /*4a430*/  STL.64 [R1+0x638], R214 ;  /* 0x000638d601007387 */ /* 0x0009e80000100a00 */
[----:B------:R3:W-:Y:S01]  /*4a440*/  LDGSTS.E [R4+-0x5fff4], desc[UR60][R214.64], !P0 ;  /* 0xa000c000d6047fae */ /* 0x0007e2000c12187c */
[----:B------:R-:W-:-:S03]  /*4a450*/  ISETP.GE.U32.AND P3, PT, R3, 0x7ffffe52, PT ;  /* 0x7ffffe520300780c */ /* 0x000fc60003f66070 */
[----:B------:R3:W-:Y:S01]  /*4a460*/  LDGSTS.E [R4+-0x5c000], desc[UR60][R218.64], !P2 ;  /* 0xa4000000da047fae */ /* 0x0007e2000d12187c */
[----:B------:R-:W-:-:S04]  /*4a470*/  IMAD.WIDE R216, R7, 0x4, R216 ;  /* 0x0000000407d87825 */ /* 0x000fc800078e02d8 */
[----:B------:R-:W-:-:S04]  /*4a480*/  IMAD.WIDE R206, R7, 0x4, R206 ;  /* 0x0000000407ce7825 */ /* 0x000fc800078e02ce */
[----:B------:R-:W-:Y:S02]  /*4a490*/  VIADD R2, R6, 0xfffffed0 ;  /* 0xfffffed006027836 */ /* 0x000fe40000000000 */
[----:B------:R-:W-:Y:S01]  /*4a4a0*/  VIADD R209, R209, 0xfffffeb1 ;  /* 0xfffffeb1d1d17836 */ /* 0x000fe20000000000 */
[----:B-1----:R-:W3:Y:S04]  /*4a4b0*/  LDL.LU.64 R220, [R1+0x11f8] ;  /* 0x0011f80001dc7983 */ /* 0x002ee80000300a00 */
[----:B----4-:R-:W4:Y:S04]  /*4a4c0*/  LDL.LU.64 R214, [R1+0x11f0] ;  /* 0x0011f00001d67983 */ /* 0x010f280000300a00 */
[----:B------:R1:W-:Y:S04]  /*4a4d0*/  STL.64 [R1+0x550], R218 ;  /* 0x000550da01007387 */ /* 0x0003e80000100a00 */
[----:B------:R1:W-:Y:S04]  /*4a4e0*/  STL.64 [R1+0x548], R216 ;  /* 0x000548d801007387 */ /* 0x0003e80000100a00 */
[----:B------:R1:W-:Y:S04]  /*4a4f0*/  STL.64 [R1+0x540], R206 ;  /* 0x000540ce01007387 */ /* 0x0003e80000100a00 */
[----:B------:R4:W-:Y:S04]  /*4a500*/  LDGSTS.E [R4+-0x5bffc], desc[UR60][R216.64], !P4 ;  /* 0xa4004000d8047fae */ /* 0x0009e8000e12187c */
[----:B------:R4:W-:Y:S01]  /*4a510*/  LDGSTS.E [R4+-0x5bff8], desc[UR60][R206.64], !P3 ;  /* 0xa4008000ce047fae */ /* 0x0009e2000d92187c */
[----:B------:R-:W-:Y:S01]  /*4a520*/  VIADD R3, R5, 0xfffffeb3 ;  /* 0xfffffeb305037836 */ /* 0x000fe20000000000 */
[----:B------:R-:W-:Y:S01]  /*4a530*/  ISETP.GE.U32.AND P6, PT, R2, 0x7ffffe51, PT ;  /* 0x7ffffe510200780c */ /* 0x000fe20003fc6070 */
[----:B------:R-:W1:Y:S08]  /*4a540*/  LDC R170, c[0x0][0x230] ;  /* 0x00008c00ffaa7b82 */ /* 0x000e700000000800 */
[----:B------:R-:W1:Y:S02]  /*4a550*/  LDC R6, c[0x0][0x230] ;  /* 0x00008c00ff067b82 */ /* 0x000e640000000800 */
[----:B-1----:R-:W4:Y:S04]  /*4a560*/  LDL.LU.64 R218, [R1+0x11e8] ;  /* 0x0011e80001da7983 */ /* 0x002f280000300a00 */
[----:B------:R-:W4:Y:S01]  /*4a570*/  LDL.LU.64 R216, [R1+0x1120] ;  /* 0x0011200001d87983 */ /* 0x000f220000300a00 */
[----:B------:R-:W-:Y:S01]  /*4a580*/  ISETP.GE.U32.AND P2, PT, R209, 0x7ffffe32, PT ;  /* 0x7ffffe32d100780c */ /* 0x000fe20003f46070 */
[----:B------:R-:W-:-:S02]  /*4a590*/  VIADD R208, R208, 0xfffffeb0 ;  /* 0xfffffeb0d0d07836 */ /* 0x000fc40000000000 */
[----:B------:R-:W4:Y:S01]  /*4a5a0*/  LDL.LU.64 R206, [R1+0x1118] ;  /* 0x0011180001ce7983 */ /* 0x000f220000300a00 */
[----:B------:R-:W-:Y:S02]  /*4a5b0*/  ISETP.GE.U32.AND P5, PT, R3, 0x7ffffe34, PT ;  /* 0x7ffffe340300780c */ /* 0x000fe40003fa6070 */
[----:B------:R-:W-:Y:S01]  /*4a5c0*/  IADD3 R2, R252, -0x14e, RZ ;  /* 0xfffffeb2fc027810 */ /* 0x000fe20007ffe0ff */
[----:B------:R-:W1:Y:S01]  /*4a5d0*/  LDC R5, c[0x0][0x230] ;  /* 0x00008c00ff057b82 */ /* 0x000e620000000800 */
[----:B------:R-:W-:-:S07]  /*4a5e0*/  ISETP.GE.U32.AND P4, PT, R208, 0x7ffffe31, PT ;  /* 0x7ffffe31d000780c */ /* 0x000fce0003f86070 */
[----:B------:R-:W1:Y:S01]  /*4a5f0*/  LDC R3, c[0x0][0x230] ;  /* 0x00008c00ff037b82 */ /* 0x000e620000000800 */
[----:B------:R-:W-:-:S07]  /*4a600*/  ISETP.GE.U32.AND P0, PT, R2, 0x7ffffe33, PT ;  /* 0x7ffffe330200780c */ /* 0x000fce0003f06070 */
[----:B------:R-:W1:Y:S08]  /*4a610*/  LDC R2, c[0x0][0x230] ;  /* 0x00008c00ff027b82 */ /* 0x000e700000000800 */
[----:B------:R-:W1:Y:S08]  /*4a620*/  LDC R209, c[0x0][0x230] ;  /* 0x00008c00ffd17b82 */ /* 0x000e700000000800 */
[----:B------:R-:W1:Y:S01]  /*4a630*/  LDC R208, c[0x0][0x230] ;  /* 0x00008c00ffd07b82 */ /* 0x000e620000000800 */
[----:B------:R-:W-:Y:S01]  /*4a640*/  VIADD R170, R170, 0xfffffe93 ;  /* 0xfffffe93aaaa7836 */ /* 0x000fe20000000000 */
[----:B------:R-:W-:-:S04]  /*4a650*/  IADD3 R6, R6, -0x16e, RZ ;  /* 0xfffffe9206067810 */ /* 0x000fc80007ffe0ff */
[----:B------:R-:W-:Y:S02]  /*4a660*/  ISETP.GE.U32.AND P3, PT, R170, 0x7ffffe14, PT ;  /* 0x7ffffe14aa00780c */ /* 0x000fe40003f66070 */
[----:B------:R-:W1:Y:S01]  /*4a670*/  LDC R170, c[0x0][0x230] ;  /* 0x00008c00ffaa7b82 */ /* 0x000e620000000800 */
[----:B--2---:R-:W-:-:S04]  /*4a680*/  IMAD.WIDE R250, R7, 0x4, R250 ;  /* 0x0000000407fa7825 */ /* 0x004fc800078e02fa */
[C---:B---3--:R-:W-:Y:S01]  /*4a690*/  IMAD.WIDE R248, R7.reuse, 0x4, R248 ;  /* 0x0000000407f87825 */ /* 0x048fe200078e02f8 */
[----:B------:R2:W-:Y:S04]  /*4a6a0*/  STL.64 [R1+0x538], R250 ;  /* 0x000538fa01007387 */ /* 0x0005e80000100a00 */
[----:B------:R3:W-:Y:S04]  /*4a6b0*/  LDGSTS.E [R4+-0x5bff4], desc[UR60][R250.64], !P6 ;  /* 0xa400c000fa047fae */ /* 0x0007e8000f12187c */
[----:B------:R1:W-:Y:S04]  /*4a6c0*/  STL.64 [R1+0x450], R248 ;  /* 0x000450f801007387 */ /* 0x0003e80000100a00 */
[----:B------:R3:W-:Y:S04]  /*4a6d0*/  LDGSTS.E [R4+-0x58000], desc[UR60][R248.64], !P5 ;  /* 0xa8000000f8047fae */ /* 0x0007e8000e92187c */
[----:B--2---:R-:W3:Y:S04]  /*4a6e0*/  LDL.LU.64 R250, [R1+0x1110] ;  /* 0x0011100001fa7983 */ /* 0x004ee80000300a00 */
[----:B-1----:R-:W2:Y:S01]  /*4a6f0*/  LDL.LU.64 R248, [R1+0x1108] ;  /* 0x0011080001f87983 */ /* 0x002ea20000300a00 */
[----:B------:R-:W-:-:S04]  /*4a700*/  IMAD.WIDE R220, R7, 0x4, R220 ;  /* 0x0000000407dc7825 */ /* 0x000fc800078e02dc */
[C---:B----4-:R-:W-:Y:S01]  /*4a710*/  IMAD.WIDE R214, R7.reuse, 0x4, R214 ;  /* 0x0000000407d67825 */ /* 0x050fe200078e02d6 */
[----:B------:R1:W-:Y:S04]  /*4a720*/  STL.64 [R1+0x448], R220 ;  /* 0x000448dc01007387 */ /* 0x0003e80000100a00 */
[----:B------:R4:W-:Y:S04]  /*4a730*/  LDGSTS.E [R4+-0x57ffc], desc[UR60][R220.64], !P0 ;  /* 0xa8004000dc047fae */ /* 0x0009e8000c12187c */
[----:B------:R1:W-:Y:S04]  /*4a740*/  STL.64 [R1+0x440], R214 ;  /* 0x000440d601007387 */ /* 0x0003e80000100a00 */
[----:B------:R4:W-:Y:S04]  /*4a750*/  LDGSTS.E [R4+-0x57ff8], desc[UR60][R214.64], !P2 ;  /* 0xa8008000d6047fae */ /* 0x0009e8000d12187c */
[----:B-1----:R-:W4:Y:S04]  /*4a760*/  LDL.LU.64 R220, [R1+0x13d8] ;  /* 0x0013d80001dc7983 */ /* 0x002f280000300a00 */
[----:B------:R-:W4:Y:S01]  /*4a770*/  LDL.LU.64 R214, [R1+0x13d0] ;  /* 0x0013d00001d67983 */ /* 0x000f220000300a00 */
[----:B------:R-:W-:Y:S01]  /*4a780*/  ISETP.GE.U32.AND P6, PT, R6, 0x7ffffe13, PT ;  /* 0x7ffffe130600780c */ /* 0x000fe20003fc6070 */
[----:B------:R-:W-:-:S04]  /*4a790*/  IMAD.WIDE R218, R7, 0x4, R218 ;  /* 0x0000000407da7825 */ /* 0x000fc800078e02da */
[----:B------:R-:W-:-:S04]  /*4a7a0*/  IMAD.WIDE R216, R7, 0x4, R216 ;  /* 0x0000000407d87825 */ /* 0x000fc800078e02d8 */
[----:B------:R-:W-:-:S04]  /*4a7b0*/  IMAD.WIDE R206, R7, 0x4, R206 ;  /* 0x0000000407ce7825 */ /* 0x000fc800078e02ce */
[----:B------:R-:W-:Y:S02]  /*4a7c0*/  VIADD R5, R5, 0xfffffe91 ;  /* 0xfffffe9105057836 */ /* 0x000fe40000000000 */
[----:B------:R-:W-:Y:S01]  /*4a7d0*/  VIADD R3, R3, 0xfffffe90 ;  /* 0xfffffe9003037836 */ /* 0x000fe20000000000 */
[----:B------:R1:W-:Y:S04]  /*4a7e0*/  STL.64 [R1+0x438], R218 ;  /* 0x000438da01007387 */ /* 0x0003e80000100a00 */
[----:B------:R1:W-:Y:S04]  /*4a7f0*/  STL.64 [R1+0x350], R216 ;  /* 0x000350d801007387 */ /* 0x0003e80000100a00 */
[----:B------:R4:W-:Y:S04]  /*4a800*/  LDGSTS.E [R4+-0x57ff4], desc[UR60][R218.64], !P4 ;  /* 0xa800c000da047fae */ /* 0x0009e8000e12187c */
[----:B------:R1:W-:Y:S04]  /*4a810*/  STL.64 [R1+0x348], R206 ;  /* 0x000348ce01007387 */ /* 0x0003e80000100a00 */
[----:B------:R4:W-:Y:S01]  /*4a820*/  LDGSTS.E [R4+-0x54000], desc[UR60][R216.64], !P3 ;  /* 0xac000000d8047fae */ /* 0x0009e2000d92187c */
[----:B------:R-:W-:Y:S01]  /*4a830*/  VIADD R2, R2, 0xfffffeef ;  /* 0xfffffeef02027836 */ /* 0x000fe20000000000 */
[----:B------:R-:W-:-:S02]  /*4a840*/  IADD3 R209, R209, -0x112, RZ ;  /* 0xfffffeeed1d17810 */ /* 0x000fc40007ffe0ff */
[----:B------:R4:W-:Y:S01]  /*4a850*/  LDGSTS.E [R4+-0x53ffc], desc[UR60][R206.64], !P6 ;  /* 0xac004000ce047fae */ /* 0x0009e2000f12187c */
[----:B------:R-:W1:Y:S03]  /*4a860*/  LDC R6, c[0x0][0x230] ;  /* 0x00008c00ff067b82 */ /* 0x000e660000000800 */
[----:B-1----:R-:W4:Y:S04]  /*4a870*/  LDL.LU.64 R218, [R1+0x13c8] ;  /* 0x0013c80001da7983 */ /* 0x002f280000300a00 */
[----:B------:R-:W4:Y:S04]  /*4a880*/  LDL.LU.64 R216, [R1+0x13c0] ;  /* 0x0013c00001d87983 */ /* 0x000f280000300a00 */
[----:B------:R-:W4:Y:S01]  /*4a890*/  LDL.LU.64 R206, [R1+0x12d8] ;  /* 0x0012d80001ce7983 */ /* 0x000f220000300a00 */
[----:B------:R-:W-:-:S02]  /*4a8a0*/  ISETP.GE.U32.AND P5, PT, R5, 0x7ffffe12, PT ;  /* 0x7ffffe120500780c */ /* 0x000fc40003fa6070 */
[----:B------:R-:W-:Y:S02]  /*4a8b0*/  ISETP.GE.U32.AND P0, PT, R3, 0x7ffffe11, PT ;  /* 0x7ffffe110300780c */ /* 0x000fe40003f06070 */
[----:B------:R-:W-:Y:S02]  /*4a8c0*/  ISETP.GE.U32.AND P2, PT, R2, 0x7ffffe70, PT ;  /* 0x7ffffe700200780c */ /* 0x000fe40003f46070 */
[----:B------:R-:W-:Y:S01]  /*4a8d0*/  ISETP.GE.U32.AND P4, PT, R209, 0x7ffffe6f, PT ;  /* 0x7ffffe6fd100780c */ /* 0x000fe20003f86070 */
[----:B------:R-:W-:Y:S02]  /*4a8e0*/  VIADD R208, R208, 0xfffffeed ;  /* 0xfffffeedd0d07836 */ /* 0x000fe40000000000 */
[----:B------:R-:W-:Y:S01]  /*4a8f0*/  VIADD R170, R170, 0xfffffeec ;  /* 0xfffffeecaaaa7836 */ /* 0x000fe20000000000 */
[----:B------:R-:W1:Y:S08]  /*4a900*/  LDC R5, c[0x0][0x230] ;  /* 0x00008c00ff057b82 */ /* 0x000e700000000800 */
[----:B------:R-:W1:Y:S08]  /*4a910*/  LDC R3, c[0x0][0x230] ;  /* 0x00008c00ff037b82 */ /* 0x000e700000000800 */
[----:B------:R-:W1:Y:S01]  /*4a920*/  LDC R2, c[0x0][0x230] ;  /* 0x00008c00ff027b82 */ /* 0x000e620000000800 */
[----:B------:R-:W-:Y:S01]  /*4a930*/  ISETP.GE.U32.AND P3, PT, R208, 0x7ffffe6e, PT ;  /* 0x7ffffe6ed000780c */ /* 0x000fe20003f66070 */
[----:B------:R-:W-:Y:S01]  /*4a940*/  VIADD R6, R6, 0xfffffecf ;  /* 0xfffffecf06067836 */ /* 0x000fe20000000000 */
[----:B------:R-:W-:-:S05]  /*4a950*/  ISETP.GE.U32.AND P6, PT, R170, 0x7ffffe6d, PT ;  /* 0x7ffffe6daa00780c */ /* 0x000fca0003fc6070 */
[----:B------:R-:W1:Y:S08]  /*4a960*/  LDC R209, c[0x0][0x230] ;  /* 0x00008c00ffd17b82 */ /* 0x000e700000000800 */
[----:B------:R-:W1:Y:S08]  /*4a970*/  LDC R208, c[0x0][0x230] ;  /* 0x00008c00ffd07b82 */ /* 0x000e700000000800 */
[----:B------:R-:W1:Y:S01]  /*4a980*/  LDC R170, c[0x0][0x230] ;  /* 0x00008c00ffaa7b82 */ /* 0x000e620000000800 */
[----:B---3--:R-:W-:-:S04]  /*4a990*/  IMAD.WIDE R250, R7, 0x4, R250 ;  /* 0x0000000407fa7825 */ /* 0x008fc800078e02fa */
[C---:B--2---:R-:W-:Y:S01]  /*4a9a0*/  IMAD.WIDE R248, R7.reuse, 0x4, R248 ;  /* 0x0000000407f87825 */ /* 0x044fe200078e02f8 */
[----:B------:R2:W-:Y:S04]  /*4a9b0*/  STL.64 [R1+0x340], R250 ;  /* 0x000340fa01007387 */ /* 0x0005e80000100a00 */
[----:B------:R3:W-:Y:S04]  /*4a9c0*/  LDGSTS.E [R4+-0x53ff8], desc[UR60][R250.64], !P5 ;  /* 0xac008000fa047fae */ /* 0x0007e8000e92187c */
[----:B------:R1:W-:Y:S04]  /*4a9d0*/  STL.64 [R1+0x338], R248 ;  /* 0x000338f801007387 */ /* 0x0003e80000100a00 */
[----:B------:R3:W-:Y:S04]  /*4a9e0*/  LDGSTS.E [R4+-0x53ff4], desc[UR60][R248.64], !P0 ;  /* 0xac00c000f8047fae */ /* 0x0007e8000c12187c */
[----:B--2---:R-:W3:Y:S04]  /*4a9f0*/  LDL.LU.64 R250, [R1+0x12d0] ;  /* 0x0012d00001fa7983 */ /* 0x004ee80000300a00 */
[----:B-1----:R-:W2:Y:S01]  /*4aa00*/  LDL.LU.64 R248, [R1+0x12c8] ;  /* 0x0012c80001f87983 */ /* 0x002ea20000300a00 */
[----:B----4-:R-:W-:-:S04]  /*4aa10*/  IMAD.WIDE R220, R7, 0x4, R220 ;  /* 0x0000000407dc7825 */ /* 0x010fc800078e02dc */
[C---:B------:R-:W-:Y:S01]  /*4aa20*/  IMAD.WIDE R214, R7.reuse, 0x4, R214 ;  /* 0x0000000407d67825 */ /* 0x040fe200078e02d6 */
        /* <DEDUP_REMOVED lines=9> */
[----:B------:R-:W-:Y:S01]  /*4aac0*/  IMAD.WIDE R206, R7, 0x4, R206 ;  /* 0x0000000407ce7825 */ /* 0x000fe200078e02ce */
[----:B------:R1:W-:Y:S04]  /*4aad0*/  STL.64 [R1+0x620], R218 ;  /* 0x000620da01007387 */ /* 0x0003e80000100a00 */
[----:B------:R1:W-:Y:S04]  /*4aae0*/  STL.64 [R1+0x618], R216 ;  /* 0x000618d801007387 */ /* 0x0003e80000100a00 */
[----:B------:R4:W-:Y:S04]  /*4aaf0*/  LDGSTS.E [R8+-0x5fff8], desc[UR60][R218.64], !P3 ;  /* 0xa0008000da087fae */ /* 0x0009e8000d92187c */
[----:B------:R1:W-:Y:S04]  /*4ab00*/  STL.64 [R1+0x530], R206 ;  /* 0x000530ce01007387 */ /* 0x0003e80000100a00 */
[----:B------:R4:W-:Y:S04]  /*4ab10*/  LDGSTS.E [R8+-0x5fff4], desc[UR60][R216.64], !P6 ;  /* 0xa000c000d8087fae */ /* 0x0009e8000f12187c */
[----:B------:R4:W-:Y:S01]  /*4ab20*/  LDGSTS.E [R8+-0x5c000], desc[UR60][R206.64], !P5 ;  /* 0xa4000000ce087fae */ /* 0x0009e2000e92187c */
[----:B------:R-:W-:Y:S01]  /*4ab30*/  IADD3 R5, R5, -0x132, RZ ;  /* 0xfffffece05057810 */ /* 0x000fe20007ffe0ff */
[----:B------:R-:W-:-:S02]  /*4ab40*/  VIADD R3, R3, 0xfffffecd ;  /* 0xfffffecd03037836 */ /* 0x000fc40000000000 */
[----:B------:R-:W-:Y:S02]  /*4ab50*/  VIADD R2, R2, 0xfffffecc ;  /* 0xfffffecc02027836 */ /* 0x000fe40000000000 */
[----:B------:R-:W-:Y:S01]  /*4ab60*/  VIADD R209, R209, 0xfffffeaf ;  /* 0xfffffeafd1d17836 */ /* 0x000fe20000000000 */
[----:B------:R-:W1:Y:S02]  /*4ab70*/  LDC R6, c[0x0][0x230] ;  /* 0x00008c00ff067b82 */ /* 0x000e640000000800 */
[----:B-1----:R-:W4:Y:S04]  /*4ab80*/  LDL.LU.64 R218, [R1+0x11d8] ;  /* 0x0011d80001da7983 */ /* 0x002f280000300a00 */
[----:B------:R-:W4:Y:S04]  /*4ab90*/  LDL.LU.64 R216, [R1+0x11d0] ;  /* 0x0011d00001d87983 */ /* 0x000f280000300a00 */
[----:B------:R-:W4:Y:S01]  /*4aba0*/  LDL.LU.64 R206, [R1+0x11c8] ;  /* 0x0011c80001ce7983 */ /* 0x000f220000300a00 */
[----:B------:R-:W-:-:S02]  /*4abb0*/  ISETP.GE.U32.AND P0, PT, R5, 0x7ffffe4f, PT ;  /* 0x7ffffe4f0500780c */ /* 0x000fc40003f06070 */
[----:B------:R-:W-:Y:S02]  /*4abc0*/  ISETP.GE.U32.AND P2, PT, R3, 0x7ffffe4e, PT ;  /* 0x7ffffe4e0300780c */ /* 0x000fe40003f46070 */
[----:B------:R-:W-:Y:S02]  /*4abd0*/  ISETP.GE.U32.AND P4, PT, R2, 0x7ffffe4d, PT ;  /* 0x7ffffe4d0200780c */ /* 0x000fe40003f86070 */
[----:B------:R-:W-:Y:S02]  /*4abe0*/  ISETP.GE.U32.AND P3, PT, R209, 0x7ffffe30, PT ;  /* 0x7ffffe30d100780c */ /* 0x000fe40003f66070 */
[----:B------:R-:W-:Y:S01]  /*4abf0*/  IADD3 R208, R208, -0x152, RZ ;  /* 0xfffffeaed0d07810 */ /* 0x000fe20007ffe0ff */
[----:B------:R-:W-:Y:S01]  /*4ac00*/  VIADD R170, R170, 0xfffffead ;  /* 0xfffffeadaaaa7836 */ /* 0x000fe20000000000 */
[----:B------:R-:W1:Y:S08]  /*4ac10*/  LDC R5, c[0x0][0x230] ;  /* 0x00008c00ff057b82 */ /* 0x000e700000000800 */
[----:B------:R-:W1:Y:S01]  /*4ac20*/  LDC R3, c[0x0][0x230] ;  /* 0x00008c00ff037b82 */ /* 0x000e620000000800 */
[----:B------:R-:W-:-:S07]  /*4ac30*/  ISETP.GE.U32.AND P6, PT, R208, 0x7ffffe2f, PT ;  /* 0x7ffffe2fd000780c */ /* 0x000fce0003fc6070 */
[----:B------:R-:W1:Y:S01]  /*4ac40*/  LDC R2, c[0x0][0x230] ;  /* 0x00008c00ff027b82 */ /* 0x000e620000000800 */
[----:B------:R-:W-:-:S07]  /*4ac50*/  ISETP.GE.U32.AND P5, PT, R170, 0x7ffffe2e, PT ;  /* 0x7ffffe2eaa00780c */ /* 0x000fce0003fa6070 */
[----:B------:R-:W1:Y:S08]  /*4ac60*/  LDC R209, c[0x0][0x230] ;  /* 0x00008c00ffd17b82 */ /* 0x000e700000000800 */
[----:B------:R-:W1:Y:S01]  /*4ac70*/  LDC R208, c[0x0][0x230] ;  /* 0x00008c00ffd07b82 */ /* 0x000e620000000800 */
[----:B------:R-:W-:-:S07]  /*4ac80*/  VIADD R6, R6, 0xfffffeac ;  /* 0xfffffeac06067836 */ /* 0x000fce0000000000 */
        /* <DEDUP_REMOVED lines=21> */
[----:B------:R-:W-:Y:S01]  /*4ade0*/  VIADD R5, R5, 0xfffffe8f ;  /* 0xfffffe8f05057836 */ /* 0x000fe20000000000 */
[----:B------:R-:W-:Y:S01]  /*4adf0*/  IADD3 R3, R3, -0x172, RZ ;  /* 0xfffffe8e03037810 */ /* 0x000fe20007ffe0ff */
[----:B------:R1:W-:Y:S04]  /*4ae00*/  STL.64 [R1+0x428], R218 ;  /* 0x000428da01007387 */ /* 0x0003e80000100a00 */
[----:B------:R1:W-:Y:S04]  /*4ae10*/  STL.64 [R1+0x420], R216 ;  /* 0x000420d801007387 */ /* 0x0003e80000100a00 */
[----:B------:R4:W-:Y:S04]  /*4ae20*/  LDGSTS.E [R8+-0x57ffc], desc[UR60][R218.64], !P6 ;  /* 0xa8004000da087fae */ /* 0x0009e8000f12187c */
[----:B------:R1:W-:Y:S04]  /*4ae30*/  STL.64 [R1+0x418], R206 ;  /* 0x000418ce01007387 */ /* 0x0003e80000100a00 */
[----:B------:R4:W-:Y:S04]  /*4ae40*/  LDGSTS.E [R8+-0x57ff8], desc[UR60][R216.64], !P5 ;  /* 0xa8008000d8087fae */ /* 0x0009e8000e92187c */
[----:B------:R4:W-:Y:S01]  /*4ae50*/  LDGSTS.E [R8+-0x57ff4], desc[UR60][R206.64], !P0 ;  /* 0xa800c000ce087fae */ /* 0x0009e2000c12187c */
[----:B------:R-:W-:-:S02]  /*4ae60*/  VIADD R2, R2, 0xfffffe8d ;  /* 0xfffffe8d02027836 */ /* 0x000fc40000000000 */
        /* <DEDUP_REMOVED lines=46> */
[----:B------:R4:W-:Y:S04]  /*4b150*/  LDGSTS.E [R9+-0x5fffc], desc[UR60][R216.64], !P0 ;  /* 0xa0004000d8097fae */ /* 0x0009e8000c12187c */
[----:B------:R4:W-:Y:S01]  /*4b160*/  LDGSTS.E [R9+-0x5fff8], desc[UR60][R206.64], !P2 ;  /* 0xa0008000ce097fae */ /* 0x0009e2000d12187c */
[----:B------:R-:W-:Y:S01]  /*4b170*/  IADD3 R2, R2, -0x136, RZ ;  /* 0xfffffeca02027810 */ /* 0x000fe20007ffe0ff */
        /* <DEDUP_REMOVED lines=14> */
[----:B------:R-:W-:-:S02]  /*4b260*/  ISETP.GE.U32.AND P0, PT, R208, 0x7ffffe49, PT ;  /* 0x7ffffe49d000780c */ /* 0x000fc40003f06070 */
[----:B------:R-:W-:-:S05]  /*4b270*/  ISETP.GE.U32.AND P2, PT, R170, 0x7ffffe2c, PT ;  /* 0x7ffffe2caa00780c */ /* 0x000fca0003f46070 */
[----:B------:R-:W1:Y:S08]  /*4b280*/  LDC R208, c[0x0][0x230] ;  /* 0x00008c00ffd07b82 */ /* 0x000e700000000800 */
[----:B------:R-:W1:Y:S08]  /*4b290*/  LDC R2, c[0x0][0x230] ;  /* 0x00008c00ff027b82 */ /* 0x000e700000000800 */
[----:B------:R-:W1:Y:S01]  /*4b2a0*/  LDC R170, c[0x0][0x230] ;  /* 0x00008c00ffaa7b82 */ /* 0x000e620000000800 */
[----:B------:R-:W-:Y:S01]  /*4b2b0*/  IADD3 R6, R6, -0x156, RZ ;  /* 0xfffffeaa06067810 */ /* 0x000fe20007ffe0ff */
        /* <DEDUP_REMOVED lines=9> */
[----:B------:R-:W-:Y:S01]  /*4b350*/  IMAD.WIDE R214, R7, 0x4, R214 ;  /* 0x0000000407d67825 */ /* 0x000fe200078e02d6 */
[----:B------:R-:W-:Y:S04]  /*4b360*/  STL.64 [R1+0x508], R220 ;  /* 0x000508dc01007387 */ /* 0x000fe80000100a00 */
[----:B------:R-:W-:Y:S04]  /*4b370*/  LDGSTS.E [R9+-0x5bffc], desc[UR60][R220.64], !P6 ;  /* 0xa4004000dc097fae */ /* 0x000fe8000f12187c */
[----:B------:R1:W-:Y:S04]  /*4b380*/  STL.64 [R1+0x500], R214 ;  /* 0x000500d601007387 */ /* 0x0003e80000100a00 */
[----:B------:R-:W-:Y:S04]  /*4b390*/  LDGSTS.E [R9+-0x5bff8], desc[UR60][R214.64], !P5 ;  /* 0xa4008000d6097fae */ /* 0x000fe8000e92187c */
[----:B-1----:R-:W4:Y:S01]  /*4b3a0*/  LDL.LU.64 R214, [R1+0x10e0] ;  /* 0x0010e00001d67983 */ /* 0x002f220000300a00 */
[----:B------:R-:W-:-:S03]  /*4b3b0*/  ISETP.GE.U32.AND P4, PT, R6, 0x7ffffe2b, PT ;  /* 0x7ffffe2b0600780c */ /* 0x000fc60003f86070 */
[----:B------:R-:W4:Y:S01]  /*4b3c0*/  LDL.LU.64 R220, [R1+0x10d8] ;  /* 0x0010d80001dc7983 */ /* 0x000f220000300a00 */
[----:B------:R-:W-:-:S04]  /*4b3d0*/  IMAD.WIDE R218, R7, 0x4, R218 ;  /* 0x0000000407da7825 */ /* 0x000fc800078e02da */
[----:B------:R-:W-:-:S04]  /*4b3e0*/  IMAD.WIDE R216, R7, 0x4, R216 ;  /* 0x0000000407d87825 */ /* 0x000fc800078e02d8 */
[----:B------:R-:W-:-:S04]  /*4b3f0*/  IMAD.WIDE R206, R7, 0x4, R206 ;  /* 0x0000000407ce7825 */ /* 0x000fc800078e02ce */
[----:B------:R-:W-:Y:S02]  /*4b400*/  VIADD R5, R5, 0xfffffea9 ;  /* 0xfffffea905057836 */ /* 0x000fe40000000000 */
[----:B------:R-:W-:Y:S01]  /*4b410*/  VIADD R3, R3, 0xfffffea8 ;  /* 0xfffffea803037836 */ /* 0x000fe20000000000 */
[----:B------:R1:W-:Y:S04]  /*4b420*/  STL.64 [R1+0x4f8], R218 ;  /* 0x0004f8da01007387 */ /* 0x0003e80000100a00 */
[----:B------:R1:W-:Y:S04]  /*4b430*/  STL.64 [R1+0x410], R216 ;  /* 0x000410d801007387 */ /* 0x0003e80000100a00 */
[----:B------:R-:W-:Y:S04]  /*4b440*/  LDGSTS.E [R9+-0x5bff4], desc[UR60][R218.64], !P0 ;  /* 0xa400c000da097fae */ /* 0x000fe8000c12187c */
[----:B------:R1:W-:Y:S04]  /*4b450*/  STL.64 [R1+0x408], R206 ;  /* 0x000408ce01007387 */ /* 0x0003e80000100a00 */
[----:B------:R-:W-:Y:S04]  /*4b460*/  LDGSTS.E [R9+-0x58000], desc[UR60][R216.64], !P2 ;  /* 0xa8000000d8097fae */ /* 0x000fe8000d12187c */
[----:B------:R-:W-:Y:S01]  /*4b470*/  LDGSTS.E [R9+-0x57ffc], desc[UR60][R206.64], !P4 ;  /* 0xa8004000ce097fae */ /* 0x000fe2000e12187c */
[----:B------:R-:W1:Y:S03]  /*4b480*/  LDC R6, c[0x0][0x230] ;  /* 0x00008c00ff067b82 */ /* 0x000e660000000800 */
[----:B-1----:R-:W4:Y:S04]  /*4b490*/  LDL.LU.64 R218, [R1+0x10d0] ;  /* 0x0010d00001da7983 */ /* 0x002f280000300a00 */
[----:B------:R-:W4:Y:S04]  /*4b4a0*/  LDL.LU.64 R216, [R1+0x10c8] ;  /* 0x0010c80001d87983 */ /* 0x000f280000300a00 */
[----:B------:R-:W4:Y:S01]  /*4b4b0*/  LDL.LU.64 R206, [R1+0x1398] ;  /* 0x0013980001ce7983 */ /* 0x000f220000300a00 */
[----:B------:R-:W-:-:S02]  /*4b4c0*/  ISETP.GE.U32.AND P3, PT, R5, 0x7ffffe2a, PT ;  /* 0x7ffffe2a0500780c */ /* 0x000fc40003f66070 */
[----:B------:R-:W-:Y:S02]  /*4b4d0*/  ISETP.GE.U32.AND P6, PT, R3, 0x7ffffe29, PT ;  /* 0x7ffffe290300780c */ /* 0x000fe40003fc6070 */
[----:B------:R-:W-:Y:S01]  /*4b4e0*/  IADD3 R209, R209, -0x176, RZ ;  /* 0xfffffe8ad1d17810 */ /* 0x000fe20007ffe0ff */
[----:B------:R-:W-:Y:S02]  /*4b4f0*/  VIADD R208, R208, 0xfffffe89 ;  /* 0xfffffe89d0d07836 */ /* 0x000fe40000000000 */
[----:B------:R-:W-:Y:S02]  /*4b500*/  VIADD R2, R2, 0xfffffe8b ;  /* 0xfffffe8b02027836 */ /* 0x000fe40000000000 */
[----:B------:R-:W-:Y:S01]  /*4b510*/  VIADD R170, R170, 0xfffffe88 ;  /* 0xfffffe88aaaa7836 */ /* 0x000fe20000000000 */
[----:B------:R-:W-:Y:S01]  /*4b520*/  ISETP.GE.U32.AND P0, PT, R209, 0x7ffffe0b, PT ;  /* 0x7ffffe0bd100780c */ /* 0x000fe20003f06070 */
[----:B------:R-:W1:Y:S01]  /*4b530*/  LDC R5, c[0x0][0x230] ;  /* 0x00008c00ff057b82 */ /* 0x000e620000000800 */
[----:B------:R-:W-:-:S07]  /*4b540*/  ISETP.GE.U32.AND P2, PT, R208, 0x7ffffe0a, PT ;  /* 0x7ffffe0ad000780c */ /* 0x000fce0003f46070 */
[----:B------:R-:W1:Y:S08]  /*4b550*/  LDC R209, c[0x0][0x230] ;  /* 0x00008c00ffd17b82 */ /* 0x000e700000000800 */
[----:B------:R-:W1:Y:S01]  /*4b560*/  LDC R208, c[0x0][0x230] ;  /* 0x00008c00ffd07b82 */ /* 0x000e620000000800 */
[----:B------:R-:W-:Y:S01]  /*4b570*/  ISETP.GE.U32.AND P5, PT, R2, 0x7ffffe0c, PT ;  /* 0x7ffffe0c0200780c */ /* 0x000fe20003fa6070 */
[----:B------:R-:W-:Y:S01]  /*4b580*/  VIADD R6, R6, 0xfffffee7 ;  /* 0xfffffee706067836 */ /* 0x000fe20000000000 */
[----:B------:R-:W-:-:S05]  /*4b590*/  ISETP.GE.U32.AND P4, PT, R170, 0x7ffffe09, PT ;  /* 0x7ffffe09aa00780c */ /* 0x000fca0003f86070 */
[----:B------:R-:W4:Y:S08]  /*4b5a0*/  LDC R3, c[0x0][0x230] ;  /* 0x00008c00ff037b82 */ /* 0x000f300000000800 */
[----:B------:R-:W4:Y:S08]  /*4b5b0*/  LDC R2, c[0x0][0x230] ;  /* 0x00008c00ff027b82 */ /* 0x000f300000000800 */
[----:B------:R-:W4:Y:S01]  /*4b5c0*/  LDC R170, c[0x0][0x230] ;  /* 0x00008c00ffaa7b82 */ /* 0x000f220000000800 */
[----:B-1----:R-:W-:Y:S01]  /*4b5d0*/  VIADD R209, R209, 0xfffffec7 ;  /* 0xfffffec7d1d17836 */ /* 0x002fe20000000000 */
[----:B------:R-:W-:Y:S01]  /*4b5e0*/  IADD3 R208, R208, -0x13a, RZ ;  /* 0xfffffec6d0d07810 */ /* 0x000fe20007ffe0ff */
[----:B---3--:R-:W-:-:S04]  /*4b5f0*/  IMAD.WIDE R250, R7, 0x4, R250 ;  /* 0x0000000407fa7825 */ /* 0x008fc800078e02fa */
[C---:B--2---:R-:W-:Y:S01]  /*4b600*/  IMAD.WIDE R248, R7.reuse, 0x4, R248 ;  /* 0x0000000407f87825 */ /* 0x044fe200078e02f8 */
[----:B------:R-:W-:Y:S04]  /*4b610*/  STL.64 [R1+0x400], R250 ;  /* 0x000400fa01007387 */ /* 0x000fe80000100a00 */
[----:B------:R4:W-:Y:S04]  /*4b620*/  LDGSTS.E [R9+-0x57ff8], desc[UR60][R250.64], !P3 ;  /* 0xa8008000fa097fae */ /* 0x0009e8000d92187c */
[----:B------:R1:W-:Y:S04]  /*4b630*/  STL.64 [R1+0x3f8], R248 ;  /* 0x0003f8f801007387 */ /* 0x0003e80000100a00 */
[----:B------:R-:W-:Y:S04]  /*4b640*/  LDGSTS.E [R9+-0x57ff4], desc[UR60][R248.64], !P6 ;  /* 0xa800c000f8097fae */ /* 0x000fe8000f12187c */
[----:B-1----:R-:W2:Y:S01]  /*4b650*/  LDL.LU.64 R248, [R1+0x1390] ;  /* 0x0013900001f87983 */ /* 0x002ea20000300a00 */
[----:B----4-:R-:W-:-:S05]  /*4b660*/  IMAD.WIDE R250, R7, 0x4, R214 ;  /* 0x0000000407fa7825 */ /* 0x010fca00078e02d6 */
[----:B------:R1:W-:Y:S04]  /*4b670*/  STL.64 [R1+0x310], R250 ;  /* 0x000310fa01007387 */ /* 0x0003e80000100a00 */
[----:B------:R-:W3:Y:S01]  /*4b680*/  LDL.LU.64 R214, [R1+0x1388] ;  /* 0x0013880001d67983 */ /* 0x000ee20000300a00 */
[----:B------:R-:W-:Y:S01]  /*4b690*/  ISETP.GE.U32.AND P3, PT, R6, 0x7ffffe68, PT ;  /* 0x7ffffe680600780c */ /* 0x000fe20003f66070 */
[C---:B------:R-:W-:Y:S02]  /*4b6a0*/  IMAD.WIDE R220, R7.reuse, 0x4, R220 ;  /* 0x0000000407dc7825 */ /* 0x040fe400078e02dc */
[----:B------:R1:W-:Y:S02]  /*4b6b0*/  LDGSTS.E [R9+-0x54000], desc[UR60][R250.64], !P5 ;  /* 0xac000000fa097fae */ /* 0x0003e4000e92187c */
[----:B------:R-:W-:-:S04]  /*4b6c0*/  IMAD.WIDE R216, R7, 0x4, R216 ;  /* 0x0000000407d87825 */ /* 0x000fc800078e02d8 */
[C---:B-1----:R-:W-:Y:S01]  /*4b6d0*/  IMAD.WIDE R250, R7.reuse, 0x4, R218 ;  /* 0x0000000407fa7825 */ /* 0x042fe200078e02da */
[----:B------:R1:W-:Y:S04]  /*4b6e0*/  STL.64 [R1+0x308], R220 ;  /* 0x000308dc01007387 */ /* 0x0003e80000100a00 */
[----:B------:R-:W-:Y:S01]  /*4b6f0*/  LDGSTS.E [R9+-0x53ffc], desc[UR60][R220.64], !P0 ;  /* 0xac004000dc097fae */ /* 0x000fe2000c12187c */
[----:B------:R-:W-:-:S03]  /*4b700*/  IMAD.WIDE R206, R7, 0x4, R206 ;  /* 0x0000000407ce7825 */ /* 0x000fc600078e02ce */
[----:B------:R-:W-:Y:S04]  /*4b710*/  LDGSTS.E [R9+-0x53ff8], desc[UR60][R250.64], !P2 ;  /* 0xac008000fa097fae */ /* 0x000fe8000d12187c */
[----:B------:R4:W-:Y:S01]  /*4b720*/  LDGSTS.E [R9+-0x53ff4], desc[UR60][R216.64], !P4 ;  /* 0xac00c000d8097fae */ /* 0x0009e2000e12187c */
[----:B------:R-:W-:Y:S02]  /*4b730*/  ISETP.GE.U32.AND P2, PT, R209, 0x7ffffe48, PT ;  /* 0x7ffffe48d100780c */ /* 0x000fe40003f46070 */
[----:B------:R-:W-:Y:S01]  /*4b740*/  ISETP.GE.U32.AND P4, PT, R208, 0x7ffffe47, PT ;  /* 0x7ffffe47d000780c */ /* 0x000fe20003f86070 */
[----:B------:R4:W-:Y:S01]  /*4b750*/  LDGSTS.E [R171+-0x60000], desc[UR60][R206.64], !P3 ;  /* 0xa0000000ceab7fae */ /* 0x0009e2000d92187c */
[----:B------:R-:W-:Y:S01]  /*4b760*/  IADD3 R5, R5, -0x11a, RZ ;  /* 0xfffffee605057810 */ /* 0x000fe20007ffe0ff */
[----:B------:R-:W-:-:S02]  /*4b770*/  VIADD R3, R3, 0xfffffee5 ;  /* 0xfffffee503037836 */ /* 0x000fc40000000000 */
[----:B------:R-:W-:Y:S02]  /*4b780*/  VIADD R2, R2, 0xfffffee4 ;  /* 0xfffffee402027836 */ /* 0x000fe40000000000 */
[----:B------:R-:W-:Y:S01]  /*4b790*/  VIADD R170, R170, 0xfffffec5 ;  /* 0xfffffec5aaaa7836 */ /* 0x000fe20000000000 */
[----:B------:R-:W4:Y:S01]  /*4b7a0*/  LDC R6, c[0x0][0x230] ;  /* 0x00008c00ff067b82 */ /* 0x000f220000000800 */
[----:B-1----:R-:W4:Y:S04]  /*4b7b0*/  LDL.LU.64 R220, [R1+0x1380] ;  /* 0x0013800001dc7983 */ /* 0x002f280000300a00 */
[----:B------:R-:W4:Y:S04]  /*4b7c0*/  LDL.LU.64 R218, [R1+0x1298] ;  /* 0x0012980001da7983 */ /* 0x000f280000300a00 */
[----:B------:R-:W-:Y:S04]  /*4b7d0*/  STL.64 [R1+0x300], R250 ;  /* 0x000300fa01007387 */ /* 0x000fe80000100a00 */
[----:B------:R-:W-:Y:S04]  /*4b7e0*/  STL.64 [R1+0x2f8], R216 ;  /* 0x0002f8d801007387 */ /* 0x000fe80000100a00 */
[----:B------:R1:W-:Y:S04]  /*4b7f0*/  STL.64 [R1+0x5f0], R206 ;  /* 0x0005f0ce01007387 */ /* 0x0003e80000100a00 */
[----:B------:R4:W-:Y:S04]  /*4b800*/  STL.64 [R1+0x25c0], R8 ;  /* 0x0025c00801007387 */ /* 0x0009e80000100a00 */
[----:B------:R-:W4:Y:S04]  /*4b810*/  LDL.LU.64 R208, [R1+0x1290] ;  /* 0x0012900001d07983 */ /* 0x000f280000300a00 */
[----:B-1----:R-:W4:Y:S04]  /*4b820*/  LDL.LU.64 R206, [R1+0x1288] ;  /* 0x0012880001ce7983 */ /* 0x002f280000300a00 */
[----:B------:R-:W4:Y:S01]  /*4b830*/  LDL.LU.64 R216, [R1+0x1280] ;  /* 0x0012800001d87983 */ /* 0x000f220000300a00 */
[----:B------:R-:W-:-:S02]  /*4b840*/  ISETP.GE.U32.AND P6, PT, R5, 0x7ffffe67, PT ;  /* 0x7ffffe670500780c */ /* 0x000fc40003fc6070 */
[----:B------:R-:W-:Y:S02]  /*4b850*/  ISETP.GE.U32.AND P5, PT, R3, 0x7ffffe66, PT ;  /* 0x7ffffe660300780c */ /* 0x000fe40003fa6070 */
[----:B------:R-:W-:Y:S02]  /*4b860*/  ISETP.GE.U32.AND P0, PT, R2, 0x7ffffe65, PT ;  /* 0x7ffffe650200780c */ /* 0x000fe40003f06070 */
[----:B------:R-:W-:Y:S01]  /*4b870*/  ISETP.GE.U32.AND P3, PT, R170, 0x7ffffe46, PT ;  /* 0x7ffffe46aa00780c */ /* 0x000fe20003f66070 */
[----:B------:R-:W1:Y:S01]  /*4b880*/  LDC R5, c[0x0][0x230] ;  /* 0x00008c00ff057b82 */ /* 0x000e620000000800 */
[----:B--2---:R-:W-:-:S04]  /*4b890*/  IMAD.WIDE R248, R7, 0x4, R248 ;  /* 0x0000000407f87825 */ /* 0x004fc800078e02f8 */
[C---:B---3--:R-:W-:Y:S01]  /*4b8a0*/  IMAD.WIDE R214, R7.reuse, 0x4, R214 ;  /* 0x0000000407d67825 */ /* 0x048fe200078e02d6 */
[----:B------:R2:W-:Y:S04]  /*4b8b0*/  STL.64 [R1+0x5e8], R248 ;  /* 0x0005e8f801007387 */ /* 0x0005e80000100a00 */
[----:B------:R-:W-:Y:S04]  /*4b8c0*/  LDGSTS.E [R171+-0x5fffc], desc[UR60][R248.64], !P6 ;  /* 0xa0004000f8ab7fae */ /* 0x000fe8000f12187c */
[----:B------:R3:W-:Y:S04]  /*4b8d0*/  STL.64 [R1+0x5e0], R214 ;  /* 0x0005e0d601007387 */ /* 0x0007e80000100a00 */
[----:B------:R-:W-:Y:S01]  /*4b8e0*/  LDGSTS.E [R171+-0x5fff8], desc[UR60][R214.64], !P5 ;  /* 0xa0008000d6ab7fae */ /* 0x000fe2000e92187c */
[----:B----4-:R-:W-:Y:S01]  /*4b8f0*/  VIADD R6, R6, 0xfffffec4 ;  /* 0xfffffec406067836 */ /* 0x010fe20000000000 */
[----:B------:R-:W4:Y:S08]  /*4b900*/  LDC R3, c[0x0][0x230] ;  /* 0x00008c00ff037b82 */ /* 0x000f300000000800 */
[----:B------:R-:W4:Y:S08]  /*4b910*/  LDC R2, c[0x0][0x230] ;  /* 0x00008c00ff027b82 */ /* 0x000f300000000800 */
[----:B------:R-:W4:Y:S08]  /*4b920*/  LDC R170, c[0x0][0x230] ;  /* 0x00008c00ffaa7b82 */ /* 0x000f300000000800 */
[----:B------:R-:W4:Y:S08]  /*4b930*/  LDC R9, c[0x0][0x230] ;  /* 0x00008c00ff097b82 */ /* 0x000f300000000800 */
[----:B------:R-:W4:Y:S01]  /*4b940*/  LDC R8, c[0x0][0x230] ;  /* 0x00008c00ff087b82 */ /* 0x000f220000000800 */
[----:B--2---:R-:W2:Y:S04]  /*4b950*/  LDL.LU.64 R248, [R1+0x11a0] ;  /* 0x0011a00001f87983 */ /* 0x004ea80000300a00 */
[----:B---3--:R-:W3:Y:S01]  /*4b960*/  LDL.LU.64 R214, [R1+0x1198] ;  /* 0x0011980001d67983 */ /* 0x008ee20000300a00 */
[----:B------:R-:W-:-:S04]  /*4b970*/  IMAD.WIDE R220, R7, 0x4, R220 ;  /* 0x0000000407dc7825 */ /* 0x000fc800078e02dc */
[C---:B------:R-:W-:Y:S01]  /*4b980*/  IMAD.WIDE R218, R7.reuse, 0x4, R218 ;  /* 0x0000000407da7825 */ /* 0x040fe200078e02da */
[----:B------:R-:W-:Y:S04]  /*4b990*/  STL.64 [R1+0x5d8], R220 ;  /* 0x0005d8dc01007387 */ /* 0x000fe80000100a00 */
[----:B------:R-:W-:Y:S04]  /*4b9a0*/  LDGSTS.E [R171+-0x5fff4], desc[UR60][R220.64], !P0 ;  /* 0xa000c000dcab7fae */ /* 0x000fe8000c12187c */
[----:B------:R1:W-:Y:S04]  /*4b9b0*/  STL.64 [R1+0x4f0], R218 ;  /* 0x0004f0da01007387 */ /* 0x0003e80000100a00 */
[----:B------:R1:W-:Y:S01]  /*4b9c0*/  LDGSTS.E [R171+-0x5c000], desc[UR60][R218.64], !P2 ;  /* 0xa4000000daab7fae */ /* 0x0003e2000d12187c */
[----:B------:R-:W-:-:S04]  /*4b9d0*/  IMAD.WIDE R206, R7, 0x4, R206 ;  /* 0x0000000407ce7825 */ /* 0x000fc800078e02ce */
[----:B------:R-:W-:-:S04]  /*4b9e0*/  IMAD.WIDE R216, R7, 0x4, R216 ;  /* 0x0000000407d87825 */ /* 0x000fc800078e02d8 */
[----:B-1----:R-:W-:Y:S01]  /*4b9f0*/  IMAD.WIDE R218, R7, 0x4, R208 ;  /* 0x0000000407da7825 */ /* 0x002fe200078e02d0 */
[----:B------:R-:W3:Y:S04]  /*4ba00*/  LDL.LU.64 R220, [R1+0x1190] ;  /* 0x0011900001dc7983 */ /* 0x000ee80000300a00 */
[----:B------:R-:W3:Y:S04]  /*4ba10*/  LDL.LU.64 R208, [R1+0x1188] ;  /* 0x0011880001d07983 */ /* 0x000ee80000300a00 */
[----:B------:R-:W-:Y:S04]  /*4ba20*/  STL.64 [R1+0x4e8], R218 ;  /* 0x0004e8da01007387 */ /* 0x000fe80000100a00 */
[----:B------:R-:W-:Y:S04]  /*4ba30*/  LDGSTS.E [R171+-0x5bffc], desc[UR60][R218.64], !P4 ;  /* 0xa4004000daab7fae */ /* 0x000fe8000e12187c */
[----:B------:R1:W-:Y:S04]  /*4ba40*/  STL.64 [R1+0x4e0], R206 ;  /* 0x0004e0ce01007387 */ /* 0x0003e80000100a00 */
[----:B------:R2:W-:Y:S04]  /*4ba50*/  STL.64 [R1+0x4d8], R216 ;  /* 0x0004d8d801007387 */ /* 0x0005e80000100a00 */
[----:B------:R-:W-:Y:S04]  /*4ba60*/  LDGSTS.E [R171+-0x5bff8], desc[UR60][R206.64], !P3 ;  /* 0xa4008000ceab7fae */ /* 0x000fe8000d92187c */
[----:B-1----:R-:W3:Y:S04]  /*4ba70*/  LDL.LU.64 R206, [R1+0x10c0] ;  /* 0x0010c00001ce7983 */ /* 0x002ee80000300a00 */
[----:B------:R-:W3:Y:S04]  /*4ba80*/  LDL.LU.64 R218, [R1+0x10b8] ;  /* 0x0010b80001da7983 */ /* 0x000ee80000300a00 */
[----:B------:R-:W3:Y:S01]  /*4ba90*/  LDL.LU.64 R250, [R1+0x10b0] ;  /* 0x0010b00001fa7983 */ /* 0x000ee20000300a00 */
[----:B------:R-:W-:Y:S01]  /*4baa0*/  ISETP.GE.U32.AND P6, PT, R6, 0x7ffffe45, PT ;  /* 0x7ffffe450600780c */ /* 0x000fe20003fc6070 */
[----:B------:R-:W-:Y:S01]  /*4bab0*/  VIADD R5, R5, 0xfffffea7 ;  /* 0xfffffea705057836 */ /* 0x000fe20000000000 */
[----:B----4-:R-:W-:Y:S01]  /*4bac0*/  IADD3 R3, R3, -0x15a, RZ ;  /* 0xfffffea603037810 */ /* 0x010fe20007ffe0ff */
[----:B------:R-:W-:-:S02]  /*4bad0*/  VIADD R2, R2, 0xfffffea5 ;  /* 0xfffffea502027836 */ /* 0x000fc40000000000 */
[----:B------:R-:W-:Y:S01]  /*4bae0*/  VIADD R170, R170, 0xfffffea4 ;  /* 0xfffffea4aaaa7836 */ /* 0x000fe20000000000 */
[----:B------:R-:W1:Y:S01]  /*4baf0*/  LDC R6, c[0x0][0x230] ;  /* 0x00008c00ff067b82 */ /* 0x000e620000000800 */
[----:B------:R-:W-:-:S06]  /*4bb00*/  ISETP.GE.U32.AND P5, PT, R5, 0x7ffffe28, PT ;  /* 0x7ffffe280500780c */ /* 0x000fcc0003fa6070 */
[----:B------:R2:W-:Y:S01]  /*4bb10*/  LDGSTS.E [R171+-0x5bff4], desc[UR60][R216.64], !P6 ;  /* 0xa400c000d8ab7fae */ /* 0x0005e2000f12187c */
[----:B------:R-:W-:Y:S02]  /*4bb20*/  ISETP.GE.U32.AND P0, PT, R3, 0x7ffffe27, PT ;  /* 0x7ffffe270300780c */ /* 0x000fe40003f06070 */
[----:B------:R-:W-:Y:S02]  /*4bb30*/  ISETP.GE.U32.AND P2, PT, R2, 0x7ffffe26, PT ;  /* 0x7ffffe260200780c */ /* 0x000fe40003f46070 */
[----:B------:R-:W-:Y:S01]  /*4bb40*/  ISETP.GE.U32.AND P4, PT, R170, 0x7ffffe25, PT ;  /* 0x7ffffe25aa00780c */ /* 0x000fe20003f86070 */
[----:B------:R-:W4:Y:S01]  /*4bb50*/  LDC R2, c[0x0][0x230] ;  /* 0x00008c00ff027b82 */ /* 0x000f220000000800 */
[----:B------:R-:W-:Y:S01]  /*4bb60*/  VIADD R9, R9, 0xfffffe87 ;  /* 0xfffffe8709097836 */ /* 0x000fe20000000000 */
[----:B------:R-:W-:-:S06]  /*4bb70*/  IADD3 R8, R8, -0x17a, RZ ;  /* 0xfffffe8608087810 */ /* 0x000fcc0007ffe0ff */
[----:B------:R-:W4:Y:S08]  /*4bb80*/  LDC R5, c[0x0][0x230] ;  /* 0x00008c00ff057b82 */ /* 0x000f300000000800 */
[----:B------:R-:W4:Y:S01]  /*4bb90*/  LDC R3, c[0x0][0x230] ;  /* 0x00008c00ff037b82 */ /* 0x000f220000000800 */
[----:B--2---:R-:W-:-:S04]  /*4bba0*/  IMAD.WIDE R216, R7, 0x4, R248 ;  /* 0x0000000407d87825 */ /* 0x004fc800078e02f8 */
[C---:B---3--:R-:W-:Y:S01]  /*4bbb0*/  IMAD.WIDE R214, R7.reuse, 0x4, R214 ;  /* 0x0000000407d67825 */ /* 0x048fe200078e02d6 */
[----:B------:R2:W-:Y:S04]  /*4bbc0*/  STL.64 [R1+0x3f0], R216 ;  /* 0x0003f0d801007387 */ /* 0x0005e80000100a00 */
[----:B------:R-:W-:Y:S04]  /*4bbd0*/  LDGSTS.E [R171+-0x58000], desc[UR60][R216.64], !P5 ;  /* 0xa8000000d8ab7fae */ /* 0x000fe8000e92187c */
[----:B------:R3:W-:Y:S04]  /*4bbe0*/  STL.64 [R1+0x3e8], R214 ;  /* 0x0003e8d601007387 */ /* 0x0007e80000100a00 */
[----:B------:R3:W-:Y:S04]  /*4bbf0*/  LDGSTS.E [R171+-0x57ffc], desc[UR60][R214.64], !P0 ;  /* 0xa8004000d6ab7fae */ /* 0x0007e8000c12187c */
[----:B--2---:R-:W2:Y:S04]  /*4bc00*/  LDL.LU.64 R216, [R1+0x10a8] ;  /* 0x0010a80001d87983 */ /* 0x004ea80000300a00 */
[----:B------:R-:W2:Y:S01]  /*4bc10*/  LDL.LU.64 R248, [R1+0x1378] ;  /* 0x0013780001f87983 */ /* 0x000ea20000300a00 */
[----:B---3--:R-:W-:-:S04]  /*4bc20*/  IMAD.WIDE R214, R7, 0x4, R220 ;  /* 0x0000000407d67825 */ /* 0x008fc800078e02dc */
[----:B------:R-:W-:Y:S01]  /*4bc30*/  IMAD.WIDE R208, R7, 0x4, R208 ;  /* 0x0000000407d07825 */ /* 0x000fe200078e02d0 */
[----:B------:R-:W-:Y:S04]  /*4bc40*/  STL.64 [R1+0x3e0], R214 ;  /* 0x0003e0d601007387 */ /* 0x000fe80000100a00 */
[----:B------:R3:W-:Y:S04]  /*4bc50*/  STL.64 [R1+0x3d8], R208 ;  /* 0x0003d8d001007387 */ /* 0x0007e80000100a00 */
[----:B------:R3:W-:Y:S04]  /*4bc60*/  LDGSTS.E [R171+-0x57ff8], desc[UR60][R214.64], !P2 ;  /* 0xa8008000d6ab7fae */ /* 0x0007e8000d12187c */
[----:B------:R2:W-:Y:S01]  /*4bc70*/  LDGSTS.E [R171+-0x57ff4], desc[UR60][R208.64], !P4 ;  /* 0xa800c000d0ab7fae */ /* 0x0005e2000e12187c */
[----:B------:R-:W-:-:S02]  /*4bc80*/  ISETP.GE.U32.AND P3, PT, R9, 0x7ffffe08, PT ;  /* 0x7ffffe080900780c */ /* 0x000fc40003f66070 */
[----:B------:R-:W-:Y:S01]  /*4bc90*/  ISETP.GE.U32.AND P6, PT, R8, 0x7ffffe07, PT ;  /* 0x7ffffe070800780c */ /* 0x000fe20003fc6070 */
[----:B------:R-:W3:Y:S08]  /*4bca0*/  LDC R9, c[0x0][0x230] ;  /* 0x00008c00ff097b82 */ /* 0x000ef00000000800 */
[----:B------:R-:W3:Y:S01]  /*4bcb0*/  LDC R8, c[0x0][0x230] ;  /* 0x00008c00ff087b82 */ /* 0x000ee20000000800 */
[----:B-1----:R-:W-:-:S02]  /*4bcc0*/  VIADD R170, R6, 0xfffffe85 ;  /* 0xfffffe8506aa7836 */ /* 0x002fc40000000000 */
[----:B------:R-:W-:-:S04]  /*4bcd0*/  IMAD.WIDE R218, R7, 0x4, R218 ;  /* 0x0000000407da7825 */ /* 0x000fc800078e02da */
[----:B------:R-:W-:-:S04]  /*4bce0*/  IMAD.WIDE R220, R7, 0x4, R206 ;  /* 0x0000000407dc7825 */ /* 0x000fc800078e02ce */
[----:B----4-:R-:W-:Y:S01]  /*4bcf0*/  VIADD R5, R5, 0xfffffe84 ;  /* 0xfffffe8405057836 */ /* 0x010fe20000000000 */
[----:B------:R-:W4:Y:S04]  /*4bd00*/  LDL.LU.64 R206, [R1+0x1370] ;  /* 0x0013700001ce7983 */ /* 0x000f280000300a00 */
[----:B------:R1:W-:Y:S04]  /*4bd10*/  STL.64 [R1+0x2f0], R220 ;  /* 0x0002f0dc01007387 */ /* 0x0003e80000100a00 */
[----:B---3--:R-:W3:Y:S01]  /*4bd20*/  LDL.LU.64 R208, [R1+0x1368] ;  /* 0x0013680001d07983 */ /* 0x008ee20000300a00 */
[----:B------:R-:W-:Y:S01]  /*4bd30*/  ISETP.GE.U32.AND P5, PT, R170, 0x7ffffe06, PT ;  /* 0x7ffffe06aa00780c */ /* 0x000fe20003fa6070 */
[----:B------:R-:W-:-:S02]  /*4bd40*/  VIADD R170, R2, 0xfffffee3 ;  /* 0xfffffee302aa7836 */ /* 0x000fc40000000000 */
[----:B------:R1:W-:Y:S04]  /*4bd50*/  STL.64 [R1+0x2e8], R218 ;  /* 0x0002e8da01007387 */ /* 0x0003e80000100a00 */
[----:B------:R3:W-:Y:S04]  /*4bd60*/  LDGSTS.E [R171+-0x54000], desc[UR60][R220.64], !P3 ;  /* 0xac000000dcab7fae */ /* 0x0007e8000d92187c */
[----:B------:R3:W-:Y:S01]  /*4bd70*/  LDGSTS.E [R171+-0x53ffc], desc[UR60][R218.64], !P6 ;  /* 0xac004000daab7fae */ /* 0x0007e2000f12187c */
[----:B------:R-:W1:Y:S01]  /*4bd80*/  LDC R215, c[0x0][0x230] ;  /* 0x00008c00ffd77b82 */ /* 0x000e620000000800 */
[----:B------:R-:W-:Y:S01]  /*4bd90*/  ISETP.GE.U32.AND P2, PT, R170, 0x7ffffe64, PT ;  /* 0x7ffffe64aa00780c */ /* 0x000fe20003f46070 */
[----:B------:R-:W-:-:S02]  /*4bda0*/  VIADD R214, R9, 0xfffffee1 ;  /* 0xfffffee109d67836 */ /* 0x000fc40000000000 */
[----:B------:R-:W-:Y:S02]  /*4bdb0*/  VIADD R170, R8, 0xfffffee0 ;  /* 0xfffffee008aa7836 */ /* 0x000fe40000000000 */
[----:B------:R-:W-:Y:S01]  /*4bdc0*/  IMAD.WIDE R8, R7, 0x4, R250 ;  /* 0x0000000407087825 */ /* 0x000fe200078e02fa */
[----:B------:R-:W-:Y:S02]  /*4bdd0*/  ISETP.GE.U32.AND P0, PT, R5, 0x7ffffe05, PT ;  /* 0x7ffffe050500780c */ /* 0x000fe40003f06070 */
[----:B------:R-:W-:Y:S02]  /*4bde0*/  IADD3 R3, R3, -0x11e, RZ ;  /* 0xfffffee203037810 */ /* 0x000fe40007ffe0ff */
[----:B------:R-:W-:Y:S01]  /*4bdf0*/  ISETP.GE.U32.AND P3, PT, R214, 0x7ffffe62, PT ;  /* 0x7ffffe62d600780c */ /* 0x000fe20003f66070 */
[----:B------:R-:W3:Y:S01]  /*4be00*/  LDC R5, c[0x0][0x230] ;  /* 0x00008c00ff057b82 */ /* 0x000ee20000000800 */
[----:B------:R1:W-:Y:S04]  /*4be10*/  STL.64 [R1+0x2e0], R8 ;  /* 0x0002e00801007387 */ /* 0x0003e80000100a00 */
[----:B-1----:R-:W3:Y:S04]  /*4be20*/  LDL.LU.64 R220, [R1+0x1360] ;  /* 0x0013600001dc7983 */ /* 0x002ee80000300a00 */
[----:B------:R-:W3:Y:S04]  /*4be30*/  LDL.LU.64 R218, [R1+0x1278] ;  /* 0x0012780001da7983 */ /* 0x000ee80000300a00 */
[----:B------:R1:W-:Y:S01]  /*4be40*/  LDGSTS.E [R171+-0x53ff8], desc[UR60][R8.64], !P5 ;  /* 0xac00800008ab7fae */ /* 0x0003e2000e92187c */
[----:B------:R-:W1:Y:S08]  /*4be50*/  LDC R214, c[0x0][0x230] ;  /* 0x00008c00ffd67b82 */ /* 0x000e700000000800 */
[----:B------:R-:W3:Y:S08]  /*4be60*/  LDC R6, c[0x0][0x230] ;  /* 0x00008c00ff067b82 */ /* 0x000ef00000000800 */
[----:B------:R-:W3:Y:S01]  /*4be70*/  LDC R2, c[0x0][0x230] ;  /* 0x00008c00ff027b82 */ /* 0x000ee20000000800 */
[----:B------:R-:W3:Y:S01]  /*4be80*/  LDL.LU.64 R8, [R1+0x1270] ;  /* 0x0012700001087983 */ /* 0x000ee20000300a00 */
[----:B------:R-:W-:Y:S01]  /*4be90*/  ISETP.GE.U32.AND P4, PT, R3, 0x7ffffe63, PT ;  /* 0x7ffffe630300780c */ /* 0x000fe20003f86070 */
[----:B------:R-:W-:-:S02]  /*4bea0*/  VIADD R215, R215, 0xfffffec0 ;  /* 0xfffffec0d7d77836 */ /* 0x000fc40000000000 */
[----:B--2---:R-:W-:-:S04]  /*4beb0*/  IMAD.WIDE R216, R7, 0x4, R216 ;  /* 0x0000000407d87825 */ /* 0x004fc800078e02d8 */
[----:B------:R-:W-:Y:S01]  /*4bec0*/  IMAD.WIDE R248, R7, 0x4, R248 ;  /* 0x0000000407f87825 */ /* 0x000fe200078e02f8 */
[----:B-1----:R-:W-:-:S03]  /*4bed0*/  IADD3 R252, R214, -0x15e, RZ ;  /* 0xfffffea2d6fc7810 */ /* 0x002fc60007ffe0ff */
[C---:B----4-:R-:W-:Y:S01]  /*4bee0*/  IMAD.WIDE R206, R7.reuse, 0x4, R206 ;  /* 0x0000000407ce7825 */ /* 0x050fe200078e02ce */
[----:B------:R1:W-:Y:S04]  /*4bef0*/  STL.64 [R1+0x2d8], R216 ;  /* 0x0002d8d801007387 */ /* 0x0003e80000100a00 */
[----:B------:R2:W-:Y:S04]  /*4bf00*/  LDGSTS.E [R171+-0x53ff4], desc[UR60][R216.64], !P0 ;  /* 0xac00c000d8ab7fae */ /* 0x0005e8000c12187c */
[----:B------:R4:W-:Y:S04]  /*4bf10*/  STL.64 [R1+0x5d0], R248 ;  /* 0x0005d0f801007387 */ /* 0x0009e80000100a00 */
[----:B------:R-:W-:Y:S01]  /*4bf20*/  LDGSTS.E [R244+-0x60000], desc[UR60][R248.64], !P2 ;  /* 0xa0000000f8f47fae */ /* 0x000fe2000d12187c */
[----:B---3--:R-:W-:-:S03]  /*4bf30*/  IMAD.WIDE R208, R7, 0x4, R208 ;  /* 0x0000000407d07825 */ /* 0x008fc600078e02d0 */
[----:B------:R-:W-:Y:S01]  /*4bf40*/  LDGSTS.E [R244+-0x5fffc], desc[UR60][R206.64], !P4 ;  /* 0xa0004000cef47fae */ /* 0x000fe2000e12187c */
[----:B------:R-:W-:Y:S02]  /*4bf50*/  ISETP.GE.U32.AND P6, PT, R170, 0x7ffffe61, PT ;  /* 0x7ffffe61aa00780c */ /* 0x000fe40003fc6070 */
[----:B------:R-:W-:Y:S01]  /*4bf60*/  IADD3 R5, R5, -0x13e, RZ ;  /* 0xfffffec205057810 */ /* 0x000fe20007ffe0ff */
[----:B------:R-:W-:Y:S01]  /*4bf70*/  VIADD R6, R6, 0xfffffec3 ;  /* 0xfffffec306067836 */ /* 0x000fe20000000000 */
[----:B------:R-:W-:Y:S01]  /*4bf80*/  LDGSTS.E [R244+-0x5fff8], desc[UR60][R208.64], !P3 ;  /* 0xa0008000d0f47fae */ /* 0x000fe2000d92187c */
[----:B------:R-:W3:Y:S03]  /*4bf90*/  LDC R3, c[0x0][0x230] ;  /* 0x00008c00ff037b82 */ /* 0x000ee60000000800 */
[----:B-1----:R-:W2:Y:S04]  /*4bfa0*/  LDL.LU.64 R216, [R1+0x1268] ;  /* 0x0012680001d87983 */ /* 0x002ea80000300a00 */
[----:B------:R-:W2:Y:S04]  /*4bfb0*/  LDL.LU.64 R250, [R1+0x10] ;  /* 0x0000100001fa7983 */ /* 0x000ea80000300a00 */
[----:B----4-:R-:W4:Y:S04]  /*4bfc0*/  LDL.LU.64 R248, [R1+0x8] ;  /* 0x0000080001f87983 */ /* 0x010f280000300a00 */
[----:B------:R1:W-:Y:S01]  /*4bfd0*/  STL.64 [R1+0x5c8], R206 ;  /* 0x0005c8ce01007387 */ /* 0x0003e20000100a00 */
[----:B------:R-:W-:Y:S01]  /*4bfe0*/  ISETP.GE.U32.AND P4, PT, R215, 0x7ffffe41, PT ;  /* 0x7ffffe41d700780c */ /* 0x000fe20003f86070 */
[----:B------:R-:W3:Y:S02]  /*4bff0*/  LDC R170, c[0x0][0x230] ;  /* 0x00008c00ffaa7b82 */ /* 0x000ee40000000800 */
[----:B-1----:R-:W4:Y:S04]  /*4c000*/  LDL.LU.64 R206, [R1+0x2610] ;  /* 0x0026100001ce7983 */ /* 0x002f280000300a00 */
[----:B------:R1:W-:Y:S04]  /*4c010*/  STL.64 [R1+0x5c0], R208 ;  /* 0x0005c0d001007387 */ /* 0x0003e80000100a00 */
[----:B-1----:R-:W4:Y:S04]  /*4c020*/  LDL.LU.64 R208, [R1+0x2608] ;  /* 0x0026080001d07983 */ /* 0x002f280000300a00 */
[----:B------:R-:W4:Y:S01]  /*4c030*/  LDL.LU.64 R214, [R1] ;  /* 0x0000000001d67983 */ /* 0x000f220000300a00 */
[----:B------:R-:W-:-:S02]  /*4c040*/  ISETP.GE.U32.AND P0, PT, R5, 0x7ffffe43, PT ;  /* 0x7ffffe430500780c */ /* 0x000fc40003f06070 */
[----:B------:R-:W1:Y:S01]  /*4c050*/  LDC R5, c[0x0][0x230] ;  /* 0x00008c00ff057b82 */ /* 0x000e620000000800 */
[----:B------:R-:W-:Y:S01]  /*4c060*/  ISETP.GE.U32.AND P5, PT, R6, 0x7ffffe44, PT ;  /* 0x7ffffe440600780c */ /* 0x000fe20003fa6070 */
[----:B------:R-:W-:-:S04]  /*4c070*/  IMAD.WIDE R220, R7, 0x4, R220 ;  /* 0x0000000407dc7825 */ /* 0x000fc800078e02dc */
[----:B------:R-:W-:-:S04]  /*4c080*/  IMAD.WIDE R218, R7, 0x4, R218 ;  /* 0x0000000407da7825 */ /* 0x000fc800078e02da */
[----:B---3--:R-:W-:Y:S01]  /*4c090*/  VIADD R170, R170, 0xfffffea1 ;  /* 0xfffffea1aaaa7836 */ /* 0x008fe20000000000 */
[----:B------:R-:W3:Y:S01]  /*4c0a0*/  LDC R6, c[0x0][0x230] ;  /* 0x00008c00ff067b82 */ /* 0x000ee20000000800 */
[----:B------:R-:W-:Y:S04]  /*4c0b0*/  LDGSTS.E [R244+-0x5fff4], desc[UR60][R220.64], !P6 ;  /* 0xa000c000dcf47fae */ /* 0x000fe8000f12187c */
[----:B------:R-:W-:Y:S01]  /*4c0c0*/  LDGSTS.E [R244+-0x5c000], desc[UR60][R218.64], !P5 ;  /* 0xa4000000daf47fae */ /* 0x000fe2000e92187c */
[----:B------:R-:W-:Y:S01]  /*4c0d0*/  ISETP.GE.U32.AND P5, PT, R170, 0x7ffffe22, PT ;  /* 0x7ffffe22aa00780c */ /* 0x000fe20003fa6070 */
[----:B-1----:R-:W-:Y:S02]  /*4c0e0*/  VIADD R170, R5, 0xfffffe83 ;  /* 0xfffffe8305aa7836 */ /* 0x002fe40000000000 */
[----:B------:R-:W1:Y:S01]  /*4c0f0*/  S2R R5, SR_TID.X ;  /* 0x0000000000057919 */ /* 0x000e620000002100 */
[----:B------:R-:W-:-:S02]  /*4c100*/  VIADD R2, R2, 0xfffffec1 ;  /* 0xfffffec102027836 */ /* 0x000fc40000000000 */
[----:B------:R-:W-:-:S04]  /*4c110*/  IMAD.WIDE R8, R7, 0x4, R8 ;  /* 0x0000000407087825 */ /* 0x000fc800078e0208 */
[----:B---3--:R-:W-:Y:S01]  /*4c120*/  VIADD R6, R6, 0xfffffea0 ;  /* 0xfffffea006067836 */ /* 0x008fe20000000000 */
[----:B------:R-:W-:Y:S01]  /*4c130*/  ISETP.GE.U32.AND P2, PT, R2, 0x7ffffe42, PT ;  /* 0x7ffffe420200780c */ /* 0x000fe20003f46070 */
[----:B------:R4:W-:Y:S01]  /*4c140*/  LDGSTS.E [R244+-0x5bffc], desc[UR60][R8.64], !P0 ;  /* 0xa400400008f47fae */ /* 0x0009e2000c12187c */
[----:B------:R-:W3:Y:S02]  /*4c150*/  LDC R2, c[0x0][0x230] ;  /* 0x00008c00ff027b82 */ /* 0x000ee40000000800 */
[----:B------:R-:W-:Y:S01]  /*4c160*/  ISETP.GE.U32.AND P0, PT, R6, 0x7ffffe21, PT ;  /* 0x7ffffe210600780c */ /* 0x000fe20003f06070 */
[----:B------:R-:W-:Y:S01]  /*4c170*/  VIADD R3, R3, 0xfffffea3 ;  /* 0xfffffea303037836 */ /* 0x000fe20000000000 */
[----:B------:R1:W-:Y:S04]  /*4c180*/  STL.64 [R1+0x5b8], R220 ;  /* 0x0005b8dc01007387 */ /* 0x0003e80000100a00 */
[----:B------:R-:W-:-:S02]  /*4c190*/  ISETP.GE.U32.AND P3, PT, R3, 0x7ffffe24, PT ;  /* 0x7ffffe240300780c */ /* 0x000fc40003f66070 */
[----:B------:R-:W-:Y:S01]  /*4c1a0*/  ISETP.GE.U32.AND P6, PT, R252, 0x7ffffe23, PT ;  /* 0x7ffffe23fc00780c */ /* 0x000fe20003fc6070 */
[----:B------:R-:W4:Y:S01]  /*4c1b0*/  LDC R3, c[0x0][0x230] ;  /* 0x00008c00ff037b82 */ /* 0x000f220000000800 */
[----:B-1----:R-:W4:Y:S04]  /*4c1c0*/  LDL.LU.64 R220, [R1+0x2600] ;  /* 0x0026000001dc7983 */ /* 0x002f280000300a00 */
[----:B------:R-:W4:Y:S01]  /*4c1d0*/  LDL.LU R252, [R1+0x25f8] ;  /* 0x0025f80001fc7983 */ /* 0x000f220000300800 */
[----:B------:R-:W-:Y:S02]  /*4c1e0*/  LOP3.LUT R6, R5, 0x7f, RZ, 0xc0, !PT ;  /* 0x0000007f05067812 */ /* 0x000fe400078ec0ff */
[----:B------:R-:W1:Y:S01]  /*4c1f0*/  LDC R5, c[0x0][0x230] ;  /* 0x00008c00ff057b82 */ /* 0x000e620000000800 */
[----:B---3--:R-:W-:Y:S01]  /*4c200*/  IADD3 R2, R2, -0x180, RZ ;  /* 0xfffffe8002027810 */ /* 0x008fe20007ffe0ff */
[----:B------:R3:W-:Y:S04]  /*4c210*/  STL.64 [R1+0x4d0], R218 ;  /* 0x0004d0da01007387 */ /* 0x0007e80000100a00 */
[----:B------:R4:W-:Y:S04]  /*4c220*/  STL.64 [R1+0x4c8], R8 ;  /* 0x0004c80801007387 */ /* 0x0009e80000100a00 */
[----:B---3--:R-:W3:Y:S01]  /*4c230*/  LDL.LU.64 R218, [R1+0x25f0] ;  /* 0x0025f00001da7983 */ /* 0x008ee20000300a00 */
[----:B--2---:R-:W-:-:S04]  /*4c240*/  IMAD.WIDE R216, R7, 0x4, R216 ;  /* 0x0000000407d87825 */ /* 0x004fc800078e02d8 */
[----:B------:R-:W-:-:S04]  /*4c250*/  IMAD.WIDE R250, R7, 0x4, R250 ;  /* 0x0000000407fa7825 */ /* 0x000fc800078e02fa */
[----:B----4-:R-:W-:Y:S01]  /*4c260*/  IMAD.WIDE R8, R7, 0x4, R248 ;  /* 0x0000000407087825 */ /* 0x010fe200078e02f8 */
[----:B------:R-:W-:Y:S01]  /*4c270*/  LDGSTS.E [R244+-0x5bff8], desc[UR60][R216.64], !P2 ;  /* 0xa4008000d8f47fae */ /* 0x000fe2000d12187c */
[----:B------:R-:W-:-:S03]  /*4c280*/  ISETP.GE.U32.AND P2, PT, R170, 0x7ffffe04, PT ;  /* 0x7ffffe04aa00780c */ /* 0x000fc60003f46070 */
[----:B------:R-:W-:Y:S01]  /*4c290*/  LDGSTS.E [R244+-0x5bff4], desc[UR60][R250.64], !P4 ;  /* 0xa400c000faf47fae */ /* 0x000fe2000e12187c */
[----:B-1----:R-:W-:Y:S01]  /*4c2a0*/  VIADD R170, R5, 0x7f ;  /* 0x0000007f05aa7836 */ /* 0x002fe20000000000 */
[----:B------:R-:W-:Y:S02]  /*4c2b0*/  ISETP.GE.AND P4, PT, R6, R2, PT ;  /* 0x000000020600720c */ /* 0x000fe40003f86270 */
[----:B------:R1:W-:Y:S04]  /*4c2c0*/  STL.64 [R1+0x4c0], R216 ;  /* 0x0004c0d801007387 */ /* 0x0003e80000100a00 */
[----:B------:R2:W-:Y:S04]  /*4c2d0*/  LDGSTS.E [R244+-0x58000], desc[UR60][R8.64], !P3 ;  /* 0xa800000008f47fae */ /* 0x0005e8000d92187c */
[----:B------:R4:W-:Y:S01]  /*4c2e0*/  STL.64 [R1+0x4b8], R250 ;  /* 0x0004b8fa01007387 */ /* 0x0009e20000100a00 */
[----:B------:R-:W-:-:S02]  /*4c2f0*/  SEL R5, RZ, 0x4, P4 ;  /* 0x00000004ff057807 */ /* 0x000fc40002000000 */
[----:B------:R-:W-:Y:S01]  /*4c300*/  ISETP.GT.AND P3, PT, R170, 0x1ff, PT ;  /* 0x000001ffaa00780c */ /* 0x000fe20003f64270 */
[----:B------:R-:W3:Y:S04]  /*4c310*/  LDL.LU.64 R248, [R1+0x1460] ;  /* 0x0014600001f87983 */ /* 0x000ee80000300a00 */
[----:B------:R2:W-:Y:S04]  /*4c320*/  STL.64 [R1+0x3d0], R8 ;  /* 0x0003d00801007387 */ /* 0x0005e80000100a00 */
[----:B-1----:R-:W3:Y:S04]  /*4c330*/  LDL.LU.64 R216, [R1+0x8f8] ;  /* 0x0008f80001d87983 */ /* 0x002ee80000300a00 */
[----:B----4-:R-:W4:Y:S01]  /*4c340*/  LDL.LU.64 R250, [R1+0x8f0] ;  /* 0x0008f00001fa7983 */ /* 0x010f220000300a00 */
[----:B--2---:R-:W-:Y:S01]  /*4c350*/  IMAD.WIDE R8, R7, 0x4, R242 ;  /* 0x0000000407087825 */ /* 0x004fe200078e02f2 */
[----:B------:R-:W-:-:S03]  /*4c360*/  SEL R242, R5, RZ, P3 ;  /* 0x000000ff05f27207 */ /* 0x000fc60001800000 */
[----:B------:R-:W-:Y:S01]  /*4c370*/  IMAD.WIDE R214, R7, 0x4, R214 ;  /* 0x0000000407d67825 */ /* 0x000fe200078e02d6 */
[----:B------:R-:W1:Y:S01]  /*4c380*/  LDC R5, c[0x0][0x23c] ;  /* 0x00008f00ff057b82 */ /* 0x000e620000000800 */
[----:B------:R2:W-:Y:S04]  /*4c390*/  STL.64 [R1+0x25c8], R170 ;  /* 0x0025c8aa01007387 */ /* 0x0005e80000100a00 */
[----:B------:R-:W-:Y:S04]  /*4c3a0*/  LDGSTS.E [R244+-0x57ffc], desc[UR60][R214.64], !P6 ;  /* 0xa8004000d6f47fae */ /* 0x000fe8000f12187c */
[----:B------:R1:W-:Y:S01]  /*4c3b0*/  LDGSTS.E [R244+-0x57ff8], desc[UR60][R8.64], !P5 ;  /* 0xa800800008f47fae */ /* 0x0003e2000e92187c */
[----:B------:R-:W1:Y:S03]  /*4c3c0*/  LDC R243, c[0x0][0x230] ;  /* 0x00008c00fff37b82 */ /* 0x000e660000000800 */
[----:B--2---:R-:W2:Y:S04]  /*4c3d0*/  LDL.LU.64 R170, [R1+0x20] ;  /* 0x0000200001aa7983 */ /* 0x004ea80000300a00 */
[----:B------:R1:W-:Y:S02]  /*4c3e0*/  STL.64 [R1+0x3c8], R214 ;  /* 0x0003c8d601007387 */ /* 0x0003e40000100a00 */
[----:B-1----:R-:W-:-:S02]  /*4c3f0*/  SHF.L.U32 R5, R5, 0x7, RZ ;  /* 0x0000000705057819 */ /* 0x002fc400000006ff */
[----:B------:R-:W2:Y:S04]  /*4c400*/  LDL.LU.64 R214, [R1+0x25e8] ;  /* 0x0025e80001d67983 */ /* 0x000ea80000300a00 */
[----:B------:R1:W-:Y:S02]  /*4c410*/  STL.64 [R1+0x3c0], R8 ;  /* 0x0003c00801007387 */ /* 0x0003e40000100a00 */
[----:B-1----:R-:W-:Y:S02]  /*4c420*/  IMAD.WIDE R8, R5, 0x4, R10 ;  /* 0x0000000405087825 */ /* 0x002fe400078e020a */
[----:B------:R-:W2:Y:S02]  /*4c430*/  LDL.LU.64 R10, [R1+0x18] ;  /* 0x00001800010a7983 */ /* 0x000ea40000300a00 */
[----:B------:R-:W-:-:S02]  /*4c440*/  VIADD R243, R243, 0xfffffe82 ;  /* 0xfffffe82f3f37836 */ /* 0x000fc40000000000 */
[----:B------:R-:W-:Y:S01]  /*4c450*/  VIADD R3, R3, 0xfffffe81 ;  /* 0xfffffe8103037836 */ /* 0x000fe20000000000 */
[----:B------:R-:W-:Y:S02]  /*4c460*/  ISETP.GE.U32.AND P5, PT, R2, 0x7ffffe01, PT ;  /* 0x7ffffe010200780c */ /* 0x000fe40003fa6070 */
[----:B------:R-:W-:Y:S02]  /*4c470*/  ISETP.GE.U32.AND P4, PT, R243, 0x7ffffe03, PT ;  /* 0x7ffffe03f300780c */ /* 0x000fe40003f86070 */
[----:B------:R-:W-:Y:S01]  /*4c480*/  ISETP.GE.U32.AND P6, PT, R3, 0x7ffffe02, PT ;  /* 0x7ffffe020300780c */ /* 0x000fe20003fc6070 */
[----:B------:R-:W-:-:S04]  /*4c490*/  IMAD.WIDE R14, R5, 0x4, R14 ;  /* 0x00000004050e7825 */ /* 0x000fc800078e020e */
[----:B------:R-:W-:Y:S01]  /*4c4a0*/  IMAD.WIDE R12, R5, 0x4, R12 ;  /* 0x00000004050c7825 */ /* 0x000fe200078e020c */
[----:B------:R-:W-:-:S03]  /*4c4b0*/  ISETP.NE.U32.AND P3, PT, R242, RZ, PT ;  /* 0x000000fff200720c */ /* 0x000fc60003f65070 */
[C---:B------:R-:W-:Y:S01]  /*4c4c0*/  VIADD R243, R245.reuse, 0x100000 ;  /* 0x00100000f5f37836 */ /* 0x040fe20000000000 */
[----:B------:R-:W-:Y:S04]  /*4c4d0*/  STL.64 [R1+0x2b0], R14 ;  /* 0x0002b00e01007387 */ /* 0x000fe80000100a00 */
[----:B------:R-:W-:Y:S01]  /*4c4e0*/  STL.64 [R1+0x2a0], R12 ;  /* 0x0002a00c01007387 */ /* 0x000fe20000100a00 */
[C---:B------:R-:W-:Y:S02]  /*4c4f0*/  VIADD R242, R245.reuse, 0x100000 ;  /* 0x00100000f5f27836 */ /* 0x040fe40000000000 */
[----:B------:R-:W-:Y:S02]  /*4c500*/  VIADD R2, R245, 0x100000 ;  /* 0x00100000f5027836 */ /* 0x000fe40000000000 */
[----:B------:R-:W-:-:S04]  /*4c510*/  IMAD.WIDE R162, R5, 0x4, R162 ;  /* 0x0000000405a27825 */ /* 0x000fc800078e02a2 */
[----:B------:R-:W-:-:S04]  /*4c520*/  IMAD.WIDE R154, R5, 0x4, R154 ;  /* 0x00000004059a7825 */ /* 0x000fc800078e029a */
[----:B------:R-:W-:-:S04]  /*4c530*/  IMAD.WIDE R98, R5, 0x4, R98 ;  /* 0x0000000405627825 */ /* 0x000fc800078e0262 */
[----:B---3--:R-:W-:-:S05]  /*4c540*/  IMAD.WIDE R248, R7, 0x4, R248 ;  /* 0x0000000407f87825 */ /* 0x008fca00078e02f8 */
[----:B------:R-:W-:Y:S01]  /*4c550*/  LDGSTS.E [R244+-0x57ff4], desc[UR60][R248.64], !P0 ;  /* 0xa800c000f8f47fae */ /* 0x000fe2000c12187c */
[----:B------:R-:W-:-:S04]  /*4c560*/  IMAD.WIDE R216, R7, 0x4, R216 ;  /* 0x0000000407d87825 */ /* 0x000fc800078e02d8 */
[C---:B----4-:R-:W-:Y:S01]  /*4c570*/  IMAD.WIDE R250, R7.reuse, 0x4, R250 ;  /* 0x0000000407fa7825 */ /* 0x050fe200078e02fa */
[----:B------:R1:W-:Y:S04]  /*4c580*/  STL.64 [R1+0x3b8], R248 ;  /* 0x0003b8f801007387 */ /* 0x0003e80000100a00 */
[----:B------:R-:W-:Y:S04]  /*4c590*/  LDGSTS.E [R244+-0x54000], desc[UR60][R216.64], !P2 ;  /* 0xac000000d8f47fae */ /* 0x000fe8000d12187c */
[----:B------:R-:W-:Y:S04]  /*4c5a0*/  STL.64 [R1+0x290], R8 ;  /* 0x0002900801007387 */ /* 0x000fe80000100a00 */
[----:B------:R-:W-:Y:S04]  /*4c5b0*/  LDGSTS.E [R244+-0x53ffc], desc[UR60][R250.64], !P4 ;  /* 0xac004000faf47fae */ /* 0x000fe8000e12187c */
[----:B------:R3:W-:Y:S04]  /*4c5c0*/  STL.64 [R1+0x2d0], R216 ;  /* 0x0002d0d801007387 */ /* 0x0007e80000100a00 */
[----:B------:R4:W-:Y:S04]  /*4c5d0*/  STL.64 [R1+0x2c8], R250 ;  /* 0x0002c8fa01007387 */ /* 0x0009e80000100a00 */
[----:B-1----:R-:W4:Y:S04]  /*4c5e0*/  LDL.LU.64 R248, [R1+0x25e0] ;  /* 0x0025e00001f87983 */ /* 0x002f280000300a00 */
[----:B---3--:R-:W3:Y:S01]  /*4c5f0*/  LDL.LU.64 R216, [R1+0x25d8] ;  /* 0x0025d80001d87983 */ /* 0x008ee20000300a00 */
[----:B--2---:R-:W-:-:S05]  /*4c600*/  IMAD.WIDE R170, R7, 0x4, R170 ;  /* 0x0000000407aa7825 */ /* 0x004fca00078e02aa */
[----:B------:R1:W-:Y:S04]  /*4c610*/  LDGSTS.E [R244+-0x53ff8], desc[UR60][R170.64], !P6 ;  /* 0xac008000aaf47fae */ /* 0x0003e8000f12187c */
[----:B------:R1:W-:Y:S04]  /*4c620*/  STL.64 [R1+0x2c0], R170 ;  /* 0x0002c0aa01007387 */ /* 0x0003e80000100a00 */
[----:B----4-:R-:W2:Y:S01]  /*4c630*/  LDL.LU.64 R250, [R1+0x25d0] ;  /* 0x0025d00001fa7983 */ /* 0x010ea20000300a00 */
[----:B-1----:R-:W-:-:S04]  /*4c640*/  IMAD.WIDE R170, R5, 0x4, R240 ;  /* 0x0000000405aa7825 */ /* 0x002fc800078e02f0 */
[----:B------:R-:W-:-:S05]  /*4c650*/  IMAD.WIDE R10, R7, 0x4, R10 ;  /* 0x00000004070a7825 */ /* 0x000fca00078e020a */
[----:B------:R-:W-:Y:S04]  /*4c660*/  LDGSTS.E [R244+-0x53ff4], desc[UR60][R10.64], !P5 ;  /* 0xac00c0000af47fae */ /* 0x000fe8000e92187c */
[----:B------:R-:W0:Y:S04]  /*4c670*/  LDGDEPBAR ;  /* 0x00000000000079af */ /* 0x000e280000000000 */
[----:B------:R1:W-:Y:S04]  /*4c680*/  LDGSTS.E [R243+-0x80000], desc[UR60][R14.64], P1 ;  /* 0x800000000ef37fae */ /* 0x0003e8000892187c */
[----:B------:R4:W-:Y:S04]  /*4c690*/  LDGSTS.E [R242+-0x7fc00], desc[UR60][R12.64], P1 ;  /* 0x804000000cf27fae */ /* 0x0009e8000892187c */
[----:B------:R4:W-:Y:S04]  /*4c6a0*/  STL.64 [R1+0x2b8], R10 ;  /* 0x0002b80a01007387 */ /* 0x0009e80000100a00 */
[----:B------:R4:W-:Y:S04]  /*4c6b0*/  LDGSTS.E [R2+-0x7f800], desc[UR60][R8.64], P1 ;  /* 0x8080000008027fae */ /* 0x0009e8000892187c */
[----:B------:R4:W-:Y:S01]  /*4c6c0*/  STL.64 [R1+0x280], R170 ;  /* 0x000280aa01007387 */ /* 0x0009e20000100a00 */
[----:B-1----:R-:W-:Y:S01]  /*4c6d0*/  IMAD.WIDE R14, R5, 0x4, R238 ;  /* 0x00000004050e7825 */ /* 0x002fe200078e02ee */
[----:B----4-:R-:W-:-:S03]  /*4c6e0*/  IADD3 R13, R245, 0x100000, RZ ;  /* 0x00100000f50d7810 */ /* 0x010fc60007ffe0ff */
[C---:B------:R-:W-:Y:S02]  /*4c6f0*/  VIADD R12, R245.reuse, 0x100000 ;  /* 0x00100000f50c7836 */ /* 0x040fe40000000000 */
[----:B------:R-:W-:Y:S02]  /*4c700*/  VIADD R11, R245, 0x100000 ;  /* 0x00100000f50b7836 */ /* 0x000fe40000000000 */
[----:B------:R-:W-:-:S04]  /*4c710*/  IMAD.WIDE R8, R5, 0x4, R236 ;  /* 0x0000000405087825 */ /* 0x000fc800078e02ec */
[----:B------:R-:W-:Y:S02]  /*4c720*/  VIADD R10, R245, 0x100000 ;  /* 0x00100000f50a7836 */ /* 0x000fe40000000000 */
[C---:B------:R-:W-:Y:S01]  /*4c730*/  IMAD.WIDE R2, R5.reuse, 0x4, R234 ;  /* 0x0000000405027825 */ /* 0x040fe200078e02ea */
[----:B------:R1:W-:Y:S04]  /*4c740*/  LDGSTS.E [R13+-0x7f400], desc[UR60][R170.64], P1 ;  /* 0x80c00000aa0d7fae */ /* 0x0003e8000892187c */
[----:B------:R4:W-:Y:S04]  /*4c750*/  STL.64 [R1+0x270], R14 ;  /* 0x0002700e01007387 */ /* 0x0009e80000100a00 */
[----:B------:R4:W-:Y:S04]  /*4c760*/  LDGSTS.E [R12+-0x7f000], desc[UR60][R14.64], P1 ;  /* 0x810000000e0c7fae */ /* 0x0009e8000892187c */
[----:B------:R4:W-:Y:S04]  /*4c770*/  STL.64 [R1+0x260], R8 ;  /* 0x0002600801007387 */ /* 0x0009e80000100a00 */
[----:B------:R4:W-:Y:S04]  /*4c780*/  LDGSTS.E [R11+-0x7ec00], desc[UR60][R8.64], P1 ;  /* 0x81400000080b7fae */ /* 0x0009e8000892187c */
[----:B------:R4:W-:Y:S04]  /*4c790*/  STL.64 [R1+0x250], R2 ;  /* 0x0002500201007387 */ /* 0x0009e80000100a00 */
[----:B------:R4:W-:Y:S01]  /*4c7a0*/  LDGSTS.E [R10+-0x7e800], desc[UR60][R2.64], P1 ;  /* 0x81800000020a7fae */ /* 0x0009e2000892187c */
[----:B-1----:R-:W-:-:S04]  /*4c7b0*/  IMAD.WIDE R170, R5, 0x4, R232 ;  /* 0x0000000405aa7825 */ /* 0x002fc800078e02e8 */
[----:B----4-:R-:W-:-:S04]  /*4c7c0*/  IMAD.WIDE R14, R5, 0x4, R230 ;  /* 0x00000004050e7825 */ /* 0x010fc800078e02e6 */
[----:B------:R-:W-:-:S04]  /*4c7d0*/  IMAD.WIDE R8, R5, 0x4, R228 ;  /* 0x0000000405087825 */ /* 0x000fc800078e02e4 */
[C---:B------:R-:W-:Y:S01]  /*4c7e0*/  IMAD.WIDE R2, R5.reuse, 0x4, R226 ;  /* 0x0000000405027825 */ /* 0x040fe200078e02e2 */
[----:B------:R1:W-:Y:S04]  /*4c7f0*/  STL.64 [R1+0x240], R170 ;  /* 0x000240aa01007387 */ /* 0x0003e80000100a00 */
        /* <DEDUP_REMOVED lines=11> */
[----:B------:R-:W-:Y:S04]  /*4c8b0*/  STL.64 [R1+0x200], R170 ;  /* 0x000200aa01007387 */ /* 0x000fe80000100a00 */
[----:B------:R-:W-:Y:S04]  /*4c8c0*/  LDGSTS.E [R13+-0x7d400], desc[UR60][R170.64], P1 ;  /* 0x82c00000aa0d7fae */ /* 0x000fe8000892187c */
[----:B------:R1:W-:Y:S04]  /*4c8d0*/  STL.64 [R1+0x1f0], R14 ;  /* 0x0001f00e01007387 */ /* 0x0003e80000100a00 */
[----:B------:R1:W-:Y:S04]  /*4c8e0*/  LDGSTS.E [R12+-0x7d000], desc[UR60][R14.64], P1 ;  /* 0x830000000e0c7fae */ /* 0x0003e8000892187c */
[----:B------:R4:W-:Y:S04]  /*4c8f0*/  STL.64 [R1+0x1e0], R8 ;  /* 0x0001e00801007387 */ /* 0x0009e80000100a00 */
[----:B------:R4:W-:Y:S04]  /*4c900*/  LDGSTS.E [R11+-0x7cc00], desc[UR60][R8.64], P1 ;  /* 0x83400000080b7fae */ /* 0x0009e8000892187c */
[----:B------:R4:W-:Y:S04]  /*4c910*/  STL.64 [R1+0x1d0], R2 ;  /* 0x0001d00201007387 */ /* 0x0009e80000100a00 */
[----:B------:R4:W-:Y:S04]  /*4c920*/  LDGSTS.E [R10+-0x7c800], desc[UR60][R2.64], P1 ;  /* 0x83800000020a7fae */ /* 0x0009e8000892187c */
[----:B------:R-:W-:Y:S04]  /*4c930*/  STL.64 [R1+0x1c0], R162 ;  /* 0x0001c0a201007387 */ /* 0x000fe80000100a00 */
[----:B------:R-:W-:Y:S01]  /*4c940*/  LDGSTS.E [R13+-0x7c400], desc[UR60][R162.64], P1 ;  /* 0x83c00000a20d7fae */ /* 0x000fe2000892187c */
[----:B-1----:R-:W-:-:S04]  /*4c950*/  IMAD.WIDE R14, R5, 0x4, R160 ;  /* 0x00000004050e7825 */ /* 0x002fc800078e02a0 */
[----:B----4-:R-:W-:-:S04]  /*4c960*/  IMAD.WIDE R8, R5, 0x4, R158 ;  /* 0x0000000405087825 */ /* 0x010fc800078e029e */
[C---:B------:R-:W-:Y:S01]  /*4c970*/  IMAD.WIDE R2, R5.reuse, 0x4, R156 ;  /* 0x0000000405027825 */ /* 0x040fe200078e029c */
        /* <DEDUP_REMOVED lines=21> */
[----:B------:R-:W-:Y:S01]  /*4cad0*/  IMAD.WIDE R2, R5, 0x4, R90 ;  /* 0x0000000405027825 */ /* 0x000fe200078e025a */
[C---:B------:R-:W-:Y:S01]  /*4cae0*/  IADD3 R91, R245.reuse, 0x100000, RZ ;  /* 0x00100000f55b7810 */ /* 0x040fe20007ffe0ff */
[----:B------:R-:W-:Y:S04]  /*4caf0*/  STL.64 [R1+0x70], R14 ;  /* 0x0000700e01007387 */ /* 0x000fe80000100a00 */
[----:B------:R-:W-:Y:S04]  /*4cb00*/  LDGSTS.E [R12+-0x7a000], desc[UR60][R14.64], P1 ;  /* 0x860000000e0c7fae */ /* 0x000fe8000892187c */
[----:B------:R1:W-:Y:S04]  /*4cb10*/  STL.64 [R1+0x58], R8 ;  /* 0x0000580801007387 */ /* 0x0003e80000100a00 */
[----:B------:R1:W-:Y:S04]  /*4cb20*/  LDGSTS.E [R11+-0x79c00], desc[UR60][R8.64], P1 ;  /* 0x86400000080b7fae */ /* 0x0003e8000892187c */
[----:B------:R4:W-:Y:S04]  /*4cb30*/  STL.64 [R1+0x40], R2 ;  /* 0x0000400201007387 */ /* 0x0009e80000100a00 */
[----:B------:R4:W-:Y:S01]  /*4cb40*/  LDGSTS.E [R10+-0x79800], desc[UR60][R2.64], P1 ;  /* 0x86800000020a7fae */ /* 0x0009e2000892187c */
[----:B------:R-:W-:-:S02]  /*4cb50*/  VIADD R90, R245, 0x100000 ;  /* 0x00100000f55a7836 */ /* 0x000fc40000000000 */
[----:B-1----:R-:W-:-:S04]  /*4cb60*/  IMAD.WIDE R8, R5, 0x4, R88 ;  /* 0x0000000405087825 */ /* 0x002fc800078e0258 */
[C---:B----4-:R-:W-:Y:S01]  /*4cb70*/  IMAD.WIDE R2, R5.reuse, 0x4, R86 ;  /* 0x0000000405027825 */ /* 0x050fe200078e0256 */
[----:B------:R-:W-:Y:S04]  /*4cb80*/  STL.64 [R1+0x28], R8 ;  /* 0x0000280801007387 */ /* 0x000fe80000100a00 */
[----:B------:R-:W-:Y:S04]  /*4cb90*/  LDGSTS.E [R91+-0x79400], desc[UR60][R8.64], P1 ;  /* 0x86c00000085b7fae */ /* 0x000fe8000892187c */
[----:B------:R1:W-:Y:S04]  /*4cba0*/  STL.64 [R1+0x10], R2 ;  /* 0x0000100201007387 */ /* 0x0003e80000100a00 */
[----:B------:R-:W-:Y:S04]  /*4cbb0*/  LDGSTS.E [R90+-0x79000], desc[UR60][R2.64], P1 ;  /* 0x87000000025a7fae */ /* 0x000fe8000892187c */
[----:B-1----:R-:W4:Y:S04]  /*4cbc0*/  LDL.LU.64 R2, [R1+0x1488] ;  /* 0x0014880001027983 */ /* 0x002f280000300a00 */
[----:B------:R-:W3:Y:S04]  /*4cbd0*/  LDL.LU.64 R236, [R1+0x1480] ;  /* 0x0014800001ec7983 */ /* 0x000ee80000300a00 */
[----:B------:R-:W2:Y:S01]  /*4cbe0*/  LDL.LU.64 R170, [R1+0xa58] ;  /* 0x000a580001aa7983 */ /* 0x000ea20000300a00 */
[----:B------:R-:W-:-:S04]  /*4cbf0*/  IMAD.WIDE R14, R5, 0x4, R84 ;  /* 0x00000004050e7825 */ /* 0x000fc800078e0254 */
[C---:B------:R-:W-:Y:S01]  /*4cc00*/  IMAD.WIDE R10, R5.reuse, 0x4, R82 ;  /* 0x00000004050a7825 */ /* 0x040fe200078e0252 */
[----:B------:R-:W3:Y:S04]  /*4cc10*/  LDL.LU.64 R238, [R1+0xa48] ;  /* 0x000a480001ee7983 */ /* 0x000ee80000300a00 */
[----:B------:R-:W-:Y:S04]  /*4cc20*/  LDGSTS.E [R13+-0x78c00], desc[UR60][R14.64], P1 ;  /* 0x874000000e0d7fae */ /* 0x000fe8000892187c */
[----:B------:R-:W3:Y:S04]  /*4cc30*/  LDL.LU.64 R234, [R1+0xa38] ;  /* 0x000a380001ea7983 */ /* 0x000ee80000300a00 */
[----:B------:R1:W-:Y:S04]  /*4cc40*/  LDGSTS.E [R12+-0x78800], desc[UR60][R10.64], P1 ;  /* 0x878000000a0c7fae */ /* 0x0003e8000892187c */
[----:B------:R-:W3:Y:S04]  /*4cc50*/  LDL.LU.64 R240, [R1+0x258] ;  /* 0x0002580001f07983 */ /* 0x000ee80000300a00 */
[----:B------:R-:W3:Y:S01]  /*4cc60*/  LDL.LU.64 R242, [R1+0xa30] ;  /* 0x000a300001f27983 */ /* 0x000ee20000300a00 */
[----:B------:R-:W-:-:S03]  /*4cc70*/  IMAD.WIDE R22, R5, 0x4, R22 ;  /* 0x0000000405167825 */ /* 0x000fc600078e0216 */
[----:B------:R-:W3:Y:S04]  /*4cc80*/  LDL.LU.64 R8, [R1+0xa28] ;  /* 0x000a280001087983 */ /* 0x000ee80000300a00 */
[----:B------:R-:W-:Y:S01]  /*4cc90*/  STL.64 [R1+0x2550], R14 ;  /* 0x0025500e01007387 */ /* 0x000fe20000100a00 */
[----:B------:R-:W-:-:S03]  /*4cca0*/  IMAD.WIDE R20, R5, 0x4, R20 ;  /* 0x0000000405147825 */ /* 0x000fc600078e0214 */
[----:B------:R2:W-:Y:S01]  /*4ccb0*/  STL.64 [R1+0x2558], R10 ;  /* 0x0025580a01007387 */ /* 0x0005e20000100a00 */
[----:B------:R-:W-:-:S04]  /*4ccc0*/  IMAD.WIDE R16, R5, 0x4, R16 ;  /* 0x0000000405107825 */ /* 0x000fc800078e0210 */
[----:B-1----:R-:W-:-:S04]  /*4ccd0*/  IMAD.WIDE R12, R5, 0x4, R80 ;  /* 0x00000004050c7825 */ /* 0x002fc800078e0250 */
[----:B------:R-:W-:-:S04]  /*4cce0*/  IMAD.WIDE R18, R5, 0x4, R18 ;  /* 0x0000000405127825 */ /* 0x000fc800078e0212 */
[C---:B------:R-:W-:Y:S01]  /*4ccf0*/  IMAD.WIDE R30, R5.reuse, 0x4, R30 ;  /* 0x00000004051e7825 */ /* 0x040fe200078e021e */
[----:B------:R3:W-:Y:S04]  /*4cd00*/  STL.64 [R1+0x2560], R12 ;  /* 0x0025600c01007387 */ /* 0x0007e80000100a00 */
[----:B------:R-:W-:Y:S04]  /*4cd10*/  STL [R1+0x2568], R23 ;  /* 0x0025681701007387 */ /* 0x000fe80000100800 */
[----:B------:R-:W-:Y:S04]  /*4cd20*/  STL [R1+0x2580], R22 ;  /* 0x0025801601007387 */ /* 0x000fe80000100800 */
[----:B------:R-:W-:Y:S01]  /*4cd30*/  STL.64 [R1+0x2570], R20 ;  /* 0x0025701401007387 */ /* 0x000fe20000100a00 */
[----:B------:R-:W-:-:S03]  /*4cd40*/  IMAD.WIDE R28, R5, 0x4, R28 ;  /* 0x00000004051c7825 */ /* 0x000fc600078e021c */
[----:B------:R1:W-:Y:S01]  /*4cd50*/  STL.64 [R1+0x2578], R16 ;  /* 0x0025781001007387 */ /* 0x0003e20000100a00 */
[----:B------:R-:W-:-:S03]  /*4cd60*/  IMAD.WIDE R24, R5, 0x4, R24 ;  /* 0x0000000405187825 */ /* 0x000fc600078e0218 */
[----:B------:R-:W-:Y:S01]  /*4cd70*/  STL.64 [R1+0x2588], R18 ;  /* 0x0025881201007387 */ /* 0x000fe20000100a00 */
[----:B------:R-:W-:-:S03]  /*4cd80*/  IMAD.WIDE R26, R5, 0x4, R26 ;  /* 0x00000004051a7825 */ /* 0x000fc600078e021a */
[----:B------:R-:W-:Y:S04]  /*4cd90*/  STL [R1+0x2590], R31 ;  /* 0x0025901f01007387 */ /* 0x000fe80000100800 */
[----:B------:R-:W-:Y:S04]  /*4cda0*/  STL [R1+0x25a0], R30 ;  /* 0x0025a01e01007387 */ /* 0x000fe80000100800 */
[----:B------:R-:W-:Y:S04]  /*4cdb0*/  STL.64 [R1+0x2598], R28 ;  /* 0x0025981c01007387 */ /* 0x000fe80000100a00 */
[----:B------:R-:W-:Y:S04]  /*4cdc0*/  STL.64 [R1+0x25a8], R24 ;  /* 0x0025a81801007387 */ /* 0x000fe80000100a00 */
[----:B------:R-:W-:Y:S01]  /*4cdd0*/  STL.64 [R1+0x25b0], R26 ;  /* 0x0025b01a01007387 */ /* 0x000fe20000100a00 */
[----:B------:R-:W-:-:S02]  /*4cde0*/  VIADD R84, R245, 0x100000 ;  /* 0x00100000f5547836 */ /* 0x000fc40000000000 */
[C---:B------:R-:W-:Y:S01]  /*4cdf0*/  VIADD R83, R245.reuse, 0x100000 ;  /* 0x00100000f5537836 */ /* 0x040fe20000000000 */
[C---:B------:R-:W-:Y:S01]  /*4ce00*/  IADD3 R82, R245.reuse, 0x100000, RZ ;  /* 0x00100000f5527810 */ /* 0x040fe20007ffe0ff */
[C---:B------:R-:W-:Y:S02]  /*4ce10*/  VIADD R80, R245.reuse, 0x100000 ;  /* 0x00100000f5507836 */ /* 0x040fe40000000000 */
[----:B------:R-:W-:Y:S01]  /*4ce20*/  VIADD R81, R245, 0x100000 ;  /* 0x00100000f5517836 */ /* 0x000fe20000000000 */
[----:B------:R3:W-:Y:S04]  /*4ce30*/  LDGSTS.E [R84+-0x78400], desc[UR60][R12.64], P1 ;  /* 0x87c000000c547fae */ /* 0x0007e8000892187c */
[----:B------:R-:W-:Y:S04]  /*4ce40*/  LDGSTS.E [R83+-0x60000], desc[UR60][R22.64], P1 ;  /* 0xa000000016537fae */ /* 0x000fe8000892187c */
[----:B------:R-:W-:Y:S04]  /*4ce50*/  LDGSTS.E [R82+-0x5fc00], desc[UR60][R20.64], P1 ;  /* 0xa040000014527fae */ /* 0x000fe8000892187c */
[----:B------:R-:W-:Y:S04]  /*4ce60*/  LDGSTS.E [R80+-0x5f800], desc[UR60][R16.64], P1 ;  /* 0xa080000010507fae */ /* 0x000fe8000892187c */
[----:B------:R-:W-:Y:S01]  /*4ce70*/  LDGSTS.E [R83+-0x5f400], desc[UR60][R18.64], P1 ;  /* 0xa0c0000012537fae */ /* 0x000fe2000892187c */
[----:B------:R-:W-:-:S03]  /*4ce80*/  IMAD.WIDE R38, R5, 0x4, R38 ;  /* 0x0000000405267825 */ /* 0x000fc600078e0226 */
        /* <DEDUP_REMOVED lines=42> */
[----:B------:R-:W-:Y:S04]  /*4d130*/  LDGSTS.E [R81+-0x59c00], desc[UR60][R68.64], P1 ;  /* 0xa640000044517fae */ /* 0x000fe8000892187c */
[----:B------:R-:W-:Y:S01]  /*4d140*/  LDGSTS.E [R80+-0x59800], desc[UR60][R64.64], P1 ;  /* 0xa680000040507fae */ /* 0x000fe2000892187c */
[----:B------:R-:W-:-:S03]  /*4d150*/  IMAD.WIDE R72, R5, 0x4, R72 ;  /* 0x0000000405487825 */ /* 0x000fc600078e0248 */
[----:B------:R-:W-:Y:S04]  /*4d160*/  LDGSTS.E [R83+-0x59400], desc[UR60][R66.64], P1 ;  /* 0xa6c0000042537fae */ /* 0x000fe8000892187c */
[----:B------:R1:W-:Y:S01]  /*4d170*/  LDGSTS.E [R82+-0x59000], desc[UR60][R78.64], P1 ;  /* 0xa70000004e527fae */ /* 0x0003e2000892187c */
[----:B------:R-:W-:-:S03]  /*4d180*/  IMAD.WIDE R74, R5, 0x4, R74 ;  /* 0x00000004054a7825 */ /* 0x000fc600078e024a */
[----:B------:R1:W-:Y:S04]  /*4d190*/  LDGSTS.E [R81+-0x58c00], desc[UR60][R76.64], P1 ;  /* 0xa74000004c517fae */ /* 0x0003e8000892187c */
[----:B------:R1:W-:Y:S04]  /*4d1a0*/  LDGSTS.E [R80+-0x58800], desc[UR60][R72.64], P1 ;  /* 0xa780000048507fae */ /* 0x0003e8000892187c */
[----:B------:R1:W-:Y:S01]  /*4d1b0*/  LDGSTS.E [R83+-0x58400], desc[UR60][R74.64], P1 ;  /* 0xa7c000004a537fae */ /* 0x0003e2000892187c */
[----:B----4-:R-:W-:-:S03]  /*4d1c0*/  IMAD.WIDE R86, R5, 0x4, R2 ;  /* 0x0000000405567825 */ /* 0x010fc600078e0202 */
[----:B------:R-:W4:Y:S04]  /*4d1d0*/  LDL.LU.64 R2, [R1+0xa20] ;  /* 0x000a200001027983 */ /* 0x000f280000300a00 */
[----:B------:R-:W-:Y:S01]  /*4d1e0*/  STL.64 [R1+0x2a8], R86 ;  /* 0x0002a85601007387 */ /* 0x000fe20000100a00 */
[----:B--2---:R-:W-:-:S03]  /*4d1f0*/  IMAD.WIDE R10, R5, 0x4, R170 ;  /* 0x00000004050a7825 */ /* 0x004fc600078e02aa */
[----:B------:R-:W2:Y:S01]  /*4d200*/  LDL.LU.64 R170, [R1+0xa10] ;  /* 0x000a100001aa7983 */ /* 0x000ea20000300a00 */
[----:B---3--:R-:W-:-:S04]  /*4d210*/  IMAD.WIDE R12, R5, 0x4, R236 ;  /* 0x00000004050c7825 */ /* 0x008fc800078e02ec */
[C---:B-1----:R-:W-:Y:S01]  /*4d220*/  VIADD R82, R246.reuse, 0x100000 ;  /* 0x00100000f6527836 */ /* 0x042fe20000000000 */
[C---:B------:R-:W-:Y:S01]  /*4d230*/  IADD3 R81, R246.reuse, 0x100000, RZ ;  /* 0x00100000f6517810 */ /* 0x040fe20007ffe0ff */
[----:B------:R-:W-:Y:S01]  /*4d240*/  VIADD R80, R246, 0x100000 ;  /* 0x00100000f6507836 */ /* 0x000fe20000000000 */
[----:B------:R1:W-:Y:S04]  /*4d250*/  STL.64 [R1+0x298], R12 ;  /* 0x0002980c01007387 */ /* 0x0003e80000100a00 */
[----:B------:R3:W-:Y:S04]  /*4d260*/  STL.64 [R1+0x288], R10 ;  /* 0x0002880a01007387 */ /* 0x0007e80000100a00 */
[----:B------:R-:W2:Y:S01]  /*4d270*/  LDL.LU.64 R236, [R1+0xa08] ;  /* 0x000a080001ec7983 */ /* 0x000ea20000300a00 */
[----:B------:R-:W-:-:S03]  /*4d280*/  IMAD.WIDE R16, R5, 0x4, R238 ;  /* 0x0000000405107825 */ /* 0x000fc600078e02ee */
[----:B------:R-:W-:Y:S01]  /*4d290*/  LDGSTS.E [R82+-0x7ff80], desc[UR60][R86.64], P1 ;  /* 0x8008000056527fae */ /* 0x000fe2000892187c */
[----:B------:R-:W-:-:S03]  /*4d2a0*/  IMAD.WIDE R14, R5, 0x4, R234 ;  /* 0x00000004050e7825 */ /* 0x000fc600078e02ea */
[----:B------:R1:W-:Y:S04]  /*4d2b0*/  LDGSTS.E [R81+-0x7fb80], desc[UR60][R12.64], P1 ;  /* 0x804800000c517fae */ /* 0x0003e8000892187c */
[----:B------:R-:W2:Y:S01]  /*4d2c0*/  LDL.LU.64 R238, [R1+0xa00] ;  /* 0x000a000001ee7983 */ /* 0x000ea20000300a00 */
[----:B------:R-:W-:-:S03]  /*4d2d0*/  VIADD R83, R246, 0x100000 ;  /* 0x00100000f6537836 */ /* 0x000fc60000000000 */
[----:B------:R3:W-:Y:S04]  /*4d2e0*/  LDGSTS.E [R80+-0x7f780], desc[UR60][R10.64], P1 ;  /* 0x808800000a507fae */ /* 0x0007e8000892187c */
[----:B------:R3:W-:Y:S04]  /*4d2f0*/  STL.64 [R1+0x278], R16 ;  /* 0x0002781001007387 */ /* 0x0007e80000100a00 */
[----:B------:R4:W-:Y:S04]  /*4d300*/  STL.64 [R1+0x268], R14 ;  /* 0x0002680e01007387 */ /* 0x0009e80000100a00 */
[----:B------:R-:W2:Y:S04]  /*4d310*/  LDL.LU.64 R230, [R1+0x9f8] ;  /* 0x0009f80001e67983 */ /* 0x000ea80000300a00 */
[----:B------:R3:W-:Y:S04]  /*4d320*/  LDGSTS.E [R83+-0x7f380], desc[UR60][R16.64], P1 ;  /* 0x80c8000010537fae */ /* 0x0007e8000892187c */
[----:B------:R4:W-:Y:S01]  /*4d330*/  LDGSTS.E [R82+-0x7ef80], desc[UR60][R14.64], P1 ;  /* 0x810800000e527fae */ /* 0x0009e2000892187c */
[----:B-1----:R-:W-:-:S04]  /*4d340*/  IMAD.WIDE R12, R5, 0x4, R240 ;  /* 0x00000004050c7825 */ /* 0x002fc800078e02f0 */
[C---:B---3--:R-:W-:Y:S01]  /*4d350*/  IMAD.WIDE R10, R5.reuse, 0x4, R242 ;  /* 0x00000004050a7825 */ /* 0x048fe200078e02f2 */
[----:B------:R2:W-:Y:S04]  /*4d360*/  STL.64 [R1+0x258], R12 ;  /* 0x0002580c01007387 */ /* 0x0005e80000100a00 */
[----:B------:R-:W3:Y:S04]  /*4d370*/  LDL.LU.64 R240, [R1+0x9f0] ;  /* 0x0009f00001f07983 */ /* 0x000ee80000300a00 */
[----:B------:R1:W-:Y:S01]  /*4d380*/  STL.64 [R1+0x248], R10 ;  /* 0x0002480a01007387 */ /* 0x0003e20000100a00 */
[----:B------:R-:W-:-:S03]  /*4d390*/  IMAD.WIDE R16, R5, 0x4, R8 ;  /* 0x0000000405107825 */ /* 0x000fc600078e0208 */
[----:B------:R-:W3:Y:S04]  /*4d3a0*/  LDL.LU.64 R242, [R1+0x9e8] ;  /* 0x0009e80001f27983 */ /* 0x000ee80000300a00 */
[----:B------:R-:W3:Y:S04]  /*4d3b0*/  LDL.LU.64 R8, [R1+0x9e0] ;  /* 0x0009e00001087983 */ /* 0x000ee80000300a00 */
[----:B------:R-:W3:Y:S04]  /*4d3c0*/  LDL.LU.64 R232, [R1+0x1a8] ;  /* 0x0001a80001e87983 */ /* 0x000ee80000300a00 */
[----:B------:R2:W-:Y:S04]  /*4d3d0*/  LDGSTS.E [R81+-0x7eb80], desc[UR60][R12.64], P1 ;  /* 0x814800000c517fae */ /* 0x0005e8000892187c */
[----:B------:R1:W-:Y:S04]  /*4d3e0*/  STL.64 [R1+0x238], R16 ;  /* 0x0002381001007387 */ /* 0x0003e80000100a00 */
[----:B------:R1:W-:Y:S04]  /*4d3f0*/  LDGSTS.E [R80+-0x7e780], desc[UR60][R10.64], P1 ;  /* 0x818800000a507fae */ /* 0x0003e8000892187c */
[----:B------:R1:W-:Y:S01]  /*4d400*/  LDGSTS.E [R83+-0x7e380], desc[UR60][R16.64], P1 ;  /* 0x81c8000010537fae */ /* 0x0003e2000892187c */
[----:B----4-:R-:W-:-:S03]  /*4d410*/  IMAD.WIDE R14, R5, 0x4, R2 ;  /* 0x00000004050e7825 */ /* 0x010fc600078e0202 */
[----:B------:R-:W4:Y:S04]  /*4d420*/  LDL.LU.64 R2, [R1+0x9d8] ;  /* 0x0009d80001027983 */ /* 0x000f280000300a00 */
[----:B------:R1:W-:Y:S01]  /*4d430*/  STL.64 [R1+0x228], R14 ;  /* 0x0002280e01007387 */ /* 0x0003e20000100a00 */
[----:B--2---:R-:W-:-:S03]  /*4d440*/  IMAD.WIDE R12, R5, 0x4, R170 ;  /* 0x00000004050c7825 */ /* 0x004fc600078e02aa */
[----:B------:R2:W-:Y:S04]  /*4d450*/  LDGSTS.E [R82+-0x7df80], desc[UR60][R14.64], P1 ;  /* 0x820800000e527fae */ /* 0x0005e8000892187c */
[----:B------:R-:W4:Y:S04]  /*4d460*/  LDL.LU.64 R170, [R1+0x9d0] ;  /* 0x0009d00001aa7983 */ /* 0x000f280000300a00 */
[----:B------:R3:W-:Y:S04]  /*4d470*/  STL.64 [R1+0x218], R12 ;  /* 0x0002180c01007387 */ /* 0x0007e80000100a00 */
[----:B------:R3:W-:Y:S01]  /*4d480*/  LDGSTS.E [R81+-0x7db80], desc[UR60][R12.64], P1 ;  /* 0x824800000c517fae */ /* 0x0007e2000892187c */
[----:B-1----:R-:W-:-:S05]  /*4d490*/  IMAD.WIDE R10, R5, 0x4, R236 ;  /* 0x00000004050a7825 */ /* 0x002fca00078e02ec */
[----:B------:R1:W-:Y:S01]  /*4d4a0*/  STL.64 [R1+0x208], R10 ;  /* 0x0002080a01007387 */ /* 0x0003e20000100a00 */
[----:B------:R-:W-:-:S03]  /*4d4b0*/  IMAD.WIDE R16, R5, 0x4, R238 ;  /* 0x0000000405107825 */ /* 0x000fc600078e02ee */
[----:B------:R-:W4:Y:S04]  /*4d4c0*/  LDL.LU.64 R234, [R1+0x9c8] ;  /* 0x0009c80001ea7983 */ /* 0x000f280000300a00 */
[----:B------:R-:W4:Y:S01]  /*4d4d0*/  LDL.LU.64 R236, [R1+0x9c0] ;  /* 0x0009c00001ec7983 */ /* 0x000f220000300a00 */
[----:B--2---:R-:W-:-:S03]  /*4d4e0*/  IMAD.WIDE R14, R5, 0x4, R230 ;  /* 0x00000004050e7825 */ /* 0x004fc600078e02e6 */
[----:B------:R-:W2:Y:S04]  /*4d4f0*/  LDL.LU.64 R238, [R1+0x9b8] ;  /* 0x0009b80001ee7983 */ /* 0x000ea80000300a00 */
[----:B------:R1:W-:Y:S04]  /*4d500*/  LDGSTS.E [R80+-0x7d780], desc[UR60][R10.64], P1 ;  /* 0x828800000a507fae */ /* 0x0003e8000892187c */
[----:B------:R-:W-:Y:S04]  /*4d510*/  STL.64 [R1+0x1f8], R16 ;  /* 0x0001f81001007387 */ /* 0x000fe80000100a00 */
[----:B------:R-:W-:Y:S04]  /*4d520*/  LDGSTS.E [R83+-0x7d380], desc[UR60][R16.64], P1 ;  /* 0x82c8000010537fae */ /* 0x000fe8000892187c */
[----:B------:R-:W-:Y:S01]  /*4d530*/  LDGSTS.E [R82+-0x7cf80], desc[UR60][R14.64], P1 ;  /* 0x830800000e527fae */ /* 0x000fe2000892187c */
[----:B---3--:R-:W-:-:S04]  /*4d540*/  IMAD.WIDE R12, R5, 0x4, R240 ;  /* 0x00000004050c7825 */ /* 0x008fc800078e02f0 */
[C---:B-1----:R-:W-:Y:S01]  /*4d550*/  IMAD.WIDE R10, R5.reuse, 0x4, R242 ;  /* 0x00000004050a7825 */ /* 0x042fe200078e02f2 */
[----:B------:R-:W3:Y:S04]  /*4d560*/  LDL.LU.64 R240, [R1+0x9b0] ;  /* 0x0009b00001f07983 */ /* 0x000ee80000300a00 */
[----:B------:R-:W-:Y:S04]  /*4d570*/  STL.64 [R1+0x1e8], R14 ;  /* 0x0001e80e01007387 */ /* 0x000fe80000100a00 */
[----:B------:R1:W-:Y:S04]  /*4d580*/  STL.64 [R1+0x1d8], R12 ;  /* 0x0001d80c01007387 */ /* 0x0003e80000100a00 */
[----:B------:R1:W-:Y:S01]  /*4d590*/  LDGSTS.E [R81+-0x7cb80], desc[UR60][R12.64], P1 ;  /* 0x834800000c517fae */ /* 0x0003e2000892187c */
[----:B------:R-:W-:-:S03]  /*4d5a0*/  IMAD.WIDE R8, R5, 0x4, R8 ;  /* 0x0000000405087825 */ /* 0x000fc600078e0208 */
[----:B------:R4:W-:Y:S04]  /*4d5b0*/  STL.64 [R1+0x1c8], R10 ;  /* 0x0001c80a01007387 */ /* 0x0009e80000100a00 */
[----:B------:R4:W-:Y:S04]  /*4d5c0*/  LDGSTS.E [R80+-0x7c780], desc[UR60][R10.64], P1 ;  /* 0x838800000a507fae */ /* 0x0009e8000892187c */
[----:B------:R-:W3:Y:S04]  /*4d5d0*/  LDL.LU.64 R242, [R1+0x9a8] ;  /* 0x0009a80001f27983 */ /* 0x000ee80000300a00 */
[----:B------:R4:W-:Y:S04]  /*4d5e0*/  STL.64 [R1+0x1b8], R8 ;  /* 0x0001b80801007387 */ /* 0x0009e80000100a00 */
[----:B------:R-:W-:Y:S01]  /*4d5f0*/  LDGSTS.E [R83+-0x7c380], desc[UR60][R8.64], P1 ;  /* 0x83c8000008537fae */ /* 0x000fe2000892187c */
[----:B-1----:R-:W-:-:S05]  /*4d600*/  IMAD.WIDE R12, R5, 0x4, R232 ;  /* 0x00000004050c7825 */ /* 0x002fca00078e02e8 */
[----:B------:R-:W-:Y:S04]  /*4d610*/  STL.64 [R1+0x1a8], R12 ;  /* 0x0001a80c01007387 */ /* 0x000fe80000100a00 */
[----:B------:R2:W-:Y:S01]  /*4d620*/  LDGSTS.E [R82+-0x7bf80], desc[UR60][R12.64], P1 ;  /* 0x840800000c527fae */ /* 0x0005e2000892187c */
[----:B----4-:R-:W-:-:S04]  /*4d630*/  IMAD.WIDE R2, R5, 0x4, R2 ;  /* 0x0000000405027825 */ /* 0x010fc800078e0202 */
[C---:B------:R-:W-:Y:S01]  /*4d640*/  IMAD.WIDE R10, R5.reuse, 0x4, R170 ;  /* 0x00000004050a7825 */ /* 0x040fe200078e02aa */
[----:B------:R-:W-:Y:S04]  /*4d650*/  LDGSTS.E [R81+-0x7bb80], desc[UR60][R2.64], P1 ;  /* 0x8448000002517fae */ /* 0x000fe8000892187c */
[----:B------:R-:W4:Y:S04]  /*4d660*/  LDL.LU.64 R170, [R1+0x68] ;  /* 0x0000680001aa7983 */ /* 0x000f280000300a00 */
[----:B------:R1:W-:Y:S04]  /*4d670*/  STL.64 [R1+0x198], R2 ;  /* 0x0001980201007387 */ /* 0x0003e80000100a00 */
[----:B------:R-:W4:Y:S04]  /*4d680*/  LDL.LU.64 R8, [R1+0x9a0] ;  /* 0x0009a00001087983 */ /* 0x000f280000300a00 */
[----:B------:R3:W-:Y:S04]  /*4d690*/  STL.64 [R1+0xf8], R10 ;  /* 0x0000f80a01007387 */ /* 0x0007e80000100a00 */
[----:B------:R3:W-:Y:S04]  /*4d6a0*/  LDGSTS.E [R80+-0x7b780], desc[UR60][R10.64], P1 ;  /* 0x848800000a507fae */ /* 0x0007e8000892187c */
[----:B-1----:R-:W4:Y:S01]  /*4d6b0*/  LDL.LU.64 R2, [R1+0x918] ;  /* 0x0009180001027983 */ /* 0x002f220000300a00 */
[----:B------:R-:W-:-:S04]  /*4d6c0*/  IMAD.WIDE R16, R5, 0x4, R234 ;  /* 0x0000000405107825 */ /* 0x000fc800078e02ea */
[----:B------:R-:W-:-:S04]  /*4d6d0*/  IMAD.WIDE R14, R5, 0x4, R236 ;  /* 0x00000004050e7825 */ /* 0x000fc800078e02ec */
[C---:B--2---:R-:W-:Y:S01]  /*4d6e0*/  IMAD.WIDE R12, R5.reuse, 0x4, R238 ;  /* 0x00000004050c7825 */ /* 0x044fe200078e02ee */
[----:B------:R-:W-:Y:S04]  /*4d6f0*/  STL.64 [R1+0xe0], R16 ;  /* 0x0000e01001007387 */ /* 0x000fe80000100a00 */
[----:B------:R-:W-:Y:S04]  /*4d700*/  STL.64 [R1+0xc8], R14 ;  /* 0x0000c80e01007387 */ /* 0x000fe80000100a00 */
[----:B------:R-:W2:Y:S04]  /*4d710*/  LDL.LU.64 R226, [R1+0x910] ;  /* 0x0009100001e27983 */ /* 0x000ea80000300a00 */
[----:B------:R1:W-:Y:S04]  /*4d720*/  STL.64 [R1+0xb0], R12 ;  /* 0x0000b00c01007387 */ /* 0x0003e80000100a00 */
[----:B------:R-:W2:Y:S04]  /*4d730*/  LDL.LU.64 R228, [R1+0x908] ;  /* 0x0009080001e47983 */ /* 0x000ea80000300a00 */
[----:B------:R-:W2:Y:S04]  /*4d740*/  LDL.LU.64 R230, [R1+0x900] ;  /* 0x0009000001e67983 */ /* 0x000ea80000300a00 */
[----:B------:R-:W-:Y:S04]  /*4d750*/  LDGSTS.E [R83+-0x7b380], desc[UR60][R16.64], P1 ;  /* 0x84c8000010537fae */ /* 0x000fe8000892187c */
[----:B------:R-:W-:Y:S01]  /*4d760*/  LDGSTS.E [R82+-0x7af80], desc[UR60][R14.64], P1 ;  /* 0x850800000e527fae */ /* 0x000fe2000892187c */
[----:B---3--:R-:W-:-:S03]  /*4d770*/  IMAD.WIDE R10, R5, 0x4, R240 ;  /* 0x00000004050a7825 */ /* 0x008fc600078e02f0 */
[----:B------:R1:W-:Y:S04]  /*4d780*/  LDGSTS.E [R81+-0x7ab80], desc[UR60][R12.64], P1 ;  /* 0x854800000c517fae */ /* 0x0003e8000892187c */
[----:B------:R4:W-:Y:S04]  /*4d790*/  STL.64 [R1+0x98], R10 ;  /* 0x0000980a01007387 */ /* 0x0009e80000100a00 */
[----:B------:R-:W3:Y:S04]  /*4d7a0*/  LDL.LU.64 R232, [R1+0x8e8] ;  /* 0x0008e80001e87983 */ /* 0x000ee80000300a00 */
[----:B------:R4:W-:Y:S04]  /*4d7b0*/  LDGSTS.E [R80+-0x7a780], desc[UR60][R10.64], P1 ;  /* 0x858800000a507fae */ /* 0x0009e8000892187c */
[----:B------:R-:W3:Y:S04]  /*4d7c0*/  LDL.LU.64 R234, [R1+0x8b0] ;  /* 0x0008b00001ea7983 */ /* 0x000ee80000300a00 */
[----:B------:R-:W3:Y:S04]  /*4d7d0*/  LDL.LU.64 R236, [R1+0x840] ;  /* 0x0008400001ec7983 */ /* 0x000ee80000300a00 */
[----:B------:R-:W3:Y:S01]  /*4d7e0*/  LDL.LU.64 R238, [R1+0x168] ;  /* 0x0001680001ee7983 */ /* 0x000ee20000300a00 */
[----:B-1----:R-:W-:-:S05]  /*4d7f0*/  IMAD.WIDE R12, R5, 0x4, R242 ;  /* 0x00000004050c7825 */ /* 0x002fca00078e02f2 */
[----:B------:R-:W-:Y:S04]  /*4d800*/  STL.64 [R1+0x80], R12 ;  /* 0x0000800c01007387 */ /* 0x000fe80000100a00 */
[----:B------:R-:W3:Y:S04]  /*4d810*/  LDL.LU.64 R240, [R1+0x160] ;  /* 0x0001600001f07983 */ /* 0x000ee80000300a00 */
[----:B------:R2:W-:Y:S01]  /*4d820*/  LDGSTS.E [R83+-0x7a380], desc[UR60][R12.64], P1 ;  /* 0x85c800000c537fae */ /* 0x0005e2000892187c */
[----:B----4-:R-:W-:-:S04]  /*4d830*/  IMAD.WIDE R10, R5, 0x4, R170 ;  /* 0x00000004050a7825 */ /* 0x010fc800078e02aa */
[C---:B------:R-:W-:Y:S01]  /*4d840*/  IMAD.WIDE R8, R5.reuse, 0x4, R8 ;  /* 0x0000000405087825 */ /* 0x040fe200078e0208 */
[----:B------:R-:W-:Y:S04]  /*4d850*/  STL.64 [R1+0x68], R10 ;  /* 0x0000680a01007387 */ /* 0x000fe80000100a00 */
[----:B------:R1:W-:Y:S04]  /*4d860*/  STL.64 [R1+0x50], R8 ;  /* 0x0000500801007387 */ /* 0x0003e80000100a00 */
[----:B------:R4:W-:Y:S04]  /*4d870*/  LDGSTS.E [R82+-0x79f80], desc[UR60][R10.64], P1 ;  /* 0x860800000a527fae */ /* 0x0009e8000892187c */
[----:B------:R-:W-:Y:S01]  /*4d880*/  LDGSTS.E [R81+-0x79b80], desc[UR60][R8.64], P1 ;  /* 0x8648000008517fae */ /* 0x000fe2000892187c */
[----:B------:R-:W-:-:S05]  /*4d890*/  IMAD.WIDE R2, R5, 0x4, R2 ;  /* 0x0000000405027825 */ /* 0x000fca00078e0202 */
[----:B------:R4:W-:Y:S04]  /*4d8a0*/  STL.64 [R1+0x38], R2 ;  /* 0x0000380201007387 */ /* 0x0009e80000100a00 */
[----:B------:R-:W3:Y:S04]  /*4d8b0*/  LDL.LU.64 R242, [R1+0x128] ;  /* 0x0001280001f27983 */ /* 0x000ee80000300a00 */
[----:B------:R-:W3:Y:S04]  /*4d8c0*/  LDL.LU.64 R170, [R1+0x120] ;  /* 0x0001200001aa7983 */ /* 0x000ee80000300a00 */
[----:B-1----:R-:W3:Y:S04]  /*4d8d0*/  LDL.LU.64 R8, [R1+0xa8] ;  /* 0x0000a80001087983 */ /* 0x002ee80000300a00 */
[----:B------:R3:W-:Y:S04]  /*4d8e0*/  LDGSTS.E [R80+-0x79780], desc[UR60][R2.64], P1 ;  /* 0x8688000002507fae */ /* 0x0007e8000892187c */
[----:B----4-:R-:W4:Y:S01]  /*4d8f0*/  LDL.LU.64 R2, [R1+0x60] ;  /* 0x0000600001027983 */ /* 0x010f220000300a00 */
[----:B------:R-:W-:-:S02]  /*4d900*/  VIADD R87, R246, 0x100000 ;  /* 0x00100000f6577836 */ /* 0x000fc40000000000 */
[----:B--2---:R-:W-:Y:S01]  /*4d910*/  IMAD.WIDE R12, R5, 0x4, R226 ;  /* 0x00000004050c7825 */ /* 0x004fe200078e02e2 */
[----:B------:R-:W-:-:S03]  /*4d920*/  IADD3 R86, R246, 0x100000, RZ ;  /* 0x00100000f6567810 */ /* 0x000fc60007ffe0ff */
[----:B------:R-:W-:-:S04]  /*4d930*/  IMAD.WIDE R10, R5, 0x4, R228 ;  /* 0x00000004050a7825 */ /* 0x000fc800078e02e4 */
[----:B------:R-:W-:-:S04]  /*4d940*/  IMAD.WIDE R84, R5, 0x4, R230 ;  /* 0x0000000405547825 */ /* 0x000fc800078e02e6 */
[----:B---3--:R-:W-:Y:S01]  /*4d950*/  IMAD.WIDE R80, R5, 0x4, R232 ;  /* 0x0000000405507825 */ /* 0x008fe200078e02e8 */
[----:B------:R-:W-:Y:S04]  /*4d960*/  LDGSTS.E [R87+-0x79380], desc[UR60][R12.64], P1 ;  /* 0x86c800000c577fae */ /* 0x000fe8000892187c */
[----:B------:R-:W-:Y:S04]  /*4d970*/  LDGSTS.E [R86+-0x78f80], desc[UR60][R10.64], P1 ;  /* 0x870800000a567fae */ /* 0x000fe8000892187c */
[----:B------:R-:W-:Y:S04]  /*4d980*/  LDGSTS.E [R83+-0x78b80], desc[UR60][R84.64], P1 ;  /* 0x8748000054537fae */ /* 0x000fe8000892187c */
[----:B------:R1:W-:Y:S04]  /*4d990*/  STL.64 [R1+0x20], R12 ;  /* 0x0000200c01007387 */ /* 0x0003e80000100a00 */
[----:B------:R2:W-:Y:S04]  /*4d9a0*/  LDGSTS.E [R82+-0x78780], desc[UR60][R80.64], P1 ;  /* 0x8788000050527fae */ /* 0x0005e8000892187c */
[----:B------:R3:W-:Y:S01]  /*4d9b0*/  STL.64 [R1+0x8], R10 ;  /* 0x0000080a01007387 */ /* 0x0007e20000100a00 */
[----:B------:R-:W-:-:S02]  /*4d9c0*/  VIADD R95, R246, 0x100000 ;  /* 0x00100000f65f7836 */ /* 0x000fc40000000000 */
[----:B------:R-:W-:Y:S02]  /*4d9d0*/  VIADD R94, R246, 0x100000 ;  /* 0x00100000f65e7836 */ /* 0x000fe40000000000 */
[----:B------:R-:W-:-:S04]  /*4d9e0*/  IMAD.WIDE R92, R5, 0x4, R236 ;  /* 0x00000004055c7825 */ /* 0x000fc800078e02ec */
[C---:B--2---:R-:W-:Y:S02]  /*4d9f0*/  IMAD.WIDE R82, R5.reuse, 0x4, R234 ;  /* 0x0000000405527825 */ /* 0x044fe400078e02ea */
[----:B------:R-:W2:Y:S04]  /*4da00*/  LDL.LU.64 R234, [R1+0x15d8] ;  /* 0x0015d80001ea7983 */ /* 0x000ea80000300a00 */
[----:B------:R-:W1:Y:S04]  /*4da10*/  LDL.LU.64 R236, [R1+0x15d0] ;  /* 0x0015d00001ec7983 */ /* 0x000e680000300a00 */
[----:B------:R-:W-:Y:S04]  /*4da20*/  LDGSTS.E [R95+-0x78380], desc[UR60][R82.64], P1 ;  /* 0x87c80000525f7fae */ /* 0x000fe8000892187c */
[----:B------:R4:W-:Y:S02]  /*4da30*/  LDGSTS.E [R94+-0x5ff80], desc[UR60][R92.64], P1 ;  /* 0xa00800005c5e7fae */ /* 0x0009e4000892187c */
[----:B----4-:R-:W-:-:S02]  /*4da40*/  IMAD.WIDE R94, R5, 0x4, R2 ;  /* 0x00000004055e7825 */ /* 0x010fc400078e0202 */
[----:B------:R-:W3:Y:S02]  /*4da50*/  LDL.LU.64 R2, [R1+0x15c8] ;  /* 0x0015c80001027983 */ /* 0x000ee40000300a00 */
[C---:B------:R-:W-:Y:S02]  /*4da60*/  VIADD R89, R246.reuse, 0x100000 ;  /* 0x00100000f6597836 */ /* 0x040fe40000000000 */
[----:B------:R-:W-:Y:S01]  /*4da70*/  IMAD.WIDE R90, R5, 0x4, R238 ;  /* 0x00000004055a7825 */ /* 0x000fe200078e02ee */
[----:B------:R-:W-:-:S03]  /*4da80*/  IADD3 R88, R246, 0x100000, RZ ;  /* 0x00100000f6587810 */ /* 0x000fc60007ffe0ff */
[C---:B------:R-:W-:Y:S01]  /*4da90*/  IMAD.WIDE R86, R5.reuse, 0x4, R240 ;  /* 0x0000000405567825 */ /* 0x040fe200078e02f0 */
[----:B------:R-:W4:Y:S04]  /*4daa0*/  LDL.LU.64 R238, [R1+0x15c0] ;  /* 0x0015c00001ee7983 */ /* 0x000f280000300a00 */
[----:B------:R-:W-:Y:S04]  /*4dab0*/  LDGSTS.E [R89+-0x5fb80], desc[UR60][R90.64], P1 ;  /* 0xa04800005a597fae */ /* 0x000fe8000892187c */
[----:B------:R2:W-:Y:S04]  /*4dac0*/  LDGSTS.E [R88+-0x5f780], desc[UR60][R86.64], P1 ;  /* 0xa088000056587fae */ /* 0x0005e8000892187c */
[----:B------:R-:W4:Y:S01]  /*4dad0*/  LDL.LU.64 R240, [R1+0x15b8] ;  /* 0x0015b80001f07983 */ /* 0x000f220000300a00 */
[----:B------:R-:W-:-:S04]  /*4dae0*/  IMAD.WIDE R100, R5, 0x4, R170 ;  /* 0x0000000405647825 */ /* 0x000fc800078e02aa */
[----:B------:R-:W-:-:S04]  /*4daf0*/  IMAD.WIDE R98, R5, 0x4, R8 ;  /* 0x0000000405627825 */ /* 0x000fc800078e0208 */
[C---:B--2---:R-:W-:Y:S02]  /*4db00*/  IMAD.WIDE R88, R5.reuse, 0x4, R242 ;  /* 0x0000000405587825 */ /* 0x044fe400078e02f2 */
[----:B------:R-:W2:Y:S04]  /*4db10*/  LDL.LU.64 R242, [R1+0x15b0] ;  /* 0x0015b00001f27983 */ /* 0x000ea80000300a00 */
[----:B------:R-:W2:Y:S01]  /*4db20*/  LDL.LU.64 R170, [R1+0x15a8] ;  /* 0x0015a80001aa7983 */ /* 0x000ea20000300a00 */
[----:B------:R-:W-:-:S03]  /*4db30*/  IMAD.WIDE R14, R5, 0x4, R234 ;  /* 0x00000004050e7825 */ /* 0x000fc600078e02ea */
[----:B------:R-:W2:Y:S01]  /*4db40*/  LDL.LU.64 R8, [R1+0x15a0] ;  /* 0x0015a00001087983 */ /* 0x000ea20000300a00 */
[----:B-1----:R-:W-:-:S03]  /*4db50*/  IMAD.WIDE R12, R5, 0x4, R236 ;  /* 0x00000004050c7825 */ /* 0x002fc600078e02ec */
[----:B------:R1:W-:Y:S04]  /*4db60*/  STL.64 [R1+0x188], R14 ;  /* 0x0001880e01007387 */ /* 0x0003e80000100a00 */
[----:B------:R-:W2:Y:S04]  /*4db70*/  LDL.LU.64 R234, [R1+0x1598] ;  /* 0x0015980001ea7983 */ /* 0x000ea80000300a00 */
[----:B------:R2:W-:Y:S04]  /*4db80*/  STL.64 [R1+0x180], R12 ;  /* 0x0001800c01007387 */ /* 0x0005e80000100a00 */
[----:B------:R-:W2:Y:S01]  /*4db90*/  LDL.LU.64 R236, [R1+0x1590] ;  /* 0x0015900001ec7983 */ /* 0x000ea20000300a00 */
[----:B------:R-:W-:-:S02]  /*4dba0*/  VIADD R153, R246, 0x100000 ;  /* 0x00100000f6997836 */ /* 0x000fc40000000000 */
[C---:B------:R-:W-:Y:S02]  /*4dbb0*/  VIADD R152, R246.reuse, 0x100000 ;  /* 0x00100000f6987836 */ /* 0x040fe40000000000 */
[C---:B------:R-:W-:Y:S01]  /*4dbc0*/  VIADD R151, R246.reuse, 0x100000 ;  /* 0x00100000f6977836 */ /* 0x040fe20000000000 */
[----:B------:R-:W-:Y:S01]  /*4dbd0*/  IADD3 R150, R246, 0x100000, RZ ;  /* 0x00100000f6967810 */ /* 0x000fe20007ffe0ff */
[C---:B------:R-:W-:Y:S01]  /*4dbe0*/  IMAD.WIDE R96, R5.reuse, 0x4, R96 ;  /* 0x0000000405607825 */ /* 0x040fe200078e0260 */
[----:B------:R-:W-:Y:S03]  /*4dbf0*/  LDGSTS.E [R153+-0x5f380], desc[UR60][R88.64], P1 ;  /* 0xa0c8000058997fae */ /* 0x000fe6000892187c */
        /* <DEDUP_REMOVED lines=41> */
[----:B------:R-:W-:Y:S04]  /*4de90*/  LDGSTS.E [R152+-0x59f80], desc[UR60][R140.64], P1 ;  /* 0xa60800008c987fae */ /* 0x000fe8000892187c */
[----:B------:R-:W-:Y:S01]  /*4dea0*/  LDGSTS.E [R151+-0x59b80], desc[UR60][R138.64], P1 ;  /* 0xa64800008a977fae */ /* 0x000fe2000892187c */
[----:B------:R-:W-:-:S03]  /*4deb0*/  IMAD.WIDE R146, R5, 0x4, R146 ;  /* 0x0000000405927825 */ /* 0x000fc600078e0292 */
        /* <DEDUP_REMOVED lines=8> */
[----:B---3--:R-:W-:-:S03]  /*4df40*/  IMAD.WIDE R10, R5, 0x4, R2 ;  /* 0x00000004050a7825 */ /* 0x008fc600078e0202 */
[----:B------:R-:W3:Y:S01]  /*4df50*/  LDL.LU.64 R2, [R1+0x1588] ;  /* 0x0015880001027983 */ /* 0x000ee20000300a00 */
[C---:B-1----:R-:W-:Y:S02]  /*4df60*/  VIADD R152, R247.reuse, 0x100000 ;  /* 0x00100000f7987836 */ /* 0x042fe40000000000 */
[C---:B------:R-:W-:Y:S02]  /*4df70*/  VIADD R151, R247.reuse, 0x100000 ;  /* 0x00100000f7977836 */ /* 0x040fe40000000000 */
[----:B------:R-:W-:Y:S02]  /*4df80*/  VIADD R150, R247, 0x100000 ;  /* 0x00100000f7967836 */ /* 0x000fe40000000000 */
[----:B----4-:R-:W-:Y:S01]  /*4df90*/  IMAD.WIDE R16, R5, 0x4, R238 ;  /* 0x0000000405107825 */ /* 0x010fe200078e02ee */
[----:B------:R1:W-:Y:S04]  /*4dfa0*/  LDGSTS.E [R152+-0x7ff00], desc[UR60][R14.64], P1 ;  /* 0x801000000e987fae */ /* 0x0003e8000892187c */
[----:B------:R2:W-:Y:S04]  /*4dfb0*/  LDGSTS.E [R151+-0x7fb00], desc[UR60][R12.64], P1 ;  /* 0x805000000c977fae */ /* 0x0005e8000892187c */
[----:B------:R4:W-:Y:S04]  /*4dfc0*/  STL.64 [R1+0x178], R10 ;  /* 0x0001780a01007387 */ /* 0x0009e80000100a00 */
[----:B------:R4:W-:Y:S04]  /*4dfd0*/  LDGSTS.E [R150+-0x7f700], desc[UR60][R10.64], P1 ;  /* 0x809000000a967fae */ /* 0x0009e8000892187c */
[----:B------:R-:W3:Y:S04]  /*4dfe0*/  LDL.LU.64 R238, [R1+0x1580] ;  /* 0x0015800001ee7983 */ /* 0x000ee80000300a00 */
[----:B------:R4:W-:Y:S01]  /*4dff0*/  STL.64 [R1+0x170], R16 ;  /* 0x0001701001007387 */ /* 0x0009e20000100a00 */
[----:B------:R-:W-:-:S05]  /*4e000*/  IADD3 R153, R247, 0x100000, RZ ;  /* 0x00100000f7997810 */ /* 0x000fca0007ffe0ff */
[----:B------:R4:W-:Y:S01]  /*4e010*/  LDGSTS.E [R153+-0x7f300], desc[UR60][R16.64], P1 ;  /* 0x80d0000010997fae */ /* 0x0009e2000892187c */
[----:B-1----:R-:W-:-:S04]  /*4e020*/  IMAD.WIDE R14, R5, 0x4, R240 ;  /* 0x00000004050e7825 */ /* 0x002fc800078e02f0 */
[----:B--2---:R-:W-:-:S04]  /*4e030*/  IMAD.WIDE R12, R5, 0x4, R242 ;  /* 0x00000004050c7825 */ /* 0x004fc800078e02f2 */
[C---:B----4-:R-:W-:Y:S01]  /*4e040*/  IMAD.WIDE R10, R5.reuse, 0x4, R170 ;  /* 0x00000004050a7825 */ /* 0x050fe200078e02aa */
[----:B------:R1:W-:Y:S04]  /*4e050*/  STL.64 [R1+0x168], R14 ;  /* 0x0001680e01007387 */ /* 0x0003e80000100a00 */
[----:B------:R-:W2:Y:S04]  /*4e060*/  LDL.LU.64 R230, [R1+0x1578] ;  /* 0x0015780001e67983 */ /* 0x000ea80000300a00 */
[----:B------:R4:W-:Y:S04]  /*4e070*/  STL.64 [R1+0x160], R12 ;  /* 0x0001600c01007387 */ /* 0x0009e80000100a00 */
[----:B------:R-:W2:Y:S04]  /*4e080*/  LDL.LU.64 R232, [R1+0x1570] ;  /* 0x0015700001e87983 */ /* 0x000ea80000300a00 */
[----:B------:R3:W-:Y:S04]  /*4e090*/  STL.64 [R1+0x158], R10 ;  /* 0x0001580a01007387 */ /* 0x0007e80000100a00 */
[----:B------:R-:W2:Y:S04]  /*4e0a0*/  LDL.LU.64 R240, [R1+0x1568] ;  /* 0x0015680001f07983 */ /* 0x000ea80000300a00 */
[----:B------:R1:W-:Y:S01]  /*4e0b0*/  LDGSTS.E [R152+-0x7ef00], desc[UR60][R14.64], P1 ;  /* 0x811000000e987fae */ /* 0x0003e2000892187c */
[----:B------:R-:W-:-:S03]  /*4e0c0*/  IMAD.WIDE R16, R5, 0x4, R8 ;  /* 0x0000000405107825 */ /* 0x000fc600078e0208 */
[----:B------:R-:W2:Y:S04]  /*4e0d0*/  LDL.LU.64 R242, [R1+0x1560] ;  /* 0x0015600001f27983 */ /* 0x000ea80000300a00 */
[----:B------:R-:W2:Y:S04]  /*4e0e0*/  LDL.LU.64 R170, [R1+0x1558] ;  /* 0x0015580001aa7983 */ /* 0x000ea80000300a00 */
[----:B------:R4:W-:Y:S04]  /*4e0f0*/  LDGSTS.E [R151+-0x7eb00], desc[UR60][R12.64], P1 ;  /* 0x815000000c977fae */ /* 0x0009e8000892187c */
[----:B------:R-:W2:Y:S04]  /*4e100*/  LDL.LU.64 R8, [R1+0x1550] ;  /* 0x0015500001087983 */ /* 0x000ea80000300a00 */
[----:B------:R3:W-:Y:S04]  /*4e110*/  LDGSTS.E [R150+-0x7e700], desc[UR60][R10.64], P1 ;  /* 0x819000000a967fae */ /* 0x0007e8000892187c */
[----:B------:R3:W-:Y:S04]  /*4e120*/  STL.64 [R1+0x150], R16 ;  /* 0x0001501001007387 */ /* 0x0007e80000100a00 */
[----:B------:R3:W-:Y:S01]  /*4e130*/  LDGSTS.E [R153+-0x7e300], desc[UR60][R16.64], P1 ;  /* 0x81d0000010997fae */ /* 0x0007e2000892187c */
[----:B-1----:R-:W-:-:S05]  /*4e140*/  IMAD.WIDE R14, R5, 0x4, R234 ;  /* 0x00000004050e7825 */ /* 0x002fca00078e02ea */
[----:B------:R2:W-:Y:S01]  /*4e150*/  STL.64 [R1+0x148], R14 ;  /* 0x0001480e01007387 */ /* 0x0005e20000100a00 */
[----:B----4-:R-:W-:-:S03]  /*4e160*/  IMAD.WIDE R12, R5, 0x4, R236 ;  /* 0x00000004050c7825 */ /* 0x010fc600078e02ec */
[----:B------:R2:W-:Y:S04]  /*4e170*/  LDGSTS.E [R152+-0x7df00], desc[UR60][R14.64], P1 ;  /* 0x821000000e987fae */ /* 0x0005e8000892187c */
[----:B------:R1:W-:Y:S01]  /*4e180*/  LDGSTS.E [R151+-0x7db00], desc[UR60][R12.64], P1 ;  /* 0x825000000c977fae */ /* 0x0003e2000892187c */
[----:B---3--:R-:W-:-:S03]  /*4e190*/  IMAD.WIDE R10, R5, 0x4, R2 ;  /* 0x00000004050a7825 */ /* 0x008fc600078e0202 */
[----:B------:R-:W3:Y:S04]  /*4e1a0*/  LDL.LU.64 R2, [R1+0x1548] ;  /* 0x0015480001027983 */ /* 0x000ee80000300a00 */
[----:B------:R1:W-:Y:S04]  /*4e1b0*/  STL.64 [R1+0x140], R12 ;  /* 0x0001400c01007387 */ /* 0x0003e80000100a00 */
[----:B------:R4:W-:Y:S04]  /*4e1c0*/  STL.64 [R1+0x138], R10 ;  /* 0x0001380a01007387 */ /* 0x0009e80000100a00 */
[----:B------:R-:W3:Y:S04]  /*4e1d0*/  LDL.LU.64 R234, [R1+0x1540] ;  /* 0x0015400001ea7983 */ /* 0x000ee80000300a00 */
[----:B------:R-:W3:Y:S04]  /*4e1e0*/  LDL.LU.64 R236, [R1+0x1538] ;  /* 0x0015380001ec7983 */ /* 0x000ee80000300a00 */
[----:B------:R4:W-:Y:S01]  /*4e1f0*/  LDGSTS.E [R150+-0x7d700], desc[UR60][R10.64], P1 ;  /* 0x829000000a967fae */ /* 0x0009e2000892187c */
[----:B------:R-:W-:-:S03]  /*4e200*/  IMAD.WIDE R16, R5, 0x4, R238 ;  /* 0x0000000405107825 */ /* 0x000fc600078e02ee */
[----:B------:R-:W3:Y:S04]  /*4e210*/  LDL.LU.64 R238, [R1+0x1530] ;  /* 0x0015300001ee7983 */ /* 0x000ee80000300a00 */
[----:B------:R4:W-:Y:S04]  /*4e220*/  STL.64 [R1+0x130], R16 ;  /* 0x0001301001007387 */ /* 0x0009e80000100a00 */
[----:B------:R4:W-:Y:S01]  /*4e230*/  LDGSTS.E [R153+-0x7d300], desc[UR60][R16.64], P1 ;  /* 0x82d0000010997fae */ /* 0x0009e2000892187c */
[----:B--2---:R-:W-:-:S04]  /*4e240*/  IMAD.WIDE R14, R5, 0x4, R230 ;  /* 0x00000004050e7825 */ /* 0x004fc800078e02e6 */
[----:B-1----:R-:W-:-:S04]  /*4e250*/  IMAD.WIDE R12, R5, 0x4, R232 ;  /* 0x00000004050c7825 */ /* 0x002fc800078e02e8 */
[C---:B----4-:R-:W-:Y:S01]  /*4e260*/  IMAD.WIDE R10, R5.reuse, 0x4, R240 ;  /* 0x00000004050a7825 */ /* 0x050fe200078e02f0 */
[----:B------:R1:W-:Y:S04]  /*4e270*/  STL.64 [R1+0x128], R14 ;  /* 0x0001280e01007387 */ /* 0x0003e80000100a00 */
[----:B------:R2:W-:Y:S04]  /*4e280*/  STL.64 [R1+0x120], R12 ;  /* 0x0001200c01007387 */ /* 0x0005e80000100a00 */
[----:B------:R1:W-:Y:S01]  /*4e290*/  LDGSTS.E [R152+-0x7cf00], desc[UR60][R14.64], P1 ;  /* 0x831000000e987fae */ /* 0x0003e2000892187c */
[----:B------:R-:W-:-:S03]  /*4e2a0*/  IMAD.WIDE R16, R5, 0x4, R242 ;  /* 0x0000000405107825 */ /* 0x000fc600078e02f2 */
[----:B------:R2:W-:Y:S04]  /*4e2b0*/  LDGSTS.E [R151+-0x7cb00], desc[UR60][R12.64], P1 ;  /* 0x835000000c977fae */ /* 0x0005e8000892187c */
[----:B------:R3:W-:Y:S04]  /*4e2c0*/  STL.64 [R1+0x118], R10 ;  /* 0x0001180a01007387 */ /* 0x0007e80000100a00 */
[----:B------:R-:W4:Y:S04]  /*4e2d0*/  LDL.LU.64 R240, [R1+0x1528] ;  /* 0x0015280001f07983 */ /* 0x000f280000300a00 */
[----:B------:R3:W-:Y:S04]  /*4e2e0*/  LDGSTS.E [R150+-0x7c700], desc[UR60][R10.64], P1 ;  /* 0x839000000a967fae */ /* 0x0007e8000892187c */
[----:B------:R-:W4:Y:S04]  /*4e2f0*/  LDL.LU.64 R242, [R1+0x1520] ;  /* 0x0015200001f27983 */ /* 0x000f280000300a00 */
[----:B------:R3:W-:Y:S04]  /*4e300*/  STL.64 [R1+0x110], R16 ;  /* 0x0001101001007387 */ /* 0x0007e80000100a00 */
[----:B------:R3:W-:Y:S01]  /*4e310*/  LDGSTS.E [R153+-0x7c300], desc[UR60][R16.64], P1 ;  /* 0x83d0000010997fae */ /* 0x0007e2000892187c */
[----:B-1----:R-:W-:-:S04]  /*4e320*/  IMAD.WIDE R14, R5, 0x4, R170 ;  /* 0x00000004050e7825 */ /* 0x002fc800078e02aa */
[C---:B--2---:R-:W-:Y:S01]  /*4e330*/  IMAD.WIDE R12, R5.reuse, 0x4, R8 ;  /* 0x00000004050c7825 */ /* 0x044fe200078e0208 */
[----:B------:R1:W-:Y:S04]  /*4e340*/  STL.64 [R1+0x108], R14 ;  /* 0x0001080e01007387 */ /* 0x0003e80000100a00 */
[----:B------:R2:W-:Y:S04]  /*4e350*/  STL.64 [R1+0x100], R12 ;  /* 0x0001000c01007387 */ /* 0x0005e80000100a00 */
[----:B------:R-:W4:Y:S04]  /*4e360*/  LDL.LU.64 R8, [R1+0x1518] ;  /* 0x0015180001087983 */ /* 0x000f280000300a00 */
[----:B------:R1:W-:Y:S04]  /*4e370*/  LDGSTS.E [R152+-0x7bf00], desc[UR60][R14.64], P1 ;  /* 0x841000000e987fae */ /* 0x0003e8000892187c */
[----:B------:R2:W-:Y:S01]  /*4e380*/  LDGSTS.E [R151+-0x7bb00], desc[UR60][R12.64], P1 ;  /* 0x845000000c977fae */ /* 0x0005e2000892187c */
[----:B---3--:R-:W-:-:S03]  /*4e390*/  IMAD.WIDE R10, R5, 0x4, R2 ;  /* 0x00000004050a7825 */ /* 0x008fc600078e0202 */
[----:B------:R-:W3:Y:S04]  /*4e3a0*/  LDL.LU.64 R2, [R1+0x1510] ;  /* 0x0015100001027983 */ /* 0x000ee80000300a00 */
[----:B------:R4:W-:Y:S04]  /*4e3b0*/  STL.64 [R1+0xf0], R10 ;  /* 0x0000f00a01007387 */ /* 0x0009e80000100a00 */
[----:B------:R-:W3:Y:S01]  /*4e3c0*/  LDL.LU.64 R170, [R1+0x1508] ;  /* 0x0015080001aa7983 */ /* 0x000ee20000300a00 */
[----:B------:R-:W-:-:S04]  /*4e3d0*/  IMAD.WIDE R16, R5, 0x4, R234 ;  /* 0x0000000405107825 */ /* 0x000fc800078e02ea */
[C---:B-1----:R-:W-:Y:S01]  /*4e3e0*/  IMAD.WIDE R14, R5.reuse, 0x4, R236 ;  /* 0x00000004050e7825 */ /* 0x042fe200078e02ec */
[----:B------:R-:W3:Y:S04]  /*4e3f0*/  LDL.LU.64 R228, [R1+0x1500] ;  /* 0x0015000001e47983 */ /* 0x000ee80000300a00 */
[----:B------:R-:W-:Y:S01]  /*4e400*/  STL.64 [R1+0xd8], R16 ;  /* 0x0000d81001007387 */ /* 0x000fe20000100a00 */
[----:B--2---:R-:W-:-:S03]  /*4e410*/  IMAD.WIDE R12, R5, 0x4, R238 ;  /* 0x00000004050c7825 */ /* 0x004fc600078e02ee */
[----:B------:R-:W2:Y:S04]  /*4e420*/  LDL.LU.64 R230, [R1+0x14f8] ;  /* 0x0014f80001e67983 */ /* 0x000ea80000300a00 */
[----:B------:R-:W-:Y:S04]  /*4e430*/  STL.64 [R1+0xc0], R14 ;  /* 0x0000c00e01007387 */ /* 0x000fe80000100a00 */
[----:B------:R-:W2:Y:S04]  /*4e440*/  LDL.LU.64 R232, [R1+0x14f0] ;  /* 0x0014f00001e87983 */ /* 0x000ea80000300a00 */
[----:B------:R4:W-:Y:S04]  /*4e450*/  LDGSTS.E [R150+-0x7b700], desc[UR60][R10.64], P1 ;  /* 0x849000000a967fae */ /* 0x0009e8000892187c */
[----:B------:R1:W-:Y:S04]  /*4e460*/  STL.64 [R1+0xa8], R12 ;  /* 0x0000a80c01007387 */ /* 0x0003e80000100a00 */
[----:B------:R-:W2:Y:S04]  /*4e470*/  LDL.LU.64 R234, [R1+0x14e8] ;  /* 0x0014e80001ea7983 */ /* 0x000ea80000300a00 */
[----:B------:R-:W-:Y:S04]  /*4e480*/  LDGSTS.E [R153+-0x7b300], desc[UR60][R16.64], P1 ;  /* 0x84d0000010997fae */ /* 0x000fe8000892187c */
[----:B------:R-:W-:Y:S04]  /*4e490*/  LDGSTS.E [R152+-0x7af00], desc[UR60][R14.64], P1 ;  /* 0x851000000e987fae */ /* 0x000fe8000892187c */
[----:B------:R1:W-:Y:S01]  /*4e4a0*/  LDGSTS.E [R151+-0x7ab00], desc[UR60][R12.64], P1 ;  /* 0x855000000c977fae */ /* 0x0003e2000892187c */
[----:B----4-:R-:W-:-:S04]  /*4e4b0*/  IMAD.WIDE R10, R5, 0x4, R240 ;  /* 0x00000004050a7825 */ /* 0x010fc800078e02f0 */
[C---:B-1----:R-:W-:Y:S01]  /*4e4c0*/  IMAD.WIDE R12, R5.reuse, 0x4, R242 ;  /* 0x00000004050c7825 */ /* 0x042fe200078e02f2 */
[----:B------:R1:W-:Y:S04]  /*4e4d0*/  STL.64 [R1+0x90], R10 ;  /* 0x0000900a01007387 */ /* 0x0003e80000100a00 */
[----:B------:R-:W4:Y:S04]  /*4e4e0*/  LDL.LU.64 R236, [R1+0x14e0] ;  /* 0x0014e00001ec7983 */ /* 0x000f280000300a00 */
[----:B------:R-:W4:Y:S04]  /*4e4f0*/  LDL.LU.64 R238, [R1+0x14d8] ;  /* 0x0014d80001ee7983 */ /* 0x000f280000300a00 */
[----:B------:R1:W-:Y:S04]  /*4e500*/  LDGSTS.E [R150+-0x7a700], desc[UR60][R10.64], P1 ;  /* 0x859000000a967fae */ /* 0x0003e8000892187c */
[----:B------:R-:W4:Y:S04]  /*4e510*/  LDL.LU.64 R240, [R1+0x14d0] ;  /* 0x0014d00001f07983 */ /* 0x000f280000300a00 */
[----:B------:R-:W4:Y:S04]  /*4e520*/  LDL.LU.64 R242, [R1+0x14c8] ;  /* 0x0014c80001f27983 */ /* 0x000f280000300a00 */
[----:B------:R-:W-:Y:S04]  /*4e530*/  STL.64 [R1+0x78], R12 ;  /* 0x0000780c01007387 */ /* 0x000fe80000100a00 */
[----:B------:R1:W-:Y:S01]  /*4e540*/  LDGSTS.E [R153+-0x7a300], desc[UR60][R12.64], P1 ;  /* 0x85d000000c997fae */ /* 0x0003e2000892187c */
[----:B------:R-:W-:-:S05]  /*4e550*/  IMAD.WIDE R8, R5, 0x4, R8 ;  /* 0x0000000405087825 */ /* 0x000fca00078e0208 */
[----:B------:R1:W-:Y:S04]  /*4e560*/  STL.64 [R1+0x60], R8 ;  /* 0x0000600801007387 */ /* 0x0003e80000100a00 */
[----:B------:R-:W-:Y:S01]  /*4e570*/  LDGSTS.E [R152+-0x79f00], desc[UR60][R8.64], P1 ;  /* 0x8610000008987fae */ /* 0x000fe2000892187c */
[----:B---3--:R-:W-:-:S04]  /*4e580*/  IMAD.WIDE R2, R5, 0x4, R2 ;  /* 0x0000000405027825 */ /* 0x008fc800078e0202 */
[----:B-1----:R-:W-:Y:S01]  /*4e590*/  IMAD.WIDE R10, R5, 0x4, R170 ;  /* 0x00000004050a7825 */ /* 0x002fe200078e02aa */
[----:B------:R1:W-:Y:S04]  /*4e5a0*/  STL.64 [R1+0x48], R2 ;  /* 0x0000480201007387 */ /* 0x0003e80000100a00 */
[----:B------:R2:W-:Y:S04]  /*4e5b0*/  STL.64 [R1+0x30], R10 ;  /* 0x0000300a01007387 */ /* 0x0005e80000100a00 */
[----:B------:R-:W3:Y:S04]  /*4e5c0*/  LDL.LU.64 R170, [R1+0x8e0] ;  /* 0x0008e00001aa7983 */ /* 0x000ee80000300a00 */
[----:B------:R-:W-:Y:S04]  /*4e5d0*/  LDGSTS.E [R151+-0x79b00], desc[UR60][R2.64], P1 ;  /* 0x8650000002977fae */ /* 0x000fe8000892187c */
[----:B------:R-:W3:Y:S01]  /*4e5e0*/  LDL.LU.64 R8, [R1+0x870] ;  /* 0x0008700001087983 */ /* 0x000ee20000300a00 */
[----:B------:R-:W-:-:S03]  /*4e5f0*/  VIADD R157, R247, 0x100000 ;  /* 0x00100000f79d7836 */ /* 0x000fc60000000000 */
[----:B------:R2:W-:Y:S04]  /*4e600*/  LDGSTS.E [R150+-0x79700], desc[UR60][R10.64], P1 ;  /* 0x869000000a967fae */ /* 0x0005e8000892187c */
[----:B-1----:R-:W3:Y:S01]  /*4e610*/  LDL.LU.64 R2, [R1+0x800] ;  /* 0x0008000001027983 */ /* 0x002ee20000300a00 */
[----:B------:R-:W-:-:S04]  /*4e620*/  IMAD.WIDE R12, R5, 0x4, R228 ;  /* 0x00000004050c7825 */ /* 0x000fc800078e02e4 */
[----:B------:R-:W-:Y:S02]  /*4e630*/  VIADD R156, R247, 0x100000 ;  /* 0x00100000f79c7836 */ /* 0x000fe40000000000 */
[----:B--2---:R-:W-:-:S04]  /*4e640*/  IMAD.WIDE R10, R5, 0x4, R230 ;  /* 0x00000004050a7825 */ /* 0x004fc800078e02e6 */
[----:B------:R-:W-:-:S04]  /*4e650*/  IMAD.WIDE R154, R5, 0x4, R232 ;  /* 0x00000004059a7825 */ /* 0x000fc800078e02e8 */
[----:B------:R-:W-:Y:S01]  /*4e660*/  IMAD.WIDE R150, R5, 0x4, R234 ;  /* 0x0000000405967825 */ /* 0x000fe200078e02ea */
[----:B------:R-:W-:Y:S04]  /*4e670*/  LDGSTS.E [R157+-0x79300], desc[UR60][R12.64], P1 ;  /* 0x86d000000c9d7fae */ /* 0x000fe8000892187c */
[----:B------:R-:W-:Y:S04]  /*4e680*/  LDGSTS.E [R156+-0x78f00], desc[UR60][R10.64], P1 ;  /* 0x871000000a9c7fae */ /* 0x000fe8000892187c */
[----:B------:R-:W-:Y:S01]  /*4e690*/  LDGSTS.E [R153+-0x78b00], desc[UR60][R154.64], P1 ;  /* 0x875000009a997fae */ /* 0x000fe2000892187c */
[----:B------:R-:W-:-:S03]  /*4e6a0*/  VIADD R169, R247, 0x100000 ;  /* 0x00100000f7a97836 */ /* 0x000fc60000000000 */
[----:B------:R1:W-:Y:S01]  /*4e6b0*/  LDGSTS.E [R152+-0x78700], desc[UR60][R150.64], P1 ;  /* 0x8790000096987fae */ /* 0x0003e2000892187c */
[C---:B------:R-:W-:Y:S01]  /*4e6c0*/  IADD3 R168, R247.reuse, 0x100000, RZ ;  /* 0x00100000f7a87810 */ /* 0x040fe20007ffe0ff */
[C---:B------:R-:W-:Y:S02]  /*4e6d0*/  VIADD R159, R247.reuse, 0x100000 ;  /* 0x00100000f79f7836 */ /* 0x040fe40000000000 */
[----:B------:R2:W-:Y:S01]  /*4e6e0*/  STL.64 [R1+0x18], R12 ;  /* 0x0000180c01007387 */ /* 0x0005e20000100a00 */
[----:B------:R-:W-:-:S03]  /*4e6f0*/  VIADD R158, R247, 0x100000 ;  /* 0x00100000f79e7836 */ /* 0x000fc60000000000 */
[----:B------:R2:W-:Y:S01]  /*4e700*/  STL.64 [R1], R10 ;  /* 0x0000000a01007387 */ /* 0x0005e20000100a00 */
[----:B----4-:R-:W-:-:S04]  /*4e710*/  IMAD.WIDE R162, R5, 0x4, R238 ;  /* 0x0000000405a27825 */ /* 0x010fc800078e02ee */
[----:B------:R-:W-:-:S04]  /*4e720*/  IMAD.WIDE R160, R5, 0x4, R240 ;  /* 0x0000000405a07825 */ /* 0x000fc800078e02f0 */
[----:B-1----:R-:W-:-:S04]  /*4e730*/  IMAD.WIDE R152, R5, 0x4, R236 ;  /* 0x0000000405987825 */ /* 0x002fc800078e02ec */
[C---:B------:R-:W-:Y:S02]  /*4e740*/  IMAD.WIDE R156, R5.reuse, 0x4, R242 ;  /* 0x00000004059c7825 */ /* 0x040fe400078e02f2 */
[----:B------:R-:W4:Y:S04]  /*4e750*/  LDL.LU.64 R242, [R1+0x1718] ;  /* 0x0017180001f27983 */ /* 0x000f280000300a00 */
[----:B------:R-:W-:Y:S04]  /*4e760*/  LDGSTS.E [R169+-0x78300], desc[UR60][R152.64], P1 ;  /* 0x87d0000098a97fae */ /* 0x000fe8000892187c */
[----:B------:R-:W-:Y:S04]  /*4e770*/  LDGSTS.E [R168+-0x5ff00], desc[UR60][R162.64], P1 ;  /* 0xa0100000a2a87fae */ /* 0x000fe8000892187c */
[----:B------:R-:W4:Y:S04]  /*4e780*/  LDL.LU.64 R240, [R1+0x1710] ;  /* 0x0017100001f07983 */ /* 0x000f280000300a00 */
[----:B------:R-:W-:Y:S04]  /*4e790*/  LDGSTS.E [R159+-0x5fb00], desc[UR60][R160.64], P1 ;  /* 0xa0500000a09f7fae */ /* 0x000fe8000892187c */
[----:B------:R-:W4:Y:S04]  /*4e7a0*/  LDL.LU.64 R238, [R1+0x1708] ;  /* 0x0017080001ee7983 */ /* 0x000f280000300a00 */
[----:B------:R3:W-:Y:S04]  /*4e7b0*/  LDGSTS.E [R158+-0x5f700], desc[UR60][R156.64], P1 ;  /* 0xa09000009c9e7fae */ /* 0x0007e8000892187c */
[----:B------:R-:W4:Y:S04]  /*4e7c0*/  LDL.LU.64 R236, [R1+0x1700] ;  /* 0x0017000001ec7983 */ /* 0x000f280000300a00 */
[----:B------:R-:W4:Y:S01]  /*4e7d0*/  LDL.LU.64 R234, [R1+0x16f8] ;  /* 0x0016f80001ea7983 */ /* 0x000f220000300a00 */
[----:B---3--:R-:W-:-:S03]  /*4e7e0*/  IMAD.WIDE R158, R5, 0x4, R170 ;  /* 0x00000004059e7825 */ /* 0x008fc600078e02aa */
[----:B------:R-:W3:Y:S01]  /*4e7f0*/  LDL.LU.64 R170, [R1+0x16f0] ;  /* 0x0016f00001aa7983 */ /* 0x000ee20000300a00 */
[----:B------:R-:W-:-:S04]  /*4e800*/  IMAD.WIDE R172, R5, 0x4, R8 ;  /* 0x0000000405ac7825 */ /* 0x000fc800078e0208 */
[----:B------:R-:W-:Y:S02]  /*4e810*/  IMAD.WIDE R168, R5, 0x4, R2 ;  /* 0x0000000405a87825 */ /* 0x000fe400078e0202 */
[----:B------:R-:W3:Y:S04]  /*4e820*/  LDL.LU.64 R2, [R1+0x16e8] ;  /* 0x0016e80001027983 */ /* 0x000ee80000300a00 */
[----:B------:R-:W3:Y:S04]  /*4e830*/  LDL.LU.64 R8, [R1+0x16e0] ;  /* 0x0016e00001087983 */ /* 0x000ee80000300a00 */
[----:B------:R-:W3:Y:S04]  /*4e840*/  LDL.LU.64 R226, [R1+0x16d8] ;  /* 0x0016d80001e27983 */ /* 0x000ee80000300a00 */
[----:B------:R-:W3:Y:S04]  /*4e850*/  LDL.LU.64 R18, [R1+0x16d0] ;  /* 0x0016d00001127983 */ /* 0x000ee80000300a00 */
[----:B------:R-:W3:Y:S04]  /*4e860*/  LDL.LU.64 R20, [R1+0x16c8] ;  /* 0x0016c80001147983 */ /* 0x000ee80000300a00 */
[----:B------:R-:W3:Y:S01]  /*4e870*/  LDL.LU.64 R22, [R1+0x16c0] ;  /* 0x0016c00001167983 */ /* 0x000ee20000300a00 */
[C---:B------:R-:W-:Y:S01]  /*4e880*/  VIADD R225, R247.reuse, 0x100000 ;  /* 0x00100000f7e17836 */ /* 0x040fe20000000000 */
[C---:B------:R-:W-:Y:S01]  /*4e890*/  IADD3 R224, R247.reuse, 0x100000, RZ ;  /* 0x00100000f7e07810 */ /* 0x040fe20007ffe0ff */
[----:B------:R-:W-:-:S02]  /*4e8a0*/  VIADD R223, R247, 0x100000 ;  /* 0x00100000f7df7836 */ /* 0x000fc40000000000 */
[----:B------:R-:W-:Y:S02]  /*4e8b0*/  VIADD R222, R247, 0x100000 ;  /* 0x00100000f7de7836 */ /* 0x000fe40000000000 */
[----:B------:R-:W-:-:S04]  /*4e8c0*/  IMAD.WIDE R164, R5, 0x4, R164 ;  /* 0x0000000405a47825 */ /* 0x000fc800078e02a4 */
        /* <DEDUP_REMOVED lines=43> */
[----:B--2---:R-:W2:Y:S04]  /*4eb80*/  LDL.LU.64 R12, [R1+0x16b8] ;  /* 0x0016b800010c7983 */ /* 0x004ea80000300a00 */
[----:B------:R-:W-:Y:S01]  /*4eb90*/  LDGSTS.E [R224+-0x59f00], desc[UR60][R212.64], P1 ;  /* 0xa6100000d4e07fae */ /* 0x000fe2000892187c */
[----:B------:R-:W-:-:S03]  /*4eba0*/  IMAD.WIDE R218, R5, 0x4, R218 ;  /* 0x0000000405da7825 */ /* 0x000fc600078e02da */
[----:B------:R-:W-:Y:S01]  /*4ebb0*/  LDGSTS.E [R223+-0x59b00], desc[UR60][R210.64], P1 ;  /* 0xa6500000d2df7fae */ /* 0x000fe2000892187c */
[----:B------:R-:W-:-:S03]  /*4ebc0*/  IMAD.WIDE R214, R5, 0x4, R214 ;  /* 0x0000000405d67825 */ /* 0x000fc600078e02d6 */
[----:B------:R-:W2:Y:S04]  /*4ebd0*/  LDL.LU.64 R10, [R1+0x16b0] ;  /* 0x0016b000010a7983 */ /* 0x000ea80000300a00 */
[----:B------:R-:W-:Y:S01]  /*4ebe0*/  LDGSTS.E [R222+-0x59700], desc[UR60][R206.64], P1 ;  /* 0xa6900000cede7fae */ /* 0x000fe2000892187c */
[----:B------:R-:W-:-:S03]  /*4ebf0*/  IMAD.WIDE R216, R5, 0x4, R216 ;  /* 0x0000000405d87825 */ /* 0x000fc600078e02d8 */
[----:B------:R-:W-:Y:S04]  /*4ec00*/  LDGSTS.E [R225+-0x59300], desc[UR60][R208.64], P1 ;  /* 0xa6d00000d0e17fae */ /* 0x000fe8000892187c */
[----:B------:R1:W-:Y:S04]  /*4ec10*/  LDGSTS.E [R224+-0x58f00], desc[UR60][R220.64], P1 ;  /* 0xa7100000dce07fae */ /* 0x0003e8000892187c */
[----:B------:R1:W-:Y:S01]  /*4ec20*/  LDGSTS.E [R223+-0x58b00], desc[UR60][R218.64], P1 ;  /* 0xa7500000dadf7fae */ /* 0x0003e2000892187c */
[----:B----4-:R-:W-:-:S03]  /*4ec30*/  IMAD.WIDE R242, R5, 0x4, R242 ;  /* 0x0000000405f27825 */ /* 0x010fc600078e02f2 */
[----:B------:R4:W-:Y:S01]  /*4ec40*/  LDGSTS.E [R222+-0x58700], desc[UR60][R214.64], P1 ;  /* 0xa7900000d6de7fae */ /* 0x0009e2000892187c */
[----:B------:R-:W-:-:S04]  /*4ec50*/  IMAD.WIDE R240, R5, 0x4, R240 ;  /* 0x0000000405f07825 */ /* 0x000fc800078e02f0 */
[C---:B------:R-:W-:Y:S01]  /*4ec60*/  IMAD.WIDE R238, R5.reuse, 0x4, R238 ;  /* 0x0000000405ee7825 */ /* 0x040fe200078e02ee */
[----:B------:R4:W-:Y:S03]  /*4ec70*/  LDGSTS.E [R225+-0x58300], desc[UR60][R216.64], P1 ;  /* 0xa7d00000d8e17fae */ /* 0x0009e6000892187c */
[----:B------:R-:W-:-:S04]  /*4ec80*/  IMAD.WIDE R236, R5, 0x4, R236 ;  /* 0x0000000405ec7825 */ /* 0x000fc800078e02ec */
[----:B------:R-:W-:-:S04]  /*4ec90*/  IMAD.WIDE R234, R5, 0x4, R234 ;  /* 0x0000000405ea7825 */ /* 0x000fc800078e02ea */
[C---:B-1----:R-:W-:Y:S01]  /*4eca0*/  VIADD R224, R248.reuse, 0x100000 ;  /* 0x00100000f8e07836 */ /* 0x042fe20000000000 */
[C---:B------:R-:W-:Y:S01]  /*4ecb0*/  IADD3 R223, R248.reuse, 0x100000, RZ ;  /* 0x00100000f8df7810 */ /* 0x040fe20007ffe0ff */
[----:B----4-:R-:W-:-:S03]  /*4ecc0*/  VIADD R222, R248, 0x100000 ;  /* 0x00100000f8de7836 */ /* 0x010fc60000000000 */
[----:B------:R-:W-:Y:S01]  /*4ecd0*/  LDGSTS.E [R224+-0x7fe80], desc[UR60][R242.64], P1 ;  /* 0x80180000f2e07fae */ /* 0x000fe2000892187c */
[----:B------:R-:W-:-:S03]  /*4ece0*/  VIADD R225, R248, 0x100000 ;  /* 0x00100000f8e17836 */ /* 0x000fc60000000000 */
[----:B------:R-:W-:Y:S04]  /*4ecf0*/  LDGSTS.E [R223+-0x7fa80], desc[UR60][R240.64], P1 ;  /* 0x80580000f0df7fae */ /* 0x000fe8000892187c */
[----:B------:R-:W-:Y:S04]  /*4ed00*/  LDGSTS.E [R222+-0x7f680], desc[UR60][R238.64], P1 ;  /* 0x80980000eede7fae */ /* 0x000fe8000892187c */
[----:B------:R-:W-:Y:S04]  /*4ed10*/  LDGSTS.E [R225+-0x7f280], desc[UR60][R236.64], P1 ;  /* 0x80d80000ece17fae */ /* 0x000fe8000892187c */
[----:B------:R1:W-:Y:S01]  /*4ed20*/  LDGSTS.E [R224+-0x7ee80], desc[UR60][R234.64], P1 ;  /* 0x81180000eae07fae */ /* 0x0003e2000892187c */
[C---:B------:R-:W-:Y:S01]  /*4ed30*/  VIADD R17, R248.reuse, 0x100000 ;  /* 0x00100000f8117836 */ /* 0x040fe20000000000 */
[----:B------:R-:W-:Y:S01]  /*4ed40*/  IADD3 R16, R248, 0x100000, RZ ;  /* 0x00100000f8107810 */ /* 0x000fe20007ffe0ff */
[----:B---3--:R-:W-:-:S02]  /*4ed50*/  IMAD.WIDE R232, R5, 0x4, R170 ;  /* 0x0000000405e87825 */ /* 0x008fc400078e02aa */
[----:B------:R-:W3:Y:S04]  /*4ed60*/  LDL.LU.64 R170, [R1+0x830] ;  /* 0x0008300001aa7983 */ /* 0x000ee80000300a00 */
[----:B------:R-:W-:Y:S01]  /*4ed70*/  LDGSTS.E [R223+-0x7ea80], desc[UR60][R232.64], P1 ;  /* 0x81580000e8df7fae */ /* 0x000fe2000892187c */
[----:B------:R-:W-:-:S03]  /*4ed80*/  IMAD.WIDE R228, R5, 0x4, R8 ;  /* 0x0000000405e47825 */ /* 0x000fc600078e0208 */
[----:B------:R-:W4:Y:S04]  /*4ed90*/  LDL.LU.64 R8, [R1+0x16a8] ;  /* 0x0016a80001087983 */ /* 0x000f280000300a00 */
[----:B------:R-:W4:Y:S01]  /*4eda0*/  LDL.LU.64 R14, [R1+0x16a0] ;  /* 0x0016a000010e7983 */ /* 0x000f220000300a00 */
[----:B-1----:R-:W-:-:S03]  /*4edb0*/  IMAD.WIDE R224, R5, 0x4, R18 ;  /* 0x0000000405e07825 */ /* 0x002fc600078e0212 */
[----:B------:R-:W4:Y:S01]  /*4edc0*/  LDL.LU.64 R18, [R1+0x1698] ;  /* 0x0016980001127983 */ /* 0x000f220000300a00 */
[----:B------:R-:W-:-:S04]  /*4edd0*/  IMAD.WIDE R230, R5, 0x4, R2 ;  /* 0x0000000405e67825 */ /* 0x000fc800078e0202 */
[C---:B------:R-:W-:Y:S01]  /*4ede0*/  IMAD.WIDE R226, R5.reuse, 0x4, R226 ;  /* 0x0000000405e27825 */ /* 0x040fe200078e02e2 */
[----:B------:R1:W-:Y:S04]  /*4edf0*/  LDGSTS.E [R222+-0x7e680], desc[UR60][R230.64], P1 ;  /* 0x81980000e6de7fae */ /* 0x0003e8000892187c */
[----:B------:R-:W-:Y:S04]  /*4ee00*/  LDGSTS.E [R17+-0x7e280], desc[UR60][R228.64], P1 ;  /* 0x81d80000e4117fae */ /* 0x000fe8000892187c */
[----:B------:R-:W-:Y:S01]  /*4ee10*/  LDGSTS.E [R16+-0x7de80], desc[UR60][R226.64], P1 ;  /* 0x82180000e2107fae */ /* 0x000fe2000892187c */
[----:B------:R-:W-:-:S03]  /*4ee20*/  IMAD.WIDE R30, R5, 0x4, R22 ;  /* 0x00000004051e7825 */ /* 0x000fc600078e0216 */
[----:B------:R-:W4:Y:S04]  /*4ee30*/  LDL.LU.64 R16, [R1+0x1690] ;  /* 0x0016900001107983 */ /* 0x000f280000300a00 */
[----:B------:R-:W4:Y:S01]  /*4ee40*/  LDL.LU.64 R22, [R1+0x1688] ;  /* 0x0016880001167983 */ /* 0x000f220000300a00 */
[----:B-1----:R-:W-:-:S04]  /*4ee50*/  IMAD.WIDE R222, R5, 0x4, R20 ;  /* 0x0000000405de7825 */ /* 0x002fc800078e0214 */
[C---:B------:R-:W-:Y:S02]  /*4ee60*/  VIADD R3, R248.reuse, 0x100000 ;  /* 0x00100000f8037836 */ /* 0x040fe40000000000 */
[C---:B------:R-:W-:Y:S02]  /*4ee70*/  VIADD R2, R248.reuse, 0x100000 ;  /* 0x00100000f8027836 */ /* 0x040fe40000000000 */
[C---:B------:R-:W-:Y:S01]  /*4ee80*/  VIADD R27, R248.reuse, 0x100000 ;  /* 0x00100000f81b7836 */ /* 0x040fe20000000000 */
[----:B------:R-:W-:Y:S01]  /*4ee90*/  IADD3 R26, R248, 0x100000, RZ ;  /* 0x00100000f81a7810 */ /* 0x000fe20007ffe0ff */
[----:B------:R-:W-:Y:S04]  /*4eea0*/  LDGSTS.E [R3+-0x7da80], desc[UR60][R224.64], P1 ;  /* 0x82580000e0037fae */ /* 0x000fe8000892187c */
[----:B------:R-:W-:Y:S04]  /*4eeb0*/  LDGSTS.E [R2+-0x7d680], desc[UR60][R222.64], P1 ;  /* 0x82980000de027fae */ /* 0x000fe8000892187c */
[----:B------:R-:W-:Y:S01]  /*4eec0*/  LDGSTS.E [R27+-0x7d280], desc[UR60][R30.64], P1 ;  /* 0x82d800001e1b7fae */ /* 0x000fe2000892187c */
[----:B--2---:R-:W-:-:S03]  /*4eed0*/  IMAD.WIDE R28, R5, 0x4, R12 ;  /* 0x00000004051c7825 */ /* 0x004fc600078e020c */
[----:B------:R-:W2:Y:S04]  /*4eee0*/  LDL.LU.64 R12, [R1+0x1680] ;  /* 0x00168000010c7983 */ /* 0x000ea80000300a00 */
[----:B------:R-:W-:Y:S01]  /*4eef0*/  STL.64 [R1+0x800], R30 ;  /* 0x0008001e01007387 */ /* 0x000fe20000100a00 */
[----:B------:R-:W-:-:S03]  /*4ef00*/  IMAD.WIDE R20, R5, 0x4, R10 ;  /* 0x0000000405147825 */ /* 0x000fc600078e020a */
[----:B------:R-:W-:Y:S04]  /*4ef10*/  LDGSTS.E [R26+-0x7ce80], desc[UR60][R28.64], P1 ;  /* 0x831800001c1a7fae */ /* 0x000fe8000892187c */
[----:B------:R-:W2:Y:S04]  /*4ef20*/  LDL.LU.64 R10, [R1+0x8a0] ;  /* 0x0008a000010a7983 */ /* 0x000ea80000300a00 */
[----:B------:R-:W-:Y:S04]  /*4ef30*/  STL.64 [R1+0x810], R28 ;  /* 0x0008101c01007387 */ /* 0x000fe80000100a00 */
[----:B------:R1:W-:Y:S04]  /*4ef40*/  STL.64 [R1+0x820], R20 ;  /* 0x0008201401007387 */ /* 0x0003e80000100a00 */
[----:B------:R1:W-:Y:S02]  /*4ef50*/  LDGSTS.E [R3+-0x7ca80], desc[UR60][R20.64], P1 ;  /* 0x8358000014037fae */ /* 0x0003e4000892187c */
[----:B-1----:R-:W-:-:S02]  /*4ef60*/  VIADD R21, R248, 0x100000 ;  /* 0x00100000f8157836 */ /* 0x002fc40000000000 */
[----:B------:R-:W-:Y:S02]  /*4ef70*/  VIADD R20, R248, 0x100000 ;  /* 0x00100000f8147836 */ /* 0x000fe40000000000 */
[C---:B---3--:R-:W-:Y:S02]  /*4ef80*/  IMAD.WIDE R24, R5.reuse, 0x4, R170 ;  /* 0x0000000405187825 */ /* 0x048fe400078e02aa */
[----:B------:R-:W3:Y:S04]  /*4ef90*/  LDL.LU.64 R170, [R1+0x1678] ;  /* 0x0016780001aa7983 */ /* 0x000ee80000300a00 */
[----:B------:R1:W-:Y:S04]  /*4efa0*/  STL.64 [R1+0x830], R24 ;  /* 0x0008301801007387 */ /* 0x0003e80000100a00 */
[----:B------:R1:W-:Y:S01]  /*4efb0*/  LDGSTS.E [R2+-0x7c680], desc[UR60][R24.64], P1 ;  /* 0x8398000018027fae */ /* 0x0003e2000892187c */
[----:B----4-:R-:W-:-:S03]  /*4efc0*/  IMAD.WIDE R28, R5, 0x4, R8 ;  /* 0x00000004051c7825 */ /* 0x010fc600078e0208 */
[----:B------:R-:W4:Y:S01]  /*4efd0*/  LDL.LU.64 R8, [R1+0x1670] ;  /* 0x0016700001087983 */ /* 0x000f220000300a00 */
[----:B------:R-:W-:-:S03]  /*4efe0*/  IMAD.WIDE R26, R5, 0x4, R14 ;  /* 0x00000004051a7825 */ /* 0x000fc600078e020e */
[----:B------:R-:W4:Y:S04]  /*4eff0*/  LDL.LU.64 R14, [R1+0x1668] ;  /* 0x00166800010e7983 */ /* 0x000f280000300a00 */
[----:B------:R-:W-:Y:S01]  /*4f000*/  STL.64 [R1+0x840], R28 ;  /* 0x0008401c01007387 */ /* 0x000fe20000100a00 */
[----:B-1----:R-:W-:-:S03]  /*4f010*/  IMAD.WIDE R24, R5, 0x4, R18 ;  /* 0x0000000405187825 */ /* 0x002fc600078e0212 */
[----:B------:R-:W-:Y:S04]  /*4f020*/  LDGSTS.E [R21+-0x7c280], desc[UR60][R28.64], P1 ;  /* 0x83d800001c157fae */ /* 0x000fe8000892187c */
[----:B------:R-:W4:Y:S04]  /*4f030*/  LDL.LU.64 R18, [R1+0x1660] ;  /* 0x0016600001127983 */ /* 0x000f280000300a00 */
[----:B------:R1:W-:Y:S04]  /*4f040*/  STL.64 [R1+0x850], R26 ;  /* 0x0008501a01007387 */ /* 0x0003e80000100a00 */
[----:B------:R-:W-:Y:S04]  /*4f050*/  STL.64 [R1+0x860], R24 ;  /* 0x0008601801007387 */ /* 0x000fe80000100a00 */
[----:B------:R1:W-:Y:S04]  /*4f060*/  LDGSTS.E [R20+-0x7be80], desc[UR60][R26.64], P1 ;  /* 0x841800001a147fae */ /* 0x0003e8000892187c */
[----:B------:R-:W-:Y:S04]  /*4f070*/  LDGSTS.E [R3+-0x7ba80], desc[UR60][R24.64], P1 ;  /* 0x8458000018037fae */ /* 0x000fe8000892187c */
[----:B------:R-:W4:Y:S01]  /*4f080*/  LDL.LU.64 R20, [R1+0x1658] ;  /* 0x0016580001147983 */ /* 0x000f220000300a00 */
[----:B------:R-:W-:-:S04]  /*4f090*/  IMAD.WIDE R16, R5, 0x4, R16 ;  /* 0x0000000405107825 */ /* 0x000fc800078e0210 */
[----:B------:R-:W-:Y:S01]  /*4f0a0*/  IMAD.WIDE R30, R5, 0x4, R22 ;  /* 0x00000004051e7825 */ /* 0x000fe200078e0216 */
[----:B------:R2:W-:Y:S04]  /*4f0b0*/  STL.64 [R1+0x870], R16 ;  /* 0x0008701001007387 */ /* 0x0005e80000100a00 */
[----:B------:R-:W4:Y:S04]  /*4f0c0*/  LDL.LU.64 R22, [R1+0x1650] ;  /* 0x0016500001167983 */ /* 0x000f280000300a00 */
[----:B------:R2:W-:Y:S01]  /*4f0d0*/  LDGSTS.E [R2+-0x7b680], desc[UR60][R16.64], P1 ;  /* 0x8498000010027fae */ /* 0x0005e2000892187c */
[C---:B-1----:R-:W-:Y:S01]  /*4f0e0*/  VIADD R27, R248.reuse, 0x100000 ;  /* 0x00100000f81b7836 */ /* 0x042fe20000000000 */
[----:B------:R-:W-:-:S04]  /*4f0f0*/  IADD3 R26, R248, 0x100000, RZ ;  /* 0x00100000f81a7810 */ /* 0x000fc80007ffe0ff */
        /* <DEDUP_REMOVED lines=27> */
[----:B------:R-:W-:Y:S01]  /*4f2b0*/  LDGSTS.E [R3+-0x79a80], desc[UR60][R24.64], P1 ;  /* 0x8658000018037fae */ /* 0x000fe2000892187c */
[----:B------:R-:W-:-:S03]  /*4f2c0*/  IMAD.WIDE R20, R5, 0x4, R20 ;  /* 0x0000000405147825 */ /* 0x000fc600078e0214 */
[----:B------:R-:W4:Y:S04]  /*4f2d0*/  LDL.LU.64 R16, [R1+0x1618] ;  /* 0x0016180001107983 */ /* 0x000f280000300a00 */
[----:B------:R2:W-:Y:S04]  /*4f2e0*/  STL.64 [R1+0x8e8], R20 ;  /* 0x0008e81401007387 */ /* 0x0005e80000100a00 */
[----:B------:R2:W-:Y:S01]  /*4f2f0*/  LDGSTS.E [R2+-0x79680], desc[UR60][R20.64], P1 ;  /* 0x8698000014027fae */ /* 0x0005e2000892187c */
[----:B------:R-:W-:-:S03]  /*4f300*/  IMAD.WIDE R30, R5, 0x4, R22 ;  /* 0x00000004051e7825 */ /* 0x000fc600078e0216 */
[----:B------:R-:W4:Y:S01]  /*4f310*/  LDL.LU.64 R22, [R1+0x1610] ;  /* 0x0016100001167983 */ /* 0x000f220000300a00 */
        /* <DEDUP_REMOVED lines=172> */
[----:B------:R1:W-:Y:S01]  /*4fde0*/  LDGSTS.E [R20+-0x7fe00], desc[UR60][R26.64], P1 ;  /* 0x802000001a147fae */ /* 0x0003e2000892187c */
[----:B------:R-:W-:-:S03]  /*4fdf0*/  IMAD.WIDE R16, R5, 0x4, R16 ;  /* 0x0000000405107825 */ /* 0x000fc600078e0210 */
[----:B------:R-:W4:Y:S04]  /*4fe00*/  LDL.LU.64 R20, [R1+0x1828] ;  /* 0x0018280001147983 */ /* 0x000f280000300a00 */
[----:B------:R2:W-:Y:S01]  /*4fe10*/  STL.64 [R1+0xa30], R16 ;  /* 0x000a301001007387 */ /* 0x0005e20000100a00 */
[----:B------:R-:W-:-:S03]  /*4fe20*/  IMAD.WIDE R30, R5, 0x4, R22 ;  /* 0x00000004051e7825 */ /* 0x000fc600078e0216 */
[----:B------:R-:W4:Y:S01]  /*4fe30*/  LDL.LU.64 R22, [R1+0x1820] ;  /* 0x0018200001167983 */ /* 0x000f220000300a00 */
[C---:B------:R-:W-:Y:S01]  /*4fe40*/  VIADD R3, R249.reuse, 0x100000 ;  /* 0x00100000f9037836 */ /* 0x040fe20000000000 */
[----:B------:R-:W-:-:S04]  /*4fe50*/  IADD3 R2, R249, 0x100000, RZ ;  /* 0x00100000f9027810 */ /* 0x000fc80007ffe0ff */
[----:B------:R-:W-:Y:S04]  /*4fe60*/  LDGSTS.E [R3+-0x7fa00], desc[UR60][R24.64], P1 ;  /* 0x8060000018037fae */ /* 0x000fe8000892187c */
[----:B------:R2:W-:Y:S01]  /*4fe70*/  LDGSTS.E [R2+-0x7f600], desc[UR60][R16.64], P1 ;  /* 0x80a0000010027fae */ /* 0x0005e2000892187c */
[C---:B-1----:R-:W-:Y:S02]  /*4fe80*/  VIADD R27, R249.reuse, 0x100000 ;  /* 0x00100000f91b7836 */ /* 0x042fe40000000000 */
[----:B------:R-:W-:-:S03]  /*4fe90*/  VIADD R26, R249, 0x100000 ;  /* 0x00100000f91a7836 */ /* 0x000fc60000000000 */
        /* <DEDUP_REMOVED lines=10> */
[C---:B-1----:R-:W-:Y:S01]  /*4ff40*/  VIADD R17, R249.reuse, 0x100000 ;  /* 0x00100000f9117836 */ /* 0x042fe20000000000 */
[----:B------:R-:W-:Y:S01]  /*4ff50*/  IADD3 R16, R249, 0x100000, RZ ;  /* 0x00100000f9107810 */ /* 0x000fe20007ffe0ff */
[----:B---3--:R-:W-:-:S02]  /*4ff60*/  IMAD.WIDE R24, R5, 0x4, R170 ;  /* 0x0000000405187825 */ /* 0x008fc400078e02aa */
        /* <DEDUP_REMOVED lines=249> */
[----:B-1----:R-:W-:Y:S01]  /*50f00*/  VIADD R21, R249, 0x100000 ;  /* 0x00100000f9157836 */ /* 0x002fe20000000000 */
        /* <DEDUP_REMOVED lines=21> */
[C---:B------:R-:W-:Y:S02]  /*51060*/  VIADD R3, R250.reuse, 0x100000 ;  /* 0x00100000fa037836 */ /* 0x040fe40000000000 */
[----:B------:R-:W-:-:S03]  /*51070*/  VIADD R2, R250, 0x100000 ;  /* 0x00100000fa027836 */ /* 0x000fc60000000000 */
[----:B------:R-:W-:Y:S04]  /*51080*/  LDGSTS.E [R3+-0x7f980], desc[UR60][R24.64], P1 ;  /* 0x8068000018037fae */ /* 0x000fe8000892187c */
        /* <DEDUP_REMOVED lines=475> */
[----:B------:R-:W2:Y:S01]  /*52e40*/  LDL.LU.64 R12, [R1+0xca8] ;  /* 0x000ca800010c7983 */ /* 0x000ea20000300a00 */
[----:B------:R-:W-:-:S03]  /*52e50*/  IMAD.WIDE R20, R5, 0x4, R10 ;  /* 0x0000000405147825 */ /* 0x000fc600078e020a */
[----:B------:R-:W-:Y:S04]  /*52e60*/  STL.64 [R1+0x1110], R30 ;  /* 0x0011101e01007387 */ /* 0x000fe80000100a00 */
[----:B------:R-:W2:Y:S04]  /*52e70*/  LDL.LU.64 R10, [R1+0xc90] ;  /* 0x000c9000010a7983 */ /* 0x000ea80000300a00 */
[----:B------:R-:W-:Y:S04]  /*52e80*/  STL.64 [R1+0x1120], R28 ;  /* 0x0011201c01007387 */ /* 0x000fe80000100a00 */
[----:B------:R1:W-:Y:S04]  /*52e90*/  STL.64 [R1+0x1130], R20 ;  /* 0x0011301401007387 */ /* 0x0003e80000100a00 */
[----:B------:R-:W-:Y:S04]  /*52ea0*/  LDGSTS.E [R26+-0x5cd00], desc[UR60][R28.64], P1 ;  /* 0xa33000001c1a7fae */ /* 0x000fe8000892187c */
        /* <DEDUP_REMOVED lines=57> */
[----:B------:R2:W-:Y:S01]  /*53240*/  STL.64 [R1+0x11e8], R20 ;  /* 0x0011e81401007387 */ /* 0x0005e20000100a00 */
[----:B------:R-:W-:-:S04]  /*53250*/  IMAD.WIDE R30, R5, 0x4, R22 ;  /* 0x00000004051e7825 */ /* 0x000fc800078e0216 */
[C---:B-1----:R-:W-:Y:S01]  /*53260*/  VIADD R27, R251.reuse, 0x100000 ;  /* 0x00100000fb1b7836 */ /* 0x042fe20000000000 */
[----:B------:R-:W4:Y:S04]  /*53270*/  LDL.LU.64 R22, [R1+0x1c68] ;  /* 0x001c680001167983 */ /* 0x000f280000300a00 */
[----:B------:R1:W-:Y:S01]  /*53280*/  LDGSTS.E [R2+-0x59500], desc[UR60][R20.64], P1 ;  /* 0xa6b0000014027fae */ /* 0x0003e2000892187c */
[----:B------:R-:W-:-:S03]  /*53290*/  VIADD R26, R251, 0x100000 ;  /* 0x00100000fb1a7836 */ /* 0x000fc60000000000 */
[----:B------:R-:W-:Y:S01]  /*532a0*/  LDGSTS.E [R27+-0x59100], desc[UR60][R30.64], P1 ;  /* 0xa6f000001e1b7fae */ /* 0x000fe2000892187c */
[----:B--2---:R-:W-:-:S03]  /*532b0*/  IMAD.WIDE R28, R5, 0x4, R12 ;  /* 0x00000004051c7825 */ /* 0x004fc600078e020c */
[----:B------:R-:W2:Y:S01]  /*532c0*/  LDL.LU.64 R12, [R1+0x1c60] ;  /* 0x001c6000010c7983 */ /* 0x000ea20000300a00 */
[----:B-1----:R-:W-:-:S03]  /*532d0*/  IMAD.WIDE R20, R5, 0x4, R10 ;  /* 0x0000000405147825 */ /* 0x002fc600078e020a */
[----:B------:R-:W-:Y:S04]  /*532e0*/  STL.64 [R1+0x11e0], R30 ;  /* 0x0011e01e01007387 */ /* 0x000fe80000100a00 */
[----:B------:R-:W2:Y:S04]  /*532f0*/  LDL.LU.64 R10, [R1+0x1c58] ;  /* 0x001c5800010a7983 */ /* 0x000ea80000300a00 */
[----:B------:R-:W-:Y:S04]  /*53300*/  STL.64 [R1+0x11d8], R28 ;  /* 0x0011d81c01007387 */ /* 0x000fe80000100a00 */
[----:B------:R1:W-:Y:S04]  /*53310*/  STL.64 [R1+0x11d0], R20 ;  /* 0x0011d01401007387 */ /* 0x0003e80000100a00 */
[----:B------:R-:W-:Y:S04]  /*53320*/  LDGSTS.E [R26+-0x58d00], desc[UR60][R28.64], P1 ;  /* 0xa73000001c1a7fae */ /* 0x000fe8000892187c */
[----:B------:R1:W-:Y:S02]  /*53330*/  LDGSTS.E [R3+-0x58900], desc[UR60][R20.64], P1 ;  /* 0xa770000014037fae */ /* 0x0003e4000892187c */
[----:B-1----:R-:W-:Y:S01]  /*53340*/  VIADD R21, R251, 0x100000 ;  /* 0x00100000fb157836 */ /* 0x002fe20000000000 */
[----:B------:R-:W-:Y:S01]  /*53350*/  IADD3 R20, R252, 0x100000, RZ ;  /* 0x00100000fc147810 */ /* 0x000fe20007ffe0ff */
[----:B---3--:R-:W-:-:S02]  /*53360*/  IMAD.WIDE R24, R5, 0x4, R170 ;  /* 0x0000000405187825 */ /* 0x008fc400078e02aa */
[----:B------:R-:W3:Y:S04]  /*53370*/  LDL.LU.64 R170, [R1+0x1c50] ;  /* 0x001c500001aa7983 */ /* 0x000ee80000300a00 */
[----:B------:R1:W-:Y:S04]  /*53380*/  STL.64 [R1+0x11c8], R24 ;  /* 0x0011c81801007387 */ /* 0x0003e80000100a00 */
[----:B------:R1:W-:Y:S01]  /*53390*/  LDGSTS.E [R2+-0x58500], desc[UR60][R24.64], P1 ;  /* 0xa7b0000018027fae */ /* 0x0003e2000892187c */
[----:B----4-:R-:W-:-:S04]  /*533a0*/  IMAD.WIDE R28, R5, 0x4, R8 ;  /* 0x00000004051c7825 */ /* 0x010fc800078e0208 */
[C---:B------:R-:W-:Y:S01]  /*533b0*/  IMAD.WIDE R26, R5.reuse, 0x4, R14 ;  /* 0x00000004051a7825 */ /* 0x040fe200078e020e */
[----:B------:R-:W4:Y:S04]  /*533c0*/  LDL.LU.64 R8, [R1+0x1c48] ;  /* 0x001c480001087983 */ /* 0x000f280000300a00 */
        /* <DEDUP_REMOVED lines=14> */
[C---:B------:R-:W-:Y:S02]  /*534b0*/  VIADD R2, R252.reuse, 0x100000 ;  /* 0x00100000fc027836 */ /* 0x040fe40000000000 */
[C---:B-1----:R-:W-:Y:S01]  /*534c0*/  VIADD R27, R252.reuse, 0x100000 ;  /* 0x00100000fc1b7836 */ /* 0x042fe20000000000 */
[----:B------:R-:W-:Y:S01]  /*534d0*/  IADD3 R26, R252, 0x100000, RZ ;  /* 0x00100000fc1a7810 */ /* 0x000fe20007ffe0ff */
[----:B------:R-:W-:Y:S04]  /*534e0*/  LDGSTS.E [R3+-0x7f880], desc[UR60][R24.64], P1 ;  /* 0x8078000018037fae */ /* 0x000fe8000892187c */
[----:B------:R1:W-:Y:S04]  /*534f0*/  LDGSTS.E [R2+-0x7f480], desc[UR60][R16.64], P1 ;  /* 0x80b8000010027fae */ /* 0x0003e8000892187c */
[----:B------:R-:W-:Y:S01]  /*53500*/  LDGSTS.E [R27+-0x7f080], desc[UR60][R30.64], P1 ;  /* 0x80f800001e1b7fae */ /* 0x000fe2000892187c */
[----:B--2---:R-:W-:-:S03]  /*53510*/  IMAD.WIDE R28, R5, 0x4, R12 ;  /* 0x00000004051c7825 */ /* 0x004fc600078e020c */
[----:B------:R-:W2:Y:S04]  /*53520*/  LDL.LU.64 R12, [R1+0x1c20] ;  /* 0x001c2000010c7983 */ /* 0x000ea80000300a00 */
[----:B------:R-:W-:Y:S01]  /*53530*/  STL.64 [R1+0x1250], R30 ;  /* 0x0012501e01007387 */ /* 0x000fe20000100a00 */
[----:B-1----:R-:W-:-:S03]  /*53540*/  IMAD.WIDE R16, R5, 0x4, R10 ;  /* 0x0000000405107825 */ /* 0x002fc600078e020a */
[----:B------:R-:W-:Y:S04]  /*53550*/  LDGSTS.E [R26+-0x7ec80], desc[UR60][R28.64], P1 ;  /* 0x813800001c1a7fae */ /* 0x000fe8000892187c */
[----:B------:R-:W2:Y:S04]  /*53560*/  LDL.LU.64 R10, [R1+0x1c18] ;  /* 0x001c1800010a7983 */ /* 0x000ea80000300a00 */
[----:B------:R-:W-:Y:S04]  /*53570*/  STL.64 [R1+0x1260], R28 ;  /* 0x0012601c01007387 */ /* 0x000fe80000100a00 */
[----:B------:R1:W-:Y:S04]  /*53580*/  STL.64 [R1+0x1270], R16 ;  /* 0x0012701001007387 */ /* 0x0003e80000100a00 */
[----:B------:R1:W-:Y:S02]  /*53590*/  LDGSTS.E [R3+-0x7e880], desc[UR60][R16.64], P1 ;  /* 0x8178000010037fae */ /* 0x0003e4000892187c */
[----:B-1----:R-:W-:-:S02]  /*535a0*/  VIADD R16, R252, 0x100000 ;  /* 0x00100000fc107836 */ /* 0x002fc40000000000 */
[C---:B---3--:R-:W-:Y:S02]  /*535b0*/  IMAD.WIDE R24, R5.reuse, 0x4, R170 ;  /* 0x0000000405187825 */ /* 0x048fe400078e02aa */
[----:B------:R-:W3:Y:S04]  /*535c0*/  LDL.LU.64 R170, [R1+0x1c10] ;  /* 0x001c100001aa7983 */ /* 0x000ee80000300a00 */
[----:B------:R1:W-:Y:S04]  /*535d0*/  STL.64 [R1+0x1280], R24 ;  /* 0x0012801801007387 */ /* 0x0003e80000100a00 */
[----:B------:R1:W-:Y:S01]  /*535e0*/  LDGSTS.E [R2+-0x7e480], desc[UR60][R24.64], P1 ;  /* 0x81b8000018027fae */ /* 0x0003e2000892187c */
[----:B----4-:R-:W-:-:S04]  /*535f0*/  IMAD.WIDE R30, R5, 0x4, R8 ;  /* 0x00000004051e7825 */ /* 0x010fc800078e0208 */
[C---:B------:R-:W-:Y:S01]  /*53600*/  IMAD.WIDE R28, R5.reuse, 0x4, R14 ;  /* 0x00000004051c7825 */ /* 0x040fe200078e020e */
[----:B------:R-:W4:Y:S04]  /*53610*/  LDL.LU.64 R8, [R1+0x1c08] ;  /* 0x001c080001087983 */ /* 0x000f280000300a00 */
[----:B------:R-:W4:Y:S01]  /*53620*/  LDL.LU.64 R14, [R1+0x1c00] ;  /* 0x001c0000010e7983 */ /* 0x000f220000300a00 */
[----:B-1----:R-:W-:-:S03]  /*53630*/  IMAD.WIDE R24, R5, 0x4, R18 ;  /* 0x0000000405187825 */ /* 0x002fc600078e0212 */
[----:B------:R1:W-:Y:S04]  /*53640*/  STL.64 [R1+0x1290], R30 ;  /* 0x0012901e01007387 */ /* 0x0003e80000100a00 */
[----:B------:R-:W4:Y:S04]  /*53650*/  LDL.LU.64 R18, [R1+0x1bf8] ;  /* 0x001bf80001127983 */ /* 0x000f280000300a00 */
[----:B------:R2:W-:Y:S04]  /*53660*/  STL.64 [R1+0x12a0], R28 ;  /* 0x0012a01c01007387 */ /* 0x0005e80000100a00 */
[----:B------:R-:W-:Y:S04]  /*53670*/  STL.64 [R1+0x12a8], R24 ;  /* 0x0012a81801007387 */ /* 0x000fe80000100a00 */
[----:B------:R1:W-:Y:S04]  /*53680*/  LDGSTS.E [R16+-0x7e080], desc[UR60][R30.64], P1 ;  /* 0x81f800001e107fae */ /* 0x0003e8000892187c */
[----:B------:R2:W-:Y:S04]  /*53690*/  LDGSTS.E [R26+-0x7dc80], desc[UR60][R28.64], P1 ;  /* 0x823800001c1a7fae */ /* 0x0005e8000892187c */
[----:B------:R-:W-:Y:S04]  /*536a0*/  LDGSTS.E [R3+-0x7d880], desc[UR60][R24.64], P1 ;  /* 0x8278000018037fae */ /* 0x000fe8000892187c */
[----:B------:R-:W4:Y:S01]  /*536b0*/  LDL.LU.64 R16, [R1+0x1bf0] ;  /* 0x001bf00001107983 */ /* 0x000f220000300a00 */
[----:B------:R-:W-:-:S05]  /*536c0*/  IMAD.WIDE R20, R5, 0x4, R20 ;  /* 0x0000000405147825 */ /* 0x000fca00078e0214 */
[----:B------:R2:W-:Y:S01]  /*536d0*/  STL.64 [R1+0x12b8], R20 ;  /* 0x0012b81401007387 */ /* 0x0005e20000100a00 */
[----:B-1----:R-:W-:-:S03]  /*536e0*/  IMAD.WIDE R30, R5, 0x4, R22 ;  /* 0x00000004051e7825 */ /* 0x002fc600078e0216 */
[----:B------:R-:W4:Y:S04]  /*536f0*/  LDL.LU.64 R22, [R1+0x1be8] ;  /* 0x001be80001167983 */ /* 0x000f280000300a00 */
[----:B------:R1:W-:Y:S04]  /*53700*/  LDGSTS.E [R2+-0x7d480], desc[UR60][R20.64], P1 ;  /* 0x82b8000014027fae */ /* 0x0003e8000892187c */
        /* <DEDUP_REMOVED lines=10> */
[----:B-1----:R-:W-:-:S02]  /*537b0*/  VIADD R21, R252, 0x100000 ;  /* 0x00100000fc157836 */ /* 0x002fc40000000000 */
[----:B------:R-:W-:Y:S02]  /*537c0*/  VIADD R20, R252, 0x100000 ;  /* 0x00100000fc147836 */ /* 0x000fe40000000000 */
[C---:B---3--:R-:W-:Y:S02]  /*537d0*/  IMAD.WIDE R24, R5.reuse, 0x4, R170 ;  /* 0x0000000405187825 */ /* 0x048fe400078e02aa */
[----:B------:R-:W3:Y:S04]  /*537e0*/  LDL.LU.64 R170, [R1+0x1bd0] ;  /* 0x001bd00001aa7983 */ /* 0x000ee80000300a00 */
[----:B------:R1:W-:Y:S04]  /*537f0*/  STL.64 [R1+0x12f8], R24 ;  /* 0x0012f81801007387 */ /* 0x0003e80000100a00 */
[----:B------:R1:W-:Y:S01]  /*53800*/  LDGSTS.E [R2+-0x7c480], desc[UR60][R24.64], P1 ;  /* 0x83b8000018027fae */ /* 0x0003e2000892187c */
[----:B----4-:R-:W-:-:S04]  /*53810*/  IMAD.WIDE R28, R5, 0x4, R8 ;  /* 0x00000004051c7825 */ /* 0x010fc800078e0208 */
[C---:B------:R-:W-:Y:S01]  /*53820*/  IMAD.WIDE R26, R5.reuse, 0x4, R14 ;  /* 0x00000004051a7825 */ /* 0x040fe200078e020e */
[----:B------:R-:W4:Y:S03]  /*53830*/  LDL.LU.64 R8, [R1+0x1bc8] ;  /* 0x001bc80001087983 */ /* 0x000f260000300a00 */
[C---:B-1----:R-:W-:Y:S01]  /*53840*/  IMAD.WIDE R24, R5.reuse, 0x4, R18 ;  /* 0x0000000405187825 */ /* 0x042fe200078e0212 */
[----:B------:R-:W4:Y:S04]  /*53850*/  LDL.LU.64 R14, [R1+0x1bc0] ;  /* 0x001bc000010e7983 */ /* 0x000f280000300a00 */
[----:B------:R1:W-:Y:S04]  /*53860*/  STL.64 [R1+0x1308], R28 ;  /* 0x0013081c01007387 */ /* 0x0003e80000100a00 */
[----:B------:R-:W-:Y:S04]  /*53870*/  STL.64 [R1+0x1318], R26 ;  /* 0x0013181a01007387 */ /* 0x000fe80000100a00 */
[----:B------:R1:W-:Y:S04]  /*53880*/  LDGSTS.E [R21+-0x7c080], desc[UR60][R28.64], P1 ;  /* 0x83f800001c157fae */ /* 0x0003e8000892187c */
[----:B------:R-:W-:Y:S04]  /*53890*/  LDGSTS.E [R20+-0x7bc80], desc[UR60][R26.64], P1 ;  /* 0x843800001a147fae */ /* 0x000fe8000892187c */
[----:B------:R1:W-:Y:S01]  /*538a0*/  LDGSTS.E [R3+-0x7b880], desc[UR60][R24.64], P1 ;  /* 0x8478000018037fae */ /* 0x0003e2000892187c */
[----:B------:R-:W-:-:S03]  /*538b0*/  IMAD.WIDE R18, R5, 0x4, R16 ;  /* 0x0000000405127825 */ /* 0x000fc600078e0210 */
[----:B------:R-:W4:Y:S04]  /*538c0*/  LDL.LU.64 R16, [R1+0x1bb8] ;  /* 0x001bb80001107983 */ /* 0x000f280000300a00 */
[----:B------:R1:W-:Y:S04]  /*538d0*/  STL.64 [R1+0x1328], R24 ;  /* 0x0013281801007387 */ /* 0x0003e80000100a00 */
[----:B------:R2:W-:Y:S04]  /*538e0*/  STL.64 [R1+0x1330], R18 ;  /* 0x0013301201007387 */ /* 0x0005e80000100a00 */
[----:B------:R-:W4:Y:S01]  /*538f0*/  LDL.LU.64 R20, [R1+0x1bb0] ;  /* 0x001bb00001147983 */ /* 0x000f220000300a00 */
[----:B-1----:R-:W-:-:S03]  /*53900*/  IMAD.WIDE R28, R5, 0x4, R22 ;  /* 0x00000004051c7825 */ /* 0x002fc600078e0216 */
[----:B------:R1:W-:Y:S04]  /*53910*/  LDGSTS.E [R2+-0x7b480], desc[UR60][R18.64], P1 ;  /* 0x84b8000012027fae */ /* 0x0003e8000892187c */
[----:B------:R-:W4:Y:S01]  /*53920*/  LDL.LU.64 R22, [R1+0x1ba8] ;  /* 0x001ba80001167983 */ /* 0x000f220000300a00 */
[C---:B------:R-:W-:Y:S01]  /*53930*/  IADD3 R25, R252.reuse, 0x100000, RZ ;  /* 0x00100000fc197810 */ /* 0x040fe20007ffe0ff */
[----:B------:R-:W-:-:S04]  /*53940*/  VIADD R24, R252, 0x100000 ;  /* 0x00100000fc187836 */ /* 0x000fc80000000000 */
[----:B------:R4:W-:Y:S01]  /*53950*/  LDGSTS.E [R25+-0x7b080], desc[UR60][R28.64], P1 ;  /* 0x84f800001c197fae */ /* 0x0009e2000892187c */
[----:B--2---:R-:W-:-:S03]  /*53960*/  IMAD.WIDE R26, R5, 0x4, R12 ;  /* 0x00000004051a7825 */ /* 0x004fc600078e020c */
[----:B------:R-:W2:Y:S01]  /*53970*/  LDL.LU.64 R12, [R1+0x1ba0] ;  /* 0x001ba000010c7983 */ /* 0x000ea20000300a00 */
[----:B-1----:R-:W-:-:S03]  /*53980*/  IMAD.WIDE R18, R5, 0x4, R10 ;  /* 0x0000000405127825 */ /* 0x002fc600078e020a */
[----:B------:R4:W-:Y:S04]  /*53990*/  STL.64 [R1+0x1340], R28 ;  /* 0x0013401c01007387 */ /* 0x0009e80000100a00 */
[----:B------:R-:W-:Y:S04]  /*539a0*/  STL.64 [R1+0x1350], R26 ;  /* 0x0013501a01007387 */ /* 0x000fe80000100a00 */
[----:B------:R1:W-:Y:S04]  /*539b0*/  LDGSTS.E [R24+-0x7ac80], desc[UR60][R26.64], P1 ;  /* 0x853800001a187fae */ /* 0x0003e8000892187c */
[----:B------:R-:W-:Y:S01]  /*539c0*/  LDGSTS.E [R3+-0x7a880], desc[UR60][R18.64], P1 ;  /* 0x8578000012037fae */ /* 0x000fe2000892187c */
[----:B---3--:R-:W-:-:S03]  /*539d0*/  IMAD.WIDE R10, R5, 0x4, R170 ;  /* 0x00000004050a7825 */ /* 0x008fc600078e02aa */
[----:B------:R-:W3:Y:S04]  /*539e0*/  LDL.LU.64 R170, [R1+0x1b98] ;  /* 0x001b980001aa7983 */ /* 0x000ee80000300a00 */
[----:B------:R1:W-:Y:S04]  /*539f0*/  STL.64 [R1+0x1360], R18 ;  /* 0x0013601201007387 */ /* 0x0003e80000100a00 */
[----:B------:R1:W-:Y:S04]  /*53a00*/  STL.64 [R1+0x1370], R10 ;  /* 0x0013700a01007387 */ /* 0x0003e80000100a00 */
[----:B------:R-:W-:Y:S01]  /*53a10*/  LDGSTS.E [R2+-0x7a480], desc[UR60][R10.64], P1 ;  /* 0x85b800000a027fae */ /* 0x000fe2000892187c */
[----:B----4-:R-:W-:-:S03]  /*53a20*/  IMAD.WIDE R28, R5, 0x4, R8 ;  /* 0x00000004051c7825 */ /* 0x010fc600078e0208 */
[----:B-1----:R-:W4:Y:S04]  /*53a30*/  LDL.LU.64 R18, [R1+0x1b90] ;  /* 0x001b900001127983 */ /* 0x002f280000300a00 */
[----:B------:R-:W4:Y:S01]  /*53a40*/  LDL.LU.64 R8, [R1+0x1b88] ;  /* 0x001b880001087983 */ /* 0x000f220000300a00 */
[----:B------:R-:W-:-:S03]  /*53a50*/  IMAD.WIDE R26, R5, 0x4, R14 ;  /* 0x00000004051a7825 */ /* 0x000fc600078e020e */
[----:B------:R-:W4:Y:S04]  /*53a60*/  LDL.LU.64 R10, [R1+0x1b80] ;  /* 0x001b8000010a7983 */ /* 0x000f280000300a00 */
[----:B------:R-:W-:Y:S04]  /*53a70*/  STL.64 [R1+0x1380], R28 ;  /* 0x0013801c01007387 */ /* 0x000fe80000100a00 */
[----:B------:R-:W4:Y:S04]  /*53a80*/  LDL.LU.64 R14, [R1+0x1b78] ;  /* 0x001b7800010e7983 */ /* 0x000f280000300a00 */
[----:B------:R-:W-:Y:S04]  /*53a90*/  STL.64 [R1+0x1390], R26 ;  /* 0x0013901a01007387 */ /* 0x000fe80000100a00 */
[----:B------:R-:W-:Y:S04]  /*53aa0*/  LDGSTS.E [R25+-0x7a080], desc[UR60][R28.64], P1 ;  /* 0x85f800001c197fae */ /* 0x000fe8000892187c */
[----:B------:R1:W-:Y:S01]  /*53ab0*/  LDGSTS.E [R24+-0x79c80], desc[UR60][R26.64], P1 ;  /* 0x863800001a187fae */ /* 0x0003e2000892187c */
[----:B------:R-:W-:-:S04]  /*53ac0*/  IMAD.WIDE R16, R5, 0x4, R16 ;  /* 0x0000000405107825 */ /* 0x000fc800078e0210 */
[C---:B------:R-:W-:Y:S01]  /*53ad0*/  IMAD.WIDE R20, R5.reuse, 0x4, R20 ;  /* 0x0000000405147825 */ /* 0x040fe200078e0214 */
[----:B------:R1:W-:Y:S04]  /*53ae0*/  STL.64 [R1+0x13a0], R16 ;  /* 0x0013a01001007387 */ /* 0x0003e80000100a00 */
[----:B------:R-:W-:Y:S04]  /*53af0*/  LDGSTS.E [R3+-0x79880], desc[UR60][R16.64], P1 ;  /* 0x8678000010037fae */ /* 0x000fe8000892187c */
[----:B------:R2:W-:Y:S04]  /*53b00*/  STL.64 [R1+0x13b0], R20 ;  /* 0x0013b01401007387 */ /* 0x0005e80000100a00 */
[----:B------:R-:W-:Y:S01]  /*53b10*/  LDGSTS.E [R2+-0x79480], desc[UR60][R20.64], P1 ;  /* 0x86b8000014027fae */ /* 0x000fe2000892187c */
[----:B------:R-:W-:-:S03]  /*53b20*/  IMAD.WIDE R30, R5, 0x4, R22 ;  /* 0x00000004051e7825 */ /* 0x000fc600078e0216 */
[----:B-1----:R-:W4:Y:S04]  /*53b30*/  LDL.LU.64 R16, [R1+0x1b70] ;  /* 0x001b700001107983 */ /* 0x002f280000300a00 */
[----:B--2---:R-:W2:Y:S04]  /*53b40*/  LDL.LU.64 R20, [R1+0x1b68] ;  /* 0x001b680001147983 */ /* 0x004ea80000300a00 */
[----:B------:R-:W2:Y:S01]  /*53b50*/  LDL.LU.64 R22, [R1+0x1b60] ;  /* 0x001b600001167983 */ /* 0x000ea20000300a00 */
[----:B------:R-:W-:-:S03]  /*53b60*/  VIADD R27, R252, 0x100000 ;  /* 0x00100000fc1b7836 */ /* 0x000fc60000000000 */
[----:B------:R1:W-:Y:S01]  /*53b70*/  STL.64 [R1+0x13c0], R30 ;  /* 0x0013c01e01007387 */ /* 0x0003e20000100a00 */
[----:B------:R-:W-:-:S03]  /*53b80*/  VIADD R26, R252, 0x100000 ;  /* 0x00100000fc1a7836 */ /* 0x000fc60000000000 */
[----:B------:R1:W-:Y:S01]  /*53b90*/  LDGSTS.E [R27+-0x79080], desc[UR60][R30.64], P1 ;  /* 0x86f800001e1b7fae */ /* 0x0003e2000892187c */
[----:B------:R-:W-:-:S03]  /*53ba0*/  IMAD.WIDE R28, R5, 0x4, R12 ;  /* 0x00000004051c7825 */ /* 0x000fc600078e020c */
[----:B------:R-:W2:Y:S04]  /*53bb0*/  LDL.LU.64 R12, [R1+0x1b58] ;  /* 0x001b5800010c7983 */ /* 0x000ea80000300a00 */
[----:B------:R1:W-:Y:S04]  /*53bc0*/  STL.64 [R1+0x13c8], R28 ;  /* 0x0013c81c01007387 */ /* 0x0003e80000100a00 */
[----:B------:R1:W-:Y:S01]  /*53bd0*/  LDGSTS.E [R26+-0x78c80], desc[UR60][R28.64], P1 ;  /* 0x873800001c1a7fae */ /* 0x0003e2000892187c */
[----:B---3--:R-:W-:-:S03]  /*53be0*/  IMAD.WIDE R24, R5, 0x4, R170 ;  /* 0x0000000405187825 */ /* 0x008fc600078e02aa */
[----:B------:R-:W3:Y:S04]  /*53bf0*/  LDL.LU.64 R170, [R1+0x1b50] ;  /* 0x001b500001aa7983 */ /* 0x000ee80000300a00 */
[----:B------:R1:W-:Y:S04]  /*53c00*/  STL.64 [R1+0x13d8], R24 ;  /* 0x0013d81801007387 */ /* 0x0003e80000100a00 */
[----:B------:R1:W-:Y:S01]  /*53c10*/  LDGSTS.E [R3+-0x78880], desc[UR60][R24.64], P1 ;  /* 0x8778000018037fae */ /* 0x0003e2000892187c */
[----:B----4-:R-:W-:-:S04]  /*53c20*/  IMAD.WIDE R18, R5, 0x4, R18 ;  /* 0x0000000405127825 */ /* 0x010fc800078e0212 */
[----:B-1----:R-:W-:-:S04]  /*53c30*/  IMAD.WIDE R30, R5, 0x4, R8 ;  /* 0x00000004051e7825 */ /* 0x002fc800078e0208 */
[C---:B------:R-:W-:Y:S01]  /*53c40*/  IMAD.WIDE R26, R5.reuse, 0x4, R10 ;  /* 0x00000004051a7825 */ /* 0x040fe200078e020a */
[----:B------:R1:W-:Y:S04]  /*53c50*/  STL.64 [R1+0x13e8], R18 ;  /* 0x0013e81201007387 */ /* 0x0003e80000100a00 */
[----:B------:R-:W4:Y:S04]  /*53c60*/  LDL.LU.64 R8, [R1+0x1b48] ;  /* 0x001b480001087983 */ /* 0x000f280000300a00 */
[----:B------:R-:W-:Y:S01]  /*53c70*/  STL.64 [R1+0x13f8], R30 ;  /* 0x0013f81e01007387 */ /* 0x000fe20000100a00 */
[----:B------:R-:W-:-:S03]  /*53c80*/  IMAD.WIDE R14, R5, 0x4, R14 ;  /* 0x00000004050e7825 */ /* 0x000fc600078e020e */
[----:B------:R-:W4:Y:S04]  /*53c90*/  LDL.LU.64 R28, [R1+0x1b40] ;  /* 0x001b4000011c7983 */ /* 0x000f280000300a00 */
[----:B------:R-:W4:Y:S01]  /*53ca0*/  LDL.LU.64 R10, [R1+0x1a08] ;  /* 0x001a0800010a7983 */ /* 0x000f220000300a00 */
[C---:B------:R-:W-:Y:S01]  /*53cb0*/  IADD3 R25, R252.reuse, 0x100000, RZ ;  /* 0x00100000fc197810 */ /* 0x040fe20007ffe0ff */
[----:B------:R-:W-:Y:S02]  /*53cc0*/  VIADD R24, R252, 0x100000 ;  /* 0x00100000fc187836 */ /* 0x000fe40000000000 */
[----:B------:R1:W-:Y:S04]  /*53cd0*/  LDGSTS.E [R2+-0x78480], desc[UR60][R18.64], P1 ;  /* 0x87b8000012027fae */ /* 0x0003e8000892187c */
[----:B------:R2:W-:Y:S04]  /*53ce0*/  STL.64 [R1+0x1408], R26 ;  /* 0x0014081a01007387 */ /* 0x0005e80000100a00 */
[----:B------:R2:W-:Y:S04]  /*53cf0*/  STL.64 [R1+0x1418], R14 ;  /* 0x0014180e01007387 */ /* 0x0005e80000100a00 */
[----:B------:R-:W-:Y:S04]  /*53d00*/  LDGSTS.E [R25+-0x78080], desc[UR60][R30.64], P1 ;  /* 0x87f800001e197fae */ /* 0x000fe8000892187c */
[----:B------:R2:W-:Y:S04]  /*53d10*/  LDGSTS.E [R24+-0x5fc80], desc[UR60][R26.64], P1 ;  /* 0xa03800001a187fae */ /* 0x0005e8000892187c */
[----:B------:R2:W-:Y:S01]  /*53d20*/  LDGSTS.E [R3+-0x5f880], desc[UR60][R14.64], P1 ;  /* 0xa07800000e037fae */ /* 0x0005e2000892187c */
[----:B-1----:R-:W-:-:S03]  /*53d30*/  IMAD.WIDE R18, R5, 0x4, R16 ;  /* 0x0000000405127825 */ /* 0x002fc600078e0210 */
[----:B------:R-:W4:Y:S01]  /*53d40*/  LDL.LU.64 R16, [R1+0x1a00] ;  /* 0x001a000001107983 */ /* 0x000f220000300a00 */
[----:B--2---:R-:W-:-:S03]  /*53d50*/  IMAD.WIDE R26, R5, 0x4, R20 ;  /* 0x00000004051a7825 */ /* 0x004fc600078e0214 */
[----:B------:R1:W-:Y:S01]  /*53d60*/  STL.64 [R1+0x1428], R18 ;  /* 0x0014281201007387 */ /* 0x0003e20000100a00 */
[----:B------:R-:W-:-:S03]  /*53d70*/  IMAD.WIDE R24, R5, 0x4, R22 ;  /* 0x0000000405187825 */ /* 0x000fc600078e0216 */
[----:B------:R-:W2:Y:S04]  /*53d80*/  LDL.LU.64 R20, [R1+0x19f8] ;  /* 0x0019f80001147983 */ /* 0x000ea80000300a00 */
[----:B------:R-:W-:Y:S01]  /*53d90*/  STL.64 [R1+0x1438], R26 ;  /* 0x0014381a01007387 */ /* 0x000fe20000100a00 */
[C---:B------:R-:W-:Y:S02]  /*53da0*/  VIADD R15, R252.reuse, 0x100000 ;  /* 0x00100000fc0f7836 */ /* 0x040fe40000000000 */
[----:B------:R-:W-:Y:S01]  /*53db0*/  VIADD R14, R252, 0x100000 ;  /* 0x00100000fc0e7836 */ /* 0x000fe20000000000 */
[----:B------:R-:W-:Y:S04]  /*53dc0*/  STL.64 [R1+0x1448], R24 ;  /* 0x0014481801007387 */ /* 0x000fe80000100a00 */
[----:B------:R-:W2:Y:S04]  /*53dd0*/  LDL.LU.64 R30, [R1+0x19f0] ;  /* 0x0019f000011e7983 */ /* 0x000ea80000300a00 */
[----:B------:R-:W-:Y:S04]  /*53de0*/  LDGSTS.E [R2+-0x5f480], desc[UR60][R18.64], P1 ;  /* 0xa0b8000012027fae */ /* 0x000fe8000892187c */
[----:B------:R-:W-:Y:S04]  /*53df0*/  LDGSTS.E [R15+-0x5f080], desc[UR60][R26.64], P1 ;  /* 0xa0f800001a0f7fae */ /* 0x000fe8000892187c */
[----:B------:R-:W-:Y:S01]  /*53e00*/  LDGSTS.E [R14+-0x5ec80], desc[UR60][R24.64], P1 ;  /* 0xa1380000180e7fae */ /* 0x000fe2000892187c */
[----:B------:R-:W-:-:S05]  /*53e10*/  IMAD.WIDE R12, R5, 0x4, R12 ;  /* 0x00000004050c7825 */ /* 0x000fca00078e020c */
[----:B------:R1:W-:Y:S04]  /*53e20*/  STL.64 [R1+0x1458], R12 ;  /* 0x0014580c01007387 */ /* 0x0003e80000100a00 */
[----:B-1----:R-:W2:Y:S04]  /*53e30*/  LDL.LU.64 R18, [R1+0x18a8] ;  /* 0x0018a80001127983 */ /* 0x002ea80000300a00 */
[----:B------:R1:W-:Y:S02]  /*53e40*/  LDGSTS.E [R3+-0x5e880], desc[UR60][R12.64], P1 ;  /* 0xa17800000c037fae */ /* 0x0003e4000892187c */
[----:B-1----:R-:W-:Y:S01]  /*53e50*/  IADD3 R12, R252, 0x100000, RZ ;  /* 0x00100000fc0c7810 */ /* 0x002fe20007ffe0ff */
[----:B---3--:R-:W-:-:S05]  /*53e60*/  IMAD.WIDE R22, R5, 0x4, R170 ;  /* 0x0000000405167825 */ /* 0x008fca00078e02aa */
[----:B------:R1:W-:Y:S04]  /*53e70*/  STL.64 [R1+0x1460], R22 ;  /* 0x0014601601007387 */ /* 0x0003e80000100a00 */
[----:B------:R-:W3:Y:S04]  /*53e80*/  LDL.LU.64 R14, [R1+0x18a0] ;  /* 0x0018a000010e7983 */ /* 0x000ee80000300a00 */
[----:B------:R-:W3:Y:S04]  /*53e90*/  LDL.LU.64 R170, [R1+0x1890] ;  /* 0x0018900001aa7983 */ /* 0x000ee80000300a00 */
[----:B------:R1:W-:Y:S01]  /*53ea0*/  LDGSTS.E [R2+-0x5e480], desc[UR60][R22.64], P1 ;  /* 0xa1b8000016027fae */ /* 0x0003e2000892187c */
[----:B----4-:R-:W-:-:S04]  /*53eb0*/  IMAD.WIDE R26, R5, 0x4, R8 ;  /* 0x00000004051a7825 */ /* 0x010fc800078e0208 */
[----:B------:R-:W-:-:S04]  /*53ec0*/  IMAD.WIDE R24, R5, 0x4, R28 ;  /* 0x0000000405187825 */ /* 0x000fc800078e021c */
[----:B------:R-:W-:Y:S01]  /*53ed0*/  IMAD.WIDE R10, R5, 0x4, R10 ;  /* 0x00000004050a7825 */ /* 0x000fe200078e020a */
[----:B------:R-:W4:Y:S04]  /*53ee0*/  LDL.LU.64 R8, [R1+0x1880] ;  /* 0x0018800001087983 */ /* 0x000f280000300a00 */
[----:B------:R2:W-:Y:S01]  /*53ef0*/  STL.64 [R1+0x1470], R26 ;  /* 0x0014701a01007387 */ /* 0x0005e20000100a00 */
[----:B-1----:R-:W-:-:S03]  /*53f00*/  VIADD R22, R252, 0x100000 ;  /* 0x00100000fc167836 */ /* 0x002fc60000000000 */
[----:B------:R-:W-:Y:S04]  /*53f10*/  STL.64 [R1+0x1480], R24 ;  /* 0x0014801801007387 */ /* 0x000fe80000100a00 */
[----:B------:R2:W-:Y:S04]  /*53f20*/  LDGSTS.E [R12+-0x5e080], desc[UR60][R26.64], P1 ;  /* 0xa1f800001a0c7fae */ /* 0x0005e8000892187c */
[----:B------:R1:W-:Y:S04]  /*53f30*/  STL.64 [R1+0x1490], R10 ;  /* 0x0014900a01007387 */ /* 0x0003e80000100a00 */
[----:B------:R1:W-:Y:S04]  /*53f40*/  LDGSTS.E [R22+-0x5dc80], desc[UR60][R24.64], P1 ;  /* 0xa238000018167fae */ /* 0x0003e8000892187c */
[----:B------:R-:W-:Y:S04]  /*53f50*/  LDGSTS.E [R3+-0x5d880], desc[UR60][R10.64], P1 ;  /* 0xa27800000a037fae */ /* 0x000fe8000892187c */
[----:B------:R-:W4:Y:S01]  /*53f60*/  LDL.LU.64 R12, [R1+0x1740] ;  /* 0x00174000010c7983 */ /* 0x000f220000300a00 */
[----:B------:R-:W-:-:S04]  /*53f70*/  IMAD.WIDE R16, R5, 0x4, R16 ;  /* 0x0000000405107825 */ /* 0x000fc800078e0210 */
[C---:B--2---:R-:W-:Y:S01]  /*53f80*/  IMAD.WIDE R26, R5.reuse, 0x4, R20 ;  /* 0x00000004051a7825 */ /* 0x044fe200078e0214 */
[----:B------:R2:W-:Y:S04]  /*53f90*/  STL.64 [R1+0x14a0], R16 ;  /* 0x0014a01001007387 */ /* 0x0005e80000100a00 */
[----:B-1----:R-:W4:Y:S04]  /*53fa0*/  LDL.LU.64 R10, [R1+0x1730] ;  /* 0x00173000010a7983 */ /* 0x002f280000300a00 */
[----:B------:R-:W4:Y:S04]  /*53fb0*/  LDL.LU.64 R28, [R1+0x1720] ;  /* 0x00172000011c7983 */ /* 0x000f280000300a00 */
[----:B------:R-:W-:Y:S04]  /*53fc0*/  LDGSTS.E [R2+-0x5d480], desc[UR60][R16.64], P1 ;  /* 0xa2b8000010027fae */ /* 0x000fe8000892187c */
[----:B------:R-:W4:Y:S01]  /*53fd0*/  LDL.LU.64 R20, [R1+0xd68] ;  /* 0x000d680001147983 */ /* 0x000f220000300a00 */
[----:B------:R-:W-:-:S03]  /*53fe0*/  IMAD.WIDE R24, R5, 0x4, R30 ;  /* 0x0000000405187825 */ /* 0x000fc600078e021e */
[----:B--2---:R-:W2:Y:S04]  /*53ff0*/  LDL.LU.64 R16, [R1+0xd58] ;  /* 0x000d580001107983 */ /* 0x004ea80000300a00 */
[----:B------:R1:W-:Y:S04]  /*54000*/  STL.64 [R1+0x14b0], R26 ;  /* 0x0014b01a01007387 */ /* 0x0003e80000100a00 */
[----:B------:R-:W2:Y:S01]  /*54010*/  LDL.LU.64 R30, [R1+0xd08] ;  /* 0x000d0800011e7983 */ /* 0x000ea20000300a00 */
[C---:B------:R-:W-:Y:S02]  /*54020*/  VIADD R23, R252.reuse, 0x100000 ;  /* 0x00100000fc177836 */ /* 0x040fe40000000000 */
[C---:B------:R-:W-:Y:S01]  /*54030*/  IMAD.WIDE R18, R5.reuse, 0x4, R18 ;  /* 0x0000000405127825 */ /* 0x040fe200078e0212 */
[----:B------:R-:W-:Y:S04]  /*54040*/  STL.64 [R1+0x14c0], R24 ;  /* 0x0014c01801007387 */ /* 0x000fe80000100a00 */
[----:B------:R1:W-:Y:S04]  /*54050*/  LDGSTS.E [R23+-0x5d080], desc[UR60][R26.64], P1 ;  /* 0xa2f800001a177fae */ /* 0x0003e8000892187c */
[----:B------:R3:W-:Y:S04]  /*54060*/  STL.64 [R1+0x14d0], R18 ;  /* 0x0014d01201007387 */ /* 0x0007e80000100a00 */
[----:B------:R4:W-:Y:S04]  /*54070*/  LDGSTS.E [R22+-0x5cc80], desc[UR60][R24.64], P1 ;  /* 0xa338000018167fae */ /* 0x0009e8000892187c */
[----:B------:R-:W-:Y:S01]  /*54080*/  LDGSTS.E [R3+-0x5c880], desc[UR60][R18.64], P1 ;  /* 0xa378000012037fae */ /* 0x000fe2000892187c */
[C---:B-1----:R-:W-:Y:S01]  /*54090*/  VIADD R27, R252.reuse, 0x100000 ;  /* 0x00100000fc1b7836 */ /* 0x042fe20000000000 */
[----:B------:R-:W-:Y:S01]  /*540a0*/  IADD3 R26, R252, 0x100000, RZ ;  /* 0x00100000fc1a7810 */ /* 0x000fe20007ffe0ff */
[----:B---3--:R-:W-:-:S04]  /*540b0*/  IMAD.WIDE R14, R5, 0x4, R14 ;  /* 0x00000004050e7825 */ /* 0x008fc800078e020e */
[C---:B------:R-:W-:Y:S01]  /*540c0*/  IMAD.WIDE R170, R5.reuse, 0x4, R170 ;  /* 0x0000000405aa7825 */ /* 0x040fe200078e02aa */
[----:B------:R1:W-:Y:S04]  /*540d0*/  STL.64 [R1+0x14e0], R14 ;  /* 0x0014e00e01007387 */ /* 0x0003e80000100a00 */
[----:B------:R-:W3:Y:S04]  /*540e0*/  LDL.LU.64 R22, [R1+0x808] ;  /* 0x0008080001167983 */ /* 0x000ee80000300a00 */
[----:B------:R-:W3:Y:S04]  /*540f0*/  LDL.LU.64 R18, [R1+0x7c8] ;  /* 0x0007c80001127983 */ /* 0x000ee80000300a00 */
[----:B------:R-:W-:Y:S04]  /*54100*/  LDGSTS.E [R2+-0x5c480], desc[UR60][R14.64], P1 ;  /* 0xa3b800000e027fae */ /* 0x000fe8000892187c */
[----:B------:R1:W-:Y:S04]  /*54110*/  STL.64 [R1+0x14e8], R170 ;  /* 0x0014e8aa01007387 */ /* 0x0003e80000100a00 */
[----:B------:R-:W-:Y:S01]  /*54120*/  LDGSTS.E [R27+-0x5c080], desc[UR60][R170.64], P1 ;  /* 0xa3f80000aa1b7fae */ /* 0x000fe2000892187c */
[----:B----4-:R-:W-:-:S05]  /*54130*/  IMAD.WIDE R8, R5, 0x4, R8 ;  /* 0x0000000405087825 */ /* 0x010fca00078e0208 */
[----:B------:R-:W-:Y:S04]  /*54140*/  LDGSTS.E [R26+-0x5bc80], desc[UR60][R8.64], P1 ;  /* 0xa4380000081a7fae */ /* 0x000fe8000892187c */
[----:B-1----:R-:W4:Y:S04]  /*54150*/  LDL.LU.64 R14, [R1+0x7a0] ;  /* 0x0007a000010e7983 */ /* 0x002f280000300a00 */
[----:B------:R1:W-:Y:S01]  /*54160*/  STL.64 [R1+0x14f8], R8 ;  /* 0x0014f80801007387 */ /* 0x0003e20000100a00 */
[----:B------:R-:W-:-:S03]  /*54170*/  IMAD.WIDE R24, R5, 0x4, R12 ;  /* 0x0000000405187825 */ /* 0x000fc600078e020c */
[----:B------:R-:W4:Y:S04]  /*54180*/  LDL.LU.64 R12, [R1+0x778] ;  /* 0x00077800010c7983 */ /* 0x000f280000300a00 */
[----:B------:R1:W-:Y:S04]  /*54190*/  STL.64 [R1+0x1508], R24 ;  /* 0x0015081801007387 */ /* 0x0003e80000100a00 */
[----:B------:R1:W-:Y:S04]  /*541a0*/  LDGSTS.E [R3+-0x5b880], desc[UR60][R24.64], P1 ;  /* 0xa478000018037fae */ /* 0x0003e8000892187c */
[----:B------:R-:W4:Y:S04]  /*541b0*/  LDL.LU.64 R170, [R1+0x25c8] ;  /* 0x0025c80001aa7983 */ /* 0x000f280000300a00 */
[----:B-1----:R-:W4:Y:S01]  /*541c0*/  LDL.LU.64 R8, [R1+0x25c0] ;  /* 0x0025c00001087983 */ /* 0x002f220000300a00 */
[----:B------:R-:W-:-:S04]  /*541d0*/  IMAD.WIDE R10, R5, 0x4, R10 ;  /* 0x00000004050a7825 */ /* 0x000fc800078e020a */
[----:B------:R-:W-:-:S04]  /*541e0*/  IMAD.WIDE R24, R5, 0x4, R28 ;  /* 0x0000000405187825 */ /* 0x000fc800078e021c */
[C---:B------:R-:W-:Y:S01]  /*541f0*/  IMAD.WIDE R20, R5.reuse, 0x4, R20 ;  /* 0x0000000405147825 */ /* 0x040fe200078e0214 */
[----:B------:R-:W-:Y:S04]  /*54200*/  STL.64 [R1+0x1518], R10 ;  /* 0x0015180a01007387 */ /* 0x000fe80000100a00 */
[----:B------:R1:W-:Y:S04]  /*54210*/  LDGSTS.E [R2+-0x5b480], desc[UR60][R10.64], P1 ;  /* 0xa4b800000a027fae */ /* 0x0003e8000892187c */
[----:B------:R1:W-:Y:S04]  /*54220*/  STL.64 [R1+0x1528], R24 ;  /* 0x0015281801007387 */ /* 0x0003e80000100a00 */
[----:B------:R1:W-:Y:S04]  /*54230*/  STL.64 [R1+0x15b8], R20 ;  /* 0x0015b81401007387 */ /* 0x0003e80000100a00 */
[----:B------:R-:W-:Y:S04]  /*54240*/  LDGSTS.E [R3+-0x5b080], desc[UR60][R24.64], P1 ;  /* 0xa4f8000018037fae */ /* 0x000fe8000892187c */
[----:B------:R-:W-:Y:S01]  /*54250*/  LDGSTS.E [R2+-0x5ac80], desc[UR60][R20.64], P1 ;  /* 0xa538000014027fae */ /* 0x000fe2000892187c */
[----:B--2---:R-:W-:-:S04]  /*54260*/  IMAD.WIDE R16, R5, 0x4, R16 ;  /* 0x0000000405107825 */ /* 0x004fc800078e0210 */
[----:B------:R-:W-:Y:S01]  /*54270*/  IMAD.WIDE R30, R5, 0x4, R30 ;  /* 0x00000004051e7825 */ /* 0x000fe200078e021e */
[----:B------:R2:W-:Y:S04]  /*54280*/  STL.64 [R1+0x15b0], R16 ;  /* 0x0015b01001007387 */ /* 0x0005e80000100a00 */
[----:B------:R-:W4:Y:S04]  /*54290*/  LDL.LU.64 R2, [R1+0x750] ;  /* 0x0007500001027983 */ /* 0x000f280000300a00 */
[----:B------:R-:W-:Y:S04]  /*542a0*/  STL.64 [R1+0x15a8], R30 ;  /* 0x0015a81e01007387 */ /* 0x000fe80000100a00 */
[----:B------:R-:W4:Y:S04]  /*542b0*/  LDL.LU.64 R28, [R1+0x728] ;  /* 0x00072800011c7983 */ /* 0x000f280000300a00 */
[----:B------:R-:W4:Y:S04]  /*542c0*/  LDL.LU.64 R26, [R1+0x700] ;  /* 0x00070000011a7983 */ /* 0x000f280000300a00 */
[----:B-1----:R-:W4:Y:S04]  /*542d0*/  LDL.LU.64 R24, [R1+0x6d8] ;  /* 0x0006d80001187983 */ /* 0x002f280000300a00 */
[----:B------:R-:W4:Y:S01]  /*542e0*/  LDL.LU.64 R20, [R1+0x1c88] ;  /* 0x001c880001147983 */ /* 0x000f220000300a00 */
[----:B------:R-:W-:-:S02]  /*542f0*/  VIADD R11, R252, 0x100000 ;  /* 0x00100000fc0b7836 */ /* 0x000fc40000000000 */
[----:B------:R-:W-:-:S03]  /*54300*/  VIADD R10, R252, 0x100000 ;  /* 0x00100000fc0a7836 */ /* 0x000fc60000000000 */
[----:B------:R2:W-:Y:S04]  /*54310*/  LDGSTS.E [R11+-0x5a880], desc[UR60][R16.64], P1 ;  /* 0xa5780000100b7fae */ /* 0x0005e8000892187c */
[----:B------:R-:W-:Y:S01]  /*54320*/  LDGSTS.E [R10+-0x5a480], desc[UR60][R30.64], P1 ;  /* 0xa5b800001e0a7fae */ /* 0x000fe2000892187c */
[C---:B--2---:R-:W-:Y:S01]  /*54330*/  VIADD R17, R252.reuse, 0x100000 ;  /* 0x00100000fc117836 */ /* 0x044fe20000000000 */
[----:B------:R-:W-:Y:S01]  /*54340*/  IADD3 R16, R252, 0x100000, RZ ;  /* 0x00100000fc107810 */ /* 0x000fe20007ffe0ff */
[----:B---3--:R-:W-:-:S04]  /*54350*/  IMAD.WIDE R22, R5, 0x4, R22 ;  /* 0x0000000405167825 */ /* 0x008fc800078e0216 */
[C---:B------:R-:W-:Y:S01]  /*54360*/  IMAD.WIDE R18, R5.reuse, 0x4, R18 ;  /* 0x0000000405127825 */ /* 0x040fe200078e0212 */
[----:B------:R1:W-:Y:S04]  /*54370*/  STL.64 [R1+0x15a0], R22 ;  /* 0x0015a01601007387 */ /* 0x0003e80000100a00 */
[----:B------:R1:W-:Y:S04]  /*54380*/  LDGSTS.E [R17+-0x5a080], desc[UR60][R22.64], P1 ;  /* 0xa5f8000016117fae */ /* 0x0003e8000892187c */
[----:B------:R2:W-:Y:S04]  /*54390*/  STL.64 [R1+0x1598], R18 ;  /* 0x0015981201007387 */ /* 0x0005e80000100a00 */
[----:B------:R2:W-:Y:S01]  /*543a0*/  LDGSTS.E [R16+-0x59c80], desc[UR60][R18.64], P1 ;  /* 0xa638000012107fae */ /* 0x0005e2000892187c */
[----:B----4-:R-:W-:-:S04]  /*543b0*/  IMAD.WIDE R14, R5, 0x4, R14 ;  /* 0x00000004050e7825 */ /* 0x010fc800078e020e */
[----:B-1----:R-:W-:Y:S01]  /*543c0*/  VIADD R23, R252, 0x100000 ;  /* 0x00100000fc177836 */ /* 0x002fe20000000000 */
[----:B------:R1:W-:Y:S04]  /*543d0*/  STL.64 [R1+0x1590], R14 ;  /* 0x0015900e01007387 */ /* 0x0003e80000100a00 */
[----:B------:R1:W-:Y:S01]  /*543e0*/  LDGSTS.E [R11+-0x59880], desc[UR60][R14.64], P1 ;  /* 0xa67800000e0b7fae */ /* 0x0003e2000892187c */
[----:B------:R-:W3:Y:S08]  /*543f0*/  LDC R22, c[0x0][0x230] ;  /* 0x00008c00ff167b82 */ /* 0x000ef00000000800 */
[----:B--2---:R-:W2:Y:S08]  /*54400*/  LDC R19, c[0x0][0x230] ;  /* 0x00008c00ff137b82 */ /* 0x004eb00000000800 */
[----:B------:R-:W4:Y:S08]  /*54410*/  LDC R18, c[0x0][0x230] ;  /* 0x00008c00ff127b82 */ /* 0x000f300000000800 */
[----:B------:R-:W4:Y:S08]  /*54420*/  LDC R17, c[0x0][0x230] ;  /* 0x00008c00ff117b82 */ /* 0x000f300000000800 */
[----:B------:R-:W4:Y:S01]  /*54430*/  LDC R16, c[0x0][0x230] ;  /* 0x00008c00ff107b82 */ /* 0x000f220000000800 */
[----:B------:R-:W-:-:S05]  /*54440*/  IMAD.WIDE R12, R5, 0x4, R12 ;  /* 0x00000004050c7825 */ /* 0x000fca00078e020c */
[----:B------:R-:W-:Y:S01]  /*54450*/  STL.64 [R1+0x1588], R12 ;  /* 0x0015880c01007387 */ /* 0x000fe20000100a00 */
[C---:B-1----:R-:W-:Y:S02]  /*54460*/  VIADD R15, R252.reuse, 0x100000 ;  /* 0x00100000fc0f7836 */ /* 0x042fe40000000000 */
[----:B------:R-:W-:Y:S01]  /*54470*/  VIADD R14, R252, 0x100000 ;  /* 0x00100000fc0e7836 */ /* 0x000fe20000000000 */
[----:B------:R-:W4:Y:S04]  /*54480*/  LDL.LU.64 R30, [R1+0x6b0] ;  /* 0x0006b000011e7983 */ /* 0x000f280000300a00 */
[----:B------:R1:W-:Y:S01]  /*54490*/  LDGSTS.E [R10+-0x59480], desc[UR60][R12.64], P1 ;  /* 0xa6b800000c0a7fae */ /* 0x0003e2000892187c */
[----:B------:R-:W-:-:S04]  /*544a0*/  IMAD.WIDE R2, R5, 0x4, R2 ;  /* 0x0000000405027825 */ /* 0x000fc800078e0202 */
[----:B------:R-:W-:-:S04]  /*544b0*/  IMAD.WIDE R28, R5, 0x4, R28 ;  /* 0x00000004051c7825 */ /* 0x000fc800078e021c */
[----:B------:R-:W-:-:S04]  /*544c0*/  IMAD.WIDE R26, R5, 0x4, R26 ;  /* 0x00000004051a7825 */ /* 0x000fc800078e021a */
[----:B------:R-:W-:-:S04]  /*544d0*/  IMAD.WIDE R24, R5, 0x4, R24 ;  /* 0x0000000405187825 */ /* 0x000fc800078e0218 */
[----:B------:R-:W-:Y:S01]  /*544e0*/  IMAD.WIDE R20, R5, 0x4, R20 ;  /* 0x0000000405147825 */ /* 0x000fe200078e0214 */
[----:B------:R3:W-:Y:S04]  /*544f0*/  STL.64 [R1+0x1580], R2 ;  /* 0x0015800201007387 */ /* 0x0007e80000100a00 */
[----:B------:R-:W-:Y:S04]  /*54500*/  STL.64 [R1+0x1578], R28 ;  /* 0x0015781c01007387 */ /* 0x000fe80000100a00 */
[----:B------:R-:W-:Y:S04]  /*54510*/  LDGSTS.E [R23+-0x59080], desc[UR60][R2.64], P1 ;  /* 0xa6f8000002177fae */ /* 0x000fe8000892187c */
[----:B------:R-:W-:Y:S04]  /*54520*/  LDGSTS.E [R15+-0x58c80], desc[UR60][R28.64], P1 ;  /* 0xa73800001c0f7fae */ /* 0x000fe8000892187c */
[----:B------:R-:W-:Y:S04]  /*54530*/  LDGSTS.E [R14+-0x58880], desc[UR60][R26.64], P1 ;  /* 0xa77800001a0e7fae */ /* 0x000fe8000892187c */
[----:B------:R1:W-:Y:S04]  /*54540*/  LDGSTS.E [R11+-0x58480], desc[UR60][R24.64], P1 ;  /* 0xa7b80000180b7fae */ /* 0x0003e8000892187c */
[----:B------:R1:W-:Y:S04]  /*54550*/  LDGSTS.E [R10+-0x58080], desc[UR60][R20.64], P1 ;  /* 0xa7f80000140a7fae */ /* 0x0003e8000892187c */
[----:B------:R-:W0:Y:S01]  /*54560*/  LDGDEPBAR ;  /* 0x00000000000079af */ /* 0x000e220000000000 */
[----:B------:R-:W-:Y:S06]  /*54570*/  BAR.SYNC.DEFER_BLOCKING 0x0 ;  /* 0x0000000000007b1d */ /* 0x000fec0000010000 */
[----:B---3--:R-:W3:Y:S04]  /*54580*/  LDL.LU.64 R2, [R1+0x25b8] ;  /* 0x0025b80001027983 */ /* 0x008ee80000300a00 */
[----:B------:R1:W-:Y:S04]  /*54590*/  STL.64 [R1+0x1570], R26 ;  /* 0x0015701a01007387 */ /* 0x0003e80000100a00 */
[----:B------:R-:W-:Y:S04]  /*545a0*/  STL.64 [R1+0x1568], R24 ;  /* 0x0015681801007387 */ /* 0x000fe80000100a00 */
[----:B------:R1:W-:Y:S04]  /*545b0*/  STL.64 [R1+0x1a08], R20 ;  /* 0x001a081401007387 */ /* 0x0003e80000100a00 */
[----:B------:R-:W3:Y:S01]  /*545c0*/  LDL.LU.64 R14, [R1+0x6a8] ;  /* 0x0006a800010e7983 */ /* 0x000ee20000300a00 */
[----:B------:R-:W-:Y:S01]  /*545d0*/  IADD3 R22, R22, -0x181, RZ ;  /* 0xfffffe7f16167810 */ /* 0x000fe20007ffe0ff */
[----:B--2---:R-:W-:-:S02]  /*545e0*/  VIADD R19, R19, 0xfffffe7e ;  /* 0xfffffe7e13137836 */ /* 0x004fc40000000000 */
[----:B----4-:R-:W-:Y:S01]  /*545f0*/  VIADD R18, R18, 0xfffffe7d ;  /* 0xfffffe7d12127836 */ /* 0x010fe20000000000 */
[----:B-1----:R-:W1:Y:S08]  /*54600*/  LDC R13, c[0x0][0x230] ;  /* 0x00008c00ff0d7b82 */ /* 0x002e700000000800 */
[----:B------:R-:W2:Y:S08]  /*54610*/  LDC R12, c[0x0][0x230] ;  /* 0x00008c00ff0c7b82 */ /* 0x000eb00000000800 */
[----:B------:R-:W4:Y:S08]  /*54620*/  LDC R11, c[0x0][0x230] ;  /* 0x00008c00ff0b7b82 */ /* 0x000f300000000800 */
[----:B------:R-:W4:Y:S08]  /*54630*/  LDC R10, c[0x0][0x230] ;  /* 0x00008c00ff0a7b82 */ /* 0x000f300000000800 */
[----:B------:R-:W4:Y:S01]  /*54640*/  LDC R26, c[0x0][0x230] ;  /* 0x00008c00ff1a7b82 */ /* 0x000f220000000800 */
[----:B------:R-:W2:Y:S01]  /*54650*/  LDL.LU.64 R20, [R1+0x6a0] ;  /* 0x0006a00001147983 */ /* 0x000ea20000300a00 */
[----:B------:R-:W-:-:S02]  /*54660*/  ISETP.GE.U32.AND P4, PT, R22, 0x7ffffe00, PT ;  /* 0x7ffffe001600780c */ /* 0x000fc40003f86070 */
[----:B------:R-:W-:Y:S01]  /*54670*/  ISETP.GE.U32.AND P2, PT, R19, 0x7ffffdff, PT ;  /* 0x7ffffdff1300780c */ /* 0x000fe20003f46070 */
[----:B------:R-:W4:Y:S01]  /*54680*/  LDL.LU.64 R28, [R1+0x698] ;  /* 0x00069800011c7983 */ /* 0x000f220000300a00 */
[----:B------:R-:W-:-:S03]  /*54690*/  ISETP.GE.U32.AND P0, PT, R18, 0x7ffffdfe, PT ;  /* 0x7ffffdfe1200780c */ /* 0x000fc60003f06070 */
[----:B------:R-:W4:Y:S04]  /*546a0*/  LDL.LU.64 R22, [R1+0x5b0] ;  /* 0x0005b00001167983 */ /* 0x000f280000300a00 */
[----:B------:R-:W4:Y:S01]  /*546b0*/  LDL.LU.64 R18, [R1+0x5a8] ;  /* 0x0005a80001127983 */ /* 0x000f220000300a00 */
[----:B------:R-:W-:-:S05]  /*546c0*/  IMAD.WIDE R24, R7, 0x4, R30 ;  /* 0x0000000407187825 */ /* 0x000fca00078e021e */
[----:B------:R1:W-:Y:S04]  /*546d0*/  STL.64 [R1+0x1a00], R24 ;  /* 0x001a001801007387 */ /* 0x0003e80000100a00 */
[----:B------:R-:W-:Y:S01]  /*546e0*/  @!PT LDS RZ, [RZ] ;  /* 0x00000000fffff984 */ /* 0x000fe20000000800 */
[----:B------:R-:W-:Y:S01]  /*546f0*/  @!PT LDS RZ, [RZ] ;  /* 0x00000000fffff984 */ /* 0x000fe20000000800 */
[----:B------:R-:W-:Y:S01]  /*54700*/  @!PT LDS RZ, [RZ] ;  /* 0x00000000fffff984 */ /* 0x000fe20000000800 */
[----:B------:R4:W-:Y:S04]  /*54710*/  LDGSTS.E [R0+-0x50000], desc[UR60][R24.64], !P4 ;  /* 0xb000000018007fae */ /* 0x0009e8000e12187c */
[----:B-1----:R-:W4:Y:S01]  /*54720*/  LDL.LU.64 R24, [R1+0x5a0] ;  /* 0x0005a00001187983 */ /* 0x002f220000300a00 */
[----:B---3--:R-:W-:-:S03]  /*54730*/  IMAD.WIDE R30, R7, 0x4, R14 ;  /* 0x00000004071e7825 */ /* 0x008fc600078e020e */
[----:B------:R-:W3:Y:S04]  /*54740*/  LDL.LU.64 R14, [R1+0x598] ;  /* 0x00059800010e7983 */ /* 0x000ee80000300a00 */
[----:B------:R1:W-:Y:S04]  /*54750*/  STL.64 [R1+0x19f8], R30 ;  /* 0x0019f81e01007387 */ /* 0x0003e80000100a00 */
[----:B------:R3:W-:Y:S01]  /*54760*/  LDGSTS.E [R0+-0x4fffc], desc[UR60][R30.64], !P2 ;  /* 0xb00040001e007fae */ /* 0x0007e2000d12187c */
[----:B--2---:R-:W-:-:S05]  /*54770*/  IMAD.WIDE R20, R7, 0x4, R20 ;  /* 0x0000000407147825 */ /* 0x004fca00078e0214 */
[----:B------:R2:W-:Y:S04]  /*54780*/  STL.64 [R1+0x19f0], R20 ;  /* 0x0019f01401007387 */ /* 0x0005e80000100a00 */
[----:B------:R3:W-:Y:S04]  /*54790*/  LDGSTS.E [R0+-0x4fff8], desc[UR60][R20.64], !P0 ;  /* 0xb000800014007fae */ /* 0x0007e8000c12187c */
[----:B-1----:R-:W3:Y:S04]  /*547a0*/  LDL.LU.64 R30, [R1+0x4b0] ;  /* 0x0004b000011e7983 */ /* 0x002ee80000300a00 */
[----:B--2---:R-:W2:Y:S01]  /*547b0*/  LDL.LU.64 R20, [R1+0x4a8] ;  /* 0x0004a80001147983 */ /* 0x004ea20000300a00 */
[----:B------:R-:W-:Y:S01]  /*547c0*/  VIADD R17, R17, 0xfffffe7c ;  /* 0xfffffe7c11117836 */ /* 0x000fe20000000000 */
[----:B------:R-:W-:Y:S01]  /*547d0*/  IADD3 R16, R16, -0x1a1, RZ ;  /* 0xfffffe5f10107810 */ /* 0x000fe20007ffe0ff */
[----:B------:R-:W-:-:S03]  /*547e0*/  VIADD R13, R13, 0xfffffe5e ;  /* 0xfffffe5e0d0d7836 */ /* 0x000fc60000000000 */
[----:B------:R-:W-:Y:S02]  /*547f0*/  ISETP.GE.U32.AND P1, PT, R17, 0x7ffffdfd, PT ;  /* 0x7ffffdfd1100780c */ /* 0x000fe40003f26070 */
[----:B------:R-:W-:Y:S02]  /*54800*/  ISETP.GE.U32.AND P6, PT, R16, 0x7ffffde0, PT ;  /* 0x7ffffde01000780c */ /* 0x000fe40003fc6070 */
[----:B------:R-:W-:Y:S01]  /*54810*/  ISETP.GE.U32.AND P5, PT, R13, 0x7ffffddf, PT ;  /* 0x7ffffddf0d00780c */ /* 0x000fe20003fa6070 */
[----:B------:R-:W-:Y:S02]  /*54820*/  VIADD R12, R12, 0xfffffe5d ;  /* 0xfffffe5d0c0c7836 */ /* 0x000fe40000000000 */
[----:B----4-:R-:W-:Y:S02]  /*54830*/  VIADD R11, R11, 0xfffffe5c ;  /* 0xfffffe5c0b0b7836 */ /* 0x010fe40000000000 */
[----:B------:R-:W-:-:S04]  /*54840*/  IMAD.WIDE R28, R7, 0x4, R28 ;  /* 0x00000004071c7825 */ /* 0x000fc800078e021c */
[----:B------:R-:W-:-:S04]  /*54850*/  IMAD.WIDE R22, R7, 0x4, R22 ;  /* 0x0000000407167825 */ /* 0x000fc800078e0216 */
[----:B------:R-:W-:Y:S01]  /*54860*/  IMAD.WIDE R18, R7, 0x4, R18 ;  /* 0x0000000407127825 */ /* 0x000fe200078e0212 */
[----:B------:R-:W-:Y:S02]  /*54870*/  ISETP.GE.U32.AND P4, PT, R12, 0x7ffffdde, PT ;  /* 0x7ffffdde0c00780c */ /* 0x000fe40003f86070 */
[----:B------:R-:W-:Y:S02]  /*54880*/  IADD3 R10, R10, -0x1c1, RZ ;  /* 0xfffffe3f0a0a7810 */ /* 0x000fe40007ffe0ff */
[----:B------:R-:W-:Y:S01]  /*54890*/  ISETP.GE.U32.AND P2, PT, R11, 0x7ffffddd, PT ;  /* 0x7ffffddd0b00780c */ /* 0x000fe20003f46070 */
[----:B------:R1:W-:Y:S01]  /*548a0*/  STL.64 [R1+0x19e8], R28 ;  /* 0x0019e81c01007387 */ /* 0x0003e20000100a00 */
[----:B------:R-:W-:-:S03]  /*548b0*/  VIADD R26, R26, 0xfffffe3e ;  /* 0xfffffe3e1a1a7836 */ /* 0x000fc60000000000 */
[----:B------:R4:W-:Y:S01]  /*548c0*/  STL.64 [R1+0x1900], R22 ;  /* 0x0019001601007387 */ /* 0x0009e20000100a00 */
[----:B------:R-:W-:-:S03]  /*548d0*/  ISETP.GE.U32.AND P0, PT, R10, 0x7ffffdc0, PT ;  /* 0x7ffffdc00a00780c */ /* 0x000fc60003f06070 */
[----:B------:R2:W-:Y:S04]  /*548e0*/  LDGSTS.E [R0+-0x4fff4], desc[UR60][R28.64], !P1 ;  /* 0xb000c0001c007fae */ /* 0x0005e8000c92187c */
[----:B------:R4:W-:Y:S04]  /*548f0*/  STL.64 [R1+0x18f8], R18 ;  /* 0x0018f81201007387 */ /* 0x0009e80000100a00 */
[----:B------:R2:W-:Y:S04]  /*54900*/  LDGSTS.E [R0+-0x4c000], desc[UR60][R22.64], !P6 ;  /* 0xb400000016007fae */ /* 0x0005e8000f12187c */
[----:B------:R2:W-:Y:S01]  /*54910*/  LDGSTS.E [R0+-0x4bffc], desc[UR60][R18.64], !P5 ;  /* 0xb400400012007fae */ /* 0x0005e2000e92187c */
[----:B------:R-:W-:Y:S01]  /*54920*/  ISETP.GE.U32.AND P1, PT, R26, 0x7ffffdbf, PT ;  /* 0x7ffffdbf1a00780c */ /* 0x000fe20003f26070 */
[----:B------:R-:W2:Y:S08]  /*54930*/  LDC R17, c[0x0][0x230] ;  /* 0x00008c00ff117b82 */ /* 0x000eb00000000800 */
[----:B------:R-:W2:Y:S08]  /*54940*/  LDC R16, c[0x0][0x230] ;  /* 0x00008c00ff107b82 */ /* 0x000eb00000000800 */
[----:B------:R-:W2:Y:S08]  /*54950*/  LDC R13, c[0x0][0x230] ;  /* 0x00008c00ff0d7b82 */ /* 0x000eb00000000800 */
[----:B------:R-:W2:Y:S08]  /*54960*/  LDC R12, c[0x0][0x230] ;  /* 0x00008c00ff0c7b82 */ /* 0x000eb00000000800 */
[----:B------:R-:W2:Y:S08]  /*54970*/  LDC R11, c[0x0][0x230] ;  /* 0x00008c00ff0b7b82 */ /* 0x000eb00000000800 */
[----:B------:R-:W2:Y:S08]  /*54980*/  LDC R10, c[0x0][0x230] ;  /* 0x00008c00ff0a7b82 */ /* 0x000eb00000000800 */
[----:B------:R-:W2:Y:S01]  /*54990*/  LDC R26, c[0x0][0x230] ;  /* 0x00008c00ff1a7b82 */ /* 0x000ea20000000800 */
[----:B-1----:R-:W2:Y:S04]  /*549a0*/  LDL.LU.64 R28, [R1+0x4a0] ;  /* 0x0004a000011c7983 */ /* 0x002ea80000300a00 */
[----:B----4-:R-:W4:Y:S04]  /*549b0*/  LDL.LU.64 R22, [R1+0x498] ;  /* 0x0004980001167983 */ /* 0x010f280000300a00 */
[----:B------:R-:W4:Y:S01]  /*549c0*/  LDL.LU.64 R18, [R1+0x3b0] ;  /* 0x0003b00001127983 */ /* 0x000f220000300a00 */
[----:B------:R-:W-:-:S05]  /*549d0*/  IMAD.WIDE R24, R7, 0x4, R24 ;  /* 0x0000000407187825 */ /* 0x000fca00078e0218 */
[----:B------:R-:W-:Y:S04]  /*549e0*/  STL.64 [R1+0x18f0], R24 ;  /* 0x0018f01801007387 */ /* 0x000fe80000100a00 */
[----:B------:R-:W-:Y:S01]  /*549f0*/  LDGSTS.E [R0+-0x4bff8], desc[UR60][R24.64], !P4 ;  /* 0xb400800018007fae */ /* 0x000fe2000e12187c */
[----:B---3--:R-:W-:-:S05]  /*54a00*/  IMAD.WIDE R14, R7, 0x4, R14 ;  /* 0x00000004070e7825 */ /* 0x008fca00078e020e */
[----:B------:R1:W-:Y:S04]  /*54a10*/  STL.64 [R1+0x18e8], R14 ;  /* 0x0018e80e01007387 */ /* 0x0003e80000100a00 */
[----:B------:R-:W-:Y:S01]  /*54a20*/  LDGSTS.E [R0+-0x4bff4], desc[UR60][R14.64], !P2 ;  /* 0xb400c0000e007fae */ /* 0x000fe2000d12187c */
[----:B------:R-:W-:-:S03]  /*54a30*/  IMAD.WIDE R30, R7, 0x4, R30 ;  /* 0x00000004071e7825 */ /* 0x000fc600078e021e */
[----:B-1----:R-:W3:Y:S04]  /*54a40*/  LDL.LU.64 R14, [R1+0x3a8] ;  /* 0x0003a800010e7983 */ /* 0x002ee80000300a00 */
[----:B------:R-:W3:Y:S04]  /*54a50*/  LDL.LU.64 R24, [R1+0x3a0] ;  /* 0x0003a00001187983 */ /* 0x000ee80000300a00 */
[----:B------:R1:W-:Y:S04]  /*54a60*/  STL.64 [R1+0x17f0], R30 ;  /* 0x0017f01e01007387 */ /* 0x0003e80000100a00 */
[----:B------:R-:W-:Y:S01]  /*54a70*/  LDGSTS.E [R0+-0x48000], desc[UR60][R30.64], !P0 ;  /* 0xb80000001e007fae */ /* 0x000fe2000c12187c */
[----:B--2---:R-:W-:-:S05]  /*54a80*/  IMAD.WIDE R20, R7, 0x4, R20 ;  /* 0x0000000407147825 */ /* 0x004fca00078e0214 */
[----:B------:R2:W-:Y:S04]  /*54a90*/  STL.64 [R1+0x17e8], R20 ;  /* 0x0017e81401007387 */ /* 0x0005e80000100a00 */
[----:B-1----:R-:W3:Y:S04]  /*54aa0*/  LDL.LU.64 R30, [R1+0x398] ;  /* 0x00039800011e7983 */ /* 0x002ee80000300a00 */
[----:B------:R-:W-:Y:S04]  /*54ab0*/  LDGSTS.E [R0+-0x47ffc], desc[UR60][R20.64], !P1 ;  /* 0xb800400014007fae */ /* 0x000fe8000c92187c */
[----:B--2---:R-:W2:Y:S01]  /*54ac0*/  LDL.LU.64 R20, [R1+0x690] ;  /* 0x0006900001147983 */ /* 0x004ea20000300a00 */
[----:B------:R-:W-:-:S02]  /*54ad0*/  VIADD R17, R17, 0xfffffe3d ;  /* 0xfffffe3d11117836 */ /* 0x000fc40000000000 */
[----:B------:R-:W-:Y:S01]  /*54ae0*/  VIADD R16, R16, 0xfffffe3c ;  /* 0xfffffe3c10107836 */ /* 0x000fe20000000000 */
[----:B------:R-:W-:Y:S02]  /*54af0*/  IADD3 R13, R13, -0x1e1, RZ ;  /* 0xfffffe1f0d0d7810 */ /* 0x000fe40007ffe0ff */
[----:B------:R-:W-:Y:S02]  /*54b00*/  ISETP.GE.U32.AND P6, PT, R17, 0x7ffffdbe, PT ;  /* 0x7ffffdbe1100780c */ /* 0x000fe40003fc6070 */
[----:B------:R-:W-:Y:S02]  /*54b10*/  ISETP.GE.U32.AND P5, PT, R16, 0x7ffffdbd, PT ;  /* 0x7ffffdbd1000780c */ /* 0x000fe40003fa6070 */
[----:B------:R-:W-:Y:S01]  /*54b20*/  ISETP.GE.U32.AND P4, PT, R13, 0x7ffffda0, PT ;  /* 0x7ffffda00d00780c */ /* 0x000fe20003f86070 */
[----:B------:R-:W-:Y:S02]  /*54b30*/  VIADD R12, R12, 0xfffffe1e ;  /* 0xfffffe1e0c0c7836 */ /* 0x000fe40000000000 */
[----:B------:R-:W-:-:S02]  /*54b40*/  VIADD R11, R11, 0xfffffe1d ;  /* 0xfffffe1d0b0b7836 */ /* 0x000fc40000000000 */
[----:B------:R-:W-:Y:S01]  /*54b50*/  VIADD R10, R10, 0xfffffe1c ;  /* 0xfffffe1c0a0a7836 */ /* 0x000fe20000000000 */
[----:B------:R-:W-:Y:S01]  /*54b60*/  IADD3 R26, R26, -0x185, RZ ;  /* 0xfffffe7b1a1a7810 */ /* 0x000fe20007ffe0ff */
[----:B------:R-:W1:Y:S01]  /*54b70*/  LDC R17, c[0x0][0x230] ;  /* 0x00008c00ff117b82 */ /* 0x000e620000000800 */
[----:B------:R-:W-:-:S04]  /*54b80*/  IMAD.WIDE R28, R7, 0x4, R28 ;  /* 0x00000004071c7825 */ /* 0x000fc800078e021c */
[----:B----4-:R-:W-:Y:S01]  /*54b90*/  IMAD.WIDE R22, R7, 0x4, R22 ;  /* 0x0000000407167825 */ /* 0x010fe200078e0216 */
[----:B------:R-:W-:-:S03]  /*54ba0*/  ISETP.GE.U32.AND P2, PT, R12, 0x7ffffd9f, PT ;  /* 0x7ffffd9f0c00780c */ /* 0x000fc60003f46070 */
[----:B------:R-:W-:Y:S01]  /*54bb0*/  IMAD.WIDE R18, R7, 0x4, R18 ;  /* 0x0000000407127825 */ /* 0x000fe200078e0212 */
[----:B------:R-:W-:Y:S01]  /*54bc0*/  ISETP.GE.U32.AND P0, PT, R11, 0x7ffffd9e, PT ;  /* 0x7ffffd9e0b00780c */ /* 0x000fe20003f06070 */
[----:B------:R-:W-:Y:S04]  /*54bd0*/  STL.64 [R1+0x17e0], R28 ;  /* 0x0017e01c01007387 */ /* 0x000fe80000100a00 */
[----:B------:R3:W-:Y:S04]  /*54be0*/  LDGSTS.E [R0+-0x47ff8], desc[UR60][R28.64], !P6 ;  /* 0xb80080001c007fae */ /* 0x0007e8000f12187c */
[----:B------:R4:W-:Y:S04]  /*54bf0*/  STL.64 [R1+0x17d8], R22 ;  /* 0x0017d81601007387 */ /* 0x0009e80000100a00 */
[----:B------:R1:W-:Y:S04]  /*54c00*/  STL.64 [R1+0x16f8], R18 ;  /* 0x0016f81201007387 */ /* 0x0003e80000100a00 */
[----:B------:R-:W-:Y:S04]  /*54c10*/  LDGSTS.E [R0+-0x47ff4], desc[UR60][R22.64], !P5 ;  /* 0xb800c00016007fae */ /* 0x000fe8000e92187c */
[----:B------:R-:W-:Y:S01]  /*54c20*/  LDGSTS.E [R0+-0x44000], desc[UR60][R18.64], !P4 ;  /* 0xbc00000012007fae */ /* 0x000fe2000e12187c */
[----:B------:R-:W-:-:S02]  /*54c30*/  ISETP.GE.U32.AND P1, PT, R10, 0x7ffffd9d, PT ;  /* 0x7ffffd9d0a00780c */ /* 0x000fc40003f26070 */
[----:B------:R-:W-:Y:S01]  /*54c40*/  ISETP.GE.U32.AND P6, PT, R26, 0x7ffffdfc, PT ;  /* 0x7ffffdfc1a00780c */ /* 0x000fe20003fc6070 */
[----:B------:R-:W2:Y:S08]  /*54c50*/  LDC R16, c[0x0][0x230] ;  /* 0x00008c00ff107b82 */ /* 0x000eb00000000800 */
[----:B------:R-:W2:Y:S08]  /*54c60*/  LDC R13, c[0x0][0x230] ;  /* 0x00008c00ff0d7b82 */ /* 0x000eb00000000800 */
[----:B------:R-:W2:Y:S08]  /*54c70*/  LDC R12, c[0x0][0x230] ;  /* 0x00008c00ff0c7b82 */ /* 0x000eb00000000800 */
[----:B------:R-:W2:Y:S08]  /*54c80*/  LDC R11, c[0x0][0x230] ;  /* 0x00008c00ff0b7b82 */ /* 0x000eb00000000800 */
[----:B------:R-:W2:Y:S01]  /*54c90*/  LDC R10, c[0x0][0x230] ;  /* 0x00008c00ff0a7b82 */ /* 0x000ea20000000800 */
[----:B----4-:R-:W4:Y:S04]  /*54ca0*/  LDL.LU.64 R22, [R1+0x688] ;  /* 0x0006880001167983 */ /* 0x010f280000300a00 */
[----:B-1----:R-:W4:Y:S01]  /*54cb0*/  LDL.LU.64 R18, [R1+0x680] ;  /* 0x0006800001127983 */ /* 0x002f220000300a00 */
[----:B---3--:R-:W-:-:S04]  /*54cc0*/  IMAD.WIDE R28, R7, 0x4, R14 ;  /* 0x00000004071c7825 */ /* 0x008fc800078e020e */
[C---:B------:R-:W-:Y:S01]  /*54cd0*/  IMAD.WIDE R24, R7.reuse, 0x4, R24 ;  /* 0x0000000407187825 */ /* 0x040fe200078e0218 */
[----:B------:R-:W3:Y:S04]  /*54ce0*/  LDL.LU.64 R14, [R1+0x678] ;  /* 0x00067800010e7983 */ /* 0x000ee80000300a00 */
[----:B------:R-:W-:Y:S04]  /*54cf0*/  STL.64 [R1+0x16f0], R28 ;  /* 0x0016f01c01007387 */ /* 0x000fe80000100a00 */
[----:B------:R-:W-:Y:S04]  /*54d00*/  LDGSTS.E [R0+-0x43ffc], desc[UR60][R28.64], !P2 ;  /* 0xbc0040001c007fae */ /* 0x000fe8000d12187c */
[----:B------:R1:W-:Y:S04]  /*54d10*/  STL.64 [R1+0x16e8], R24 ;  /* 0x0016e81801007387 */ /* 0x0003e80000100a00 */
[----:B------:R-:W-:Y:S01]  /*54d20*/  LDGSTS.E [R0+-0x43ff8], desc[UR60][R24.64], !P0 ;  /* 0xbc00800018007fae */ /* 0x000fe2000c12187c */
[----:B------:R-:W-:-:S03]  /*54d30*/  IMAD.WIDE R30, R7, 0x4, R30 ;  /* 0x00000004071e7825 */ /* 0x000fc600078e021e */
[----:B-1----:R-:W3:Y:S04]  /*54d40*/  LDL.LU.64 R24, [R1+0x590] ;  /* 0x0005900001187983 */ /* 0x002ee80000300a00 */
[----:B------:R1:W-:Y:S04]  /*54d50*/  STL.64 [R1+0x16e0], R30 ;  /* 0x0016e01e01007387 */ /* 0x0003e80000100a00 */
[----:B------:R-:W3:Y:S04]  /*54d60*/  LDL.LU.64 R28, [R1+0x588] ;  /* 0x00058800011c7983 */ /* 0x000ee80000300a00 */
[----:B------:R1:W-:Y:S01]  /*54d70*/  LDGSTS.E [R0+-0x43ff4], desc[UR60][R30.64], !P1 ;  /* 0xbc00c0001e007fae */ /* 0x0003e2000c92187c */
[----:B--2---:R-:W-:-:S05]  /*54d80*/  IMAD.WIDE R20, R7, 0x4, R20 ;  /* 0x0000000407147825 */ /* 0x004fca00078e0214 */
[----:B------:R-:W-:Y:S04]  /*54d90*/  STL.64 [R1+0x19e0], R20 ;  /* 0x0019e01401007387 */ /* 0x000fe80000100a00 */
[----:B------:R2:W-:Y:S04]  /*54da0*/  STL [R1+0x253c], R0 ;  /* 0x00253c0001007387 */ /* 0x0005e80000100800 */
[----:B------:R-:W-:Y:S04]  /*54db0*/  LDGSTS.E [R2+-0x50000], desc[UR60][R20.64], !P6 ;  /* 0xb000000014027fae */ /* 0x000fe8000f12187c */
[----:B-1----:R-:W3:Y:S01]  /*54dc0*/  LDL.LU.64 R30, [R1+0x580] ;  /* 0x00058000011e7983 */ /* 0x002ee20000300a00 */
[----:B------:R-:W-:-:S02]  /*54dd0*/  VIADD R17, R17, 0xfffffe7a ;  /* 0xfffffe7a11117836 */ /* 0x000fc40000000000 */
[----:B------:R-:W-:Y:S02]  /*54de0*/  VIADD R16, R16, 0xfffffe79 ;  /* 0xfffffe7910107836 */ /* 0x000fe40000000000 */
[----:B------:R-:W-:Y:S01]  /*54df0*/  VIADD R26, R13, 0xfffffe78 ;  /* 0xfffffe780d1a7836 */ /* 0x000fe20000000000 */
[----:B------:R-:W-:Y:S01]  /*54e00*/  IADD3 R12, R12, -0x1a5, RZ ;  /* 0xfffffe5b0c0c7810 */ /* 0x000fe20007ffe0ff */
[----:B------:R-:W-:Y:S01]  /*54e10*/  VIADD R10, R10, 0xfffffe59 ;  /* 0xfffffe590a0a7836 */ /* 0x000fe20000000000 */
[----:B--2---:R-:W1:Y:S01]  /*54e20*/  LDC R0, c[0x0][0x230] ;  /* 0x00008c00ff007b82 */ /* 0x004e620000000800 */
[----:B------:R-:W2:Y:S01]  /*54e30*/  LDL.LU.64 R20, [R1+0x578] ;  /* 0x0005780001147983 */ /* 0x000ea20000300a00 */
[----:B------:R-:W-:-:S06]  /*54e40*/  ISETP.GE.U32.AND P5, PT, R17, 0x7ffffdfb, PT ;  /* 0x7ffffdfb1100780c */ /* 0x000fcc0003fa6070 */
[----:B------:R-:W1:Y:S01]  /*54e50*/  LDC R17, c[0x0][0x230] ;  /* 0x00008c00ff117b82 */ /* 0x000e620000000800 */
[----:B------:R-:W-:Y:S02]  /*54e60*/  ISETP.GE.U32.AND P4, PT, R16, 0x7ffffdfa, PT ;  /* 0x7ffffdfa1000780c */ /* 0x000fe40003f86070 */
[----:B------:R-:W-:Y:S01]  /*54e70*/  ISETP.GE.U32.AND P2, PT, R26, 0x7ffffdf9, PT ;  /* 0x7ffffdf91a00780c */ /* 0x000fe20003f46070 */
[----:B------:R-:W-:Y:S01]  /*54e80*/  VIADD R26, R11, 0xfffffe5a ;  /* 0xfffffe5a0b1a7836 */ /* 0x000fe20000000000 */
[----:B------:R-:W-:Y:S02]  /*54e90*/  ISETP.GE.U32.AND P0, PT, R12, 0x7ffffddc, PT ;  /* 0x7ffffddc0c00780c */ /* 0x000fe40003f06070 */
[----:B------:R-:W-:Y:S01]  /*54ea0*/  ISETP.GE.U32.AND P6, PT, R10, 0x7ffffdda, PT ;  /* 0x7ffffdda0a00780c */ /* 0x000fe20003fc6070 */
[----:B------:R-:W2:Y:S08]  /*54eb0*/  LDC R16, c[0x0][0x230] ;  /* 0x00008c00ff107b82 */ /* 0x000eb00000000800 */
[----:B------:R-:W2:Y:S01]  /*54ec0*/  LDC R13, c[0x0][0x230] ;  /* 0x00008c00ff0d7b82 */ /* 0x000ea20000000800 */
[----:B------:R-:W-:-:S07]  /*54ed0*/  ISETP.GE.U32.AND P1, PT, R26, 0x7ffffddb, PT ;  /* 0x7ffffddb1a00780c */ /* 0x000fce0003f26070 */
[----:B------:R-:W2:Y:S08]  /*54ee0*/  LDC R12, c[0x0][0x230] ;  /* 0x00008c00ff0c7b82 */ /* 0x000eb00000000800 */
[----:B------:R-:W2:Y:S08]  /*54ef0*/  LDC R11, c[0x0][0x230] ;  /* 0x00008c00ff0b7b82 */ /* 0x000eb00000000800 */
[----:B------:R-:W2:Y:S01]  /*54f00*/  LDC R10, c[0x0][0x230] ;  /* 0x00008c00ff0a7b82 */ /* 0x000ea20000000800 */
[----:B----4-:R-:W-:-:S04]  /*54f10*/  IMAD.WIDE R22, R7, 0x4, R22 ;  /* 0x0000000407167825 */ /* 0x010fc800078e0216 */
[----:B------:R-:W-:Y:S01]  /*54f20*/  IMAD.WIDE R18, R7, 0x4, R18 ;  /* 0x0000000407127825 */ /* 0x000fe200078e0212 */
[----:B------:R4:W-:Y:S04]  /*54f30*/  STL.64 [R1+0x19d8], R22 ;  /* 0x0019d81601007387 */ /* 0x0009e80000100a00 */
[----:B------:R4:W-:Y:S04]  /*54f40*/  STL.64 [R1+0x19d0], R18 ;  /* 0x0019d01201007387 */ /* 0x0009e80000100a00 */
[----:B------:R-:W-:Y:S04]  /*54f50*/  LDGSTS.E [R2+-0x4fffc], desc[UR60][R22.64], !P5 ;  /* 0xb000400016027fae */ /* 0x000fe8000e92187c */
[----:B------:R-:W-:Y:S01]  /*54f60*/  LDGSTS.E [R2+-0x4fff8], desc[UR60][R18.64], !P4 ;  /* 0xb000800012027fae */ /* 0x000fe2000e12187c */
[----:B-1----:R-:W-:-:S05]  /*54f70*/  VIADD R17, R17, 0xfffffe58 ;  /* 0xfffffe5811117836 */ /* 0x002fca0000000000 */
[----:B------:R-:W-:Y:S02]  /*54f80*/  ISETP.GE.U32.AND P5, PT, R17, 0x7ffffdd9, PT ;  /* 0x7ffffdd91100780c */ /* 0x000fe40003fa6070 */
[----:B------:R-:W1:Y:S01]  /*54f90*/  LDC R17, c[0x0][0x230] ;  /* 0x00008c00ff117b82 */ /* 0x000e620000000800 */
[----:B---3--:R-:W-:-:S05]  /*54fa0*/  IMAD.WIDE R14, R7, 0x4, R14 ;  /* 0x00000004070e7825 */ /* 0x008fca00078e020e */
[----:B------:R3:W-:Y:S04]  /*54fb0*/  STL.64 [R1+0x19c8], R14 ;  /* 0x0019c80e01007387 */ /* 0x0007e80000100a00 */
[----:B----4-:R-:W4:Y:S04]  /*54fc0*/  LDL.LU.64 R22, [R1+0x490] ;  /* 0x0004900001167983 */ /* 0x010f280000300a00 */
[----:B------:R-:W-:Y:S04]  /*54fd0*/  LDGSTS.E [R2+-0x4fff4], desc[UR60][R14.64], !P2 ;  /* 0xb000c0000e027fae */ /* 0x000fe8000d12187c */
[----:B------:R-:W4:Y:S01]  /*54fe0*/  LDL.LU.64 R18, [R1+0x488] ;  /* 0x0004880001127983 */ /* 0x000f220000300a00 */
[----:B------:R-:W-:-:S04]  /*54ff0*/  IMAD.WIDE R26, R7, 0x4, R24 ;  /* 0x00000004071a7825 */ /* 0x000fc800078e0218 */
[C---:B------:R-:W-:Y:S01]  /*55000*/  IMAD.WIDE R24, R7.reuse, 0x4, R28 ;  /* 0x0000000407187825 */ /* 0x040fe200078e021c */
[----:B---3--:R-:W3:Y:S04]  /*55010*/  LDL.LU.64 R14, [R1+0x480] ;  /* 0x00048000010e7983 */ /* 0x008ee80000300a00 */
[----:B------:R1:W-:Y:S04]  /*55020*/  STL.64 [R1+0x18e0], R26 ;  /* 0x0018e01a01007387 */ /* 0x0003e80000100a00 */
[----:B------:R1:W-:Y:S04]  /*55030*/  LDGSTS.E [R2+-0x4c000], desc[UR60][R26.64], !P0 ;  /* 0xb40000001a027fae */ /* 0x0003e8000c12187c */
[----:B------:R2:W-:Y:S04]  /*55040*/  STL.64 [R1+0x18d8], R24 ;  /* 0x0018d81801007387 */ /* 0x0005e80000100a00 */
[----:B------:R-:W-:Y:S01]  /*55050*/  LDGSTS.E [R2+-0x4bffc], desc[UR60][R24.64], !P1 ;  /* 0xb400400018027fae */ /* 0x000fe2000c92187c */
[----:B-1----:R-:W-:-:S03]  /*55060*/  IMAD.WIDE R26, R7, 0x4, R30 ;  /* 0x00000004071a7825 */ /* 0x002fc600078e021e */
[----:B--2---:R-:W2:Y:S04]  /*55070*/  LDL.LU.64 R24, [R1+0x478] ;  /* 0x0004780001187983 */ /* 0x004ea80000300a00 */
[----:B------:R-:W2:Y:S04]  /*55080*/  LDL.LU.64 R28, [R1+0x390] ;  /* 0x00039000011c7983 */ /* 0x000ea80000300a00 */
[----:B------:R-:W-:Y:S04]  /*55090*/  STL.64 [R1+0x18c0], R26 ;  /* 0x0018c01a01007387 */ /* 0x000fe80000100a00 */
[----:B------:R2:W-:Y:S01]  /*550a0*/  LDGSTS.E [R2+-0x4bff8], desc[UR60][R26.64], !P6 ;  /* 0xb40080001a027fae */ /* 0x0005e2000f12187c */
[----:B------:R-:W-:-:S05]  /*550b0*/  IMAD.WIDE R20, R7, 0x4, R20 ;  /* 0x0000000407147825 */ /* 0x000fca00078e0214 */
[----:B------:R1:W-:Y:S04]  /*550c0*/  STL.64 [R1+0x18b8], R20 ;  /* 0x0018b81401007387 */ /* 0x0003e80000100a00 */
[----:B------:R2:W-:Y:S04]  /*550d0*/  LDGSTS.E [R2+-0x4bff4], desc[UR60][R20.64], !P5 ;  /* 0xb400c00014027fae */ /* 0x0005e8000e92187c */
[----:B------:R-:W2:Y:S04]  /*550e0*/  LDL.LU.64 R30, [R1+0x388] ;  /* 0x00038800011e7983 */ /* 0x000ea80000300a00 */
[----:B-1----:R-:W2:Y:S01]  /*550f0*/  LDL.LU.64 R20, [R1+0x380] ;  /* 0x0003800001147983 */ /* 0x002ea20000300a00 */
[----:B------:R-:W-:Y:S01]  /*55100*/  IADD3 R16, R16, -0x1c5, RZ ;  /* 0xfffffe3b10107810 */ /* 0x000fe20007ffe0ff */
[----:B------:R-:W-:-:S02]  /*55110*/  VIADD R13, R13, 0xfffffe3a ;  /* 0xfffffe3a0d0d7836 */ /* 0x000fc40000000000 */
[----:B------:R-:W-:Y:S01]  /*55120*/  VIADD R12, R12, 0xfffffe39 ;  /* 0xfffffe390c0c7836 */ /* 0x000fe20000000000 */
[----:B------:R-:W-:Y:S01]  /*55130*/  ISETP.GE.U32.AND P4, PT, R16, 0x7ffffdbc, PT ;  /* 0x7ffffdbc1000780c */ /* 0x000fe20003f86070 */
[----:B------:R-:W-:Y:S01]  /*55140*/  VIADD R11, R11, 0xfffffe38 ;  /* 0xfffffe380b0b7836 */ /* 0x000fe20000000000 */
[----:B------:R-:W-:Y:S02]  /*55150*/  ISETP.GE.U32.AND P2, PT, R13, 0x7ffffdbb, PT ;  /* 0x7ffffdbb0d00780c */ /* 0x000fe40003f46070 */
[----:B------:R-:W-:Y:S02]  /*55160*/  ISETP.GE.U32.AND P0, PT, R12, 0x7ffffdba, PT ;  /* 0x7ffffdba0c00780c */ /* 0x000fe40003f06070 */
[----:B------:R-:W-:Y:S01]  /*55170*/  IADD3 R10, R10, -0x1e5, RZ ;  /* 0xfffffe1b0a0a7810 */ /* 0x000fe20007ffe0ff */
[----:B------:R-:W-:Y:S01]  /*55180*/  VIADD R0, R0, 0xfffffe1a ;  /* 0xfffffe1a00007836 */ /* 0x000fe20000000000 */
[----:B------:R-:W-:Y:S01]  /*55190*/  ISETP.GE.U32.AND P1, PT, R11, 0x7ffffdb9, PT ;  /* 0x7ffffdb90b00780c */ /* 0x000fe20003f26070 */
[----:B------:R-:W-:Y:S01]  /*551a0*/  VIADD R17, R17, 0xfffffe19 ;  /* 0xfffffe1911117836 */ /* 0x000fe20000000000 */
[----:B------:R-:W-:Y:S01]  /*551b0*/  ISETP.GE.U32.AND P6, PT, R10, 0x7ffffd9c, PT ;  /* 0x7ffffd9c0a00780c */ /* 0x000fe20003fc6070 */
[----:B------:R-:W1:Y:S01]  /*551c0*/  LDC R16, c[0x0][0x230] ;  /* 0x00008c00ff107b82 */ /* 0x000e620000000800 */
[----:B------:R-:W-:-:S07]  /*551d0*/  ISETP.GE.U32.AND P5, PT, R0, 0x7ffffd9b, PT ;  /* 0x7ffffd9b0000780c */ /* 0x000fce0003fa6070 */
[----:B------:R-:W1:Y:S08]  /*551e0*/  LDC R13, c[0x0][0x230] ;  /* 0x00008c00ff0d7b82 */ /* 0x000e700000000800 */
[----:B------:R-:W1:Y:S08]  /*551f0*/  LDC R12, c[0x0][0x230] ;  /* 0x00008c00ff0c7b82 */ /* 0x000e700000000800 */
[----:B------:R-:W1:Y:S08]  /*55200*/  LDC R11, c[0x0][0x230] ;  /* 0x00008c00ff0b7b82 */ /* 0x000e700000000800 */
[----:B------:R-:W1:Y:S08]  /*55210*/  LDC R10, c[0x0][0x230] ;  /* 0x00008c00ff0a7b82 */ /* 0x000e700000000800 */
[----:B------:R-:W1:Y:S01]  /*55220*/  LDC R0, c[0x0][0x230] ;  /* 0x00008c00ff007b82 */ /* 0x000e620000000800 */
[----:B----4-:R-:W-:-:S04]  /*55230*/  IMAD.WIDE R22, R7, 0x4, R22 ;  /* 0x0000000407167825 */ /* 0x010fc800078e0216 */
[C---:B------:R-:W-:Y:S01]  /*55240*/  IMAD.WIDE R18, R7.reuse, 0x4, R18 ;  /* 0x0000000407127825 */ /* 0x040fe200078e0212 */
[----:B------:R4:W-:Y:S04]  /*55250*/  STL.64 [R1+0x17d0], R22 ;  /* 0x0017d01601007387 */ /* 0x0009e80000100a00 */
[----:B------:R1:W-:Y:S04]  /*55260*/  STL.64 [R1+0x17c8], R18 ;  /* 0x0017c81201007387 */ /* 0x0003e80000100a00 */
[----:B------:R-:W-:Y:S04]  /*55270*/  LDGSTS.E [R2+-0x48000], desc[UR60][R22.64], !P4 ;  /* 0xb800000016027fae */ /* 0x000fe8000e12187c */
[----:B------:R-:W-:Y:S01]  /*55280*/  LDGSTS.E [R2+-0x47ffc], desc[UR60][R18.64], !P2 ;  /* 0xb800400012027fae */ /* 0x000fe2000d12187c */
[----:B---3--:R-:W-:Y:S01]  /*55290*/  IMAD.WIDE R14, R7, 0x4, R14 ;  /* 0x00000004070e7825 */ /* 0x008fe200078e020e */
[----:B------:R-:W-:-:S03]  /*552a0*/  ISETP.GE.U32.AND P4, PT, R17, 0x7ffffd9a, PT ;  /* 0x7ffffd9a1100780c */ /* 0x000fc60003f86070 */
[C---:B--2---:R-:W-:Y:S01]  /*552b0*/  IMAD.WIDE R26, R7.reuse, 0x4, R24 ;  /* 0x00000004071a7825 */ /* 0x044fe200078e0218 */
[----:B------:R2:W-:Y:S04]  /*552c0*/  STL.64 [R1+0x17c0], R14 ;  /* 0x0017c00e01007387 */ /* 0x0005e80000100a00 */
[----:B----4-:R-:W3:Y:S04]  /*552d0*/  LDL.LU.64 R22, [R1+0x378] ;  /* 0x0003780001167983 */ /* 0x010ee80000300a00 */
[----:B------:R-:W-:Y:S04]  /*552e0*/  LDGSTS.E [R2+-0x47ff8], desc[UR60][R14.64], !P0 ;  /* 0xb80080000e027fae */ /* 0x000fe8000c12187c */
[----:B-1----:R-:W4:Y:S01]  /*552f0*/  LDL.LU.64 R18, [R1+0x670] ;  /* 0x0006700001127983 */ /* 0x002f220000300a00 */
[----:B------:R-:W-:-:S03]  /*55300*/  IMAD.WIDE R24, R7, 0x4, R28 ;  /* 0x0000000407187825 */ /* 0x000fc600078e021c */
[----:B------:R1:W-:Y:S01]  /*55310*/  LDGSTS.E [R2+-0x47ff4], desc[UR60][R26.64], !P1 ;  /* 0xb800c0001a027fae */ /* 0x0003e2000c92187c */
[----:B------:R-:W-:-:S03]  /*55320*/  IMAD.WIDE R20, R7, 0x4, R20 ;  /* 0x0000000407147825 */ /* 0x000fc600078e0214 */
[----:B--2---:R-:W2:Y:S04]  /*55330*/  LDL.LU.64 R14, [R1+0x668] ;  /* 0x00066800010e7983 */ /* 0x004ea80000300a00 */
[----:B------:R1:W-:Y:S04]  /*55340*/  STL.64 [R1+0x17b8], R26 ;  /* 0x0017b81a01007387 */ /* 0x0003e80000100a00 */
[----:B------:R1:W-:Y:S04]  /*55350*/  STL.64 [R1+0x16d8], R24 ;  /* 0x0016d81801007387 */ /* 0x0003e80000100a00 */
[----:B------:R-:W-:Y:S01]  /*55360*/  LDGSTS.E [R2+-0x44000], desc[UR60][R24.64], !P6 ;  /* 0xbc00000018027fae */ /* 0x000fe2000f12187c */
[----:B------:R-:W-:Y:S01]  /*55370*/  VIADD R16, R16, 0xfffffe18 ;  /* 0xfffffe1810107836 */ /* 0x000fe20000000000 */
[----:B------:R-:W-:Y:S01]  /*55380*/  IADD3 R13, R13, -0x189, RZ ;  /* 0xfffffe770d0d7810 */ /* 0x000fe20007ffe0ff */
[----:B------:R-:W-:-:S02]  /*55390*/  VIADD R12, R12, 0xfffffe76 ;  /* 0xfffffe760c0c7836 */ /* 0x000fc40000000000 */
[----:B------:R-:W-:Y:S02]  /*553a0*/  VIADD R11, R11, 0xfffffe75 ;  /* 0xfffffe750b0b7836 */ /* 0x000fe40000000000 */
[----:B------:R-:W-:Y:S01]  /*553b0*/  VIADD R10, R10, 0xfffffe74 ;  /* 0xfffffe740a0a7836 */ /* 0x000fe20000000000 */
[----:B------:R-:W2:Y:S01]  /*553c0*/  LDC R17, c[0x0][0x230] ;  /* 0x00008c00ff117b82 */ /* 0x000ea20000000800 */
[----:B-1----:R-:W-:Y:S01]  /*553d0*/  IMAD.WIDE R26, R7, 0x4, R30 ;  /* 0x00000004071a7825 */ /* 0x002fe200078e021e */
[----:B------:R-:W2:Y:S04]  /*553e0*/  LDL.LU.64 R24, [R1+0x660] ;  /* 0x0006600001187983 */ /* 0x000ea80000300a00 */
[----:B------:R-:W2:Y:S04]  /*553f0*/  LDL.LU.64 R28, [R1+0x658] ;  /* 0x00065800011c7983 */ /* 0x000ea80000300a00 */
[----:B------:R-:W-:Y:S04]  /*55400*/  STL.64 [R1+0x16d0], R26 ;  /* 0x0016d01a01007387 */ /* 0x000fe80000100a00 */
[----:B------:R1:W-:Y:S04]  /*55410*/  LDGSTS.E [R2+-0x43ffc], desc[UR60][R26.64], !P5 ;  /* 0xbc0040001a027fae */ /* 0x0003e8000e92187c */
[----:B------:R1:W-:Y:S04]  /*55420*/  STL.64 [R1+0x16c8], R20 ;  /* 0x0016c81401007387 */ /* 0x0003e80000100a00 */
[----:B------:R2:W-:Y:S04]  /*55430*/  LDGSTS.E [R2+-0x43ff8], desc[UR60][R20.64], !P4 ;  /* 0xbc00800014027fae */ /* 0x0005e8000e12187c */
[----:B------:R-:W2:Y:S04]  /*55440*/  LDL.LU.64 R30, [R1+0x570] ;  /* 0x00057000011e7983 */ /* 0x000ea80000300a00 */
[----:B-1----:R-:W2:Y:S01]  /*55450*/  LDL.LU.64 R20, [R1+0x568] ;  /* 0x0005680001147983 */ /* 0x002ea20000300a00 */
[----:B------:R-:W-:-:S02]  /*55460*/  ISETP.GE.U32.AND P2, PT, R16, 0x7ffffd99, PT ;  /* 0x7ffffd991000780c */ /* 0x000fc40003f46070 */
[----:B------:R-:W-:Y:S02]  /*55470*/  ISETP.GE.U32.AND P0, PT, R13, 0x7ffffdf8, PT ;  /* 0x7ffffdf80d00780c */ /* 0x000fe40003f06070 */
[----:B------:R-:W-:Y:S02]  /*55480*/  ISETP.GE.U32.AND P1, PT, R12, 0x7ffffdf7, PT ;  /* 0x7ffffdf70c00780c */ /* 0x000fe40003f26070 */
[----:B------:R-:W-:Y:S02]  /*55490*/  ISETP.GE.U32.AND P6, PT, R11, 0x7ffffdf6, PT ;  /* 0x7ffffdf60b00780c */ /* 0x000fe40003fc6070 */
[----:B------:R-:W-:Y:S01]  /*554a0*/  ISETP.GE.U32.AND P5, PT, R10, 0x7ffffdf5, PT ;  /* 0x7ffffdf50a00780c */ /* 0x000fe20003fa6070 */
[----:B------:R-:W1:Y:S08]  /*554b0*/  LDC R16, c[0x0][0x230] ;  /* 0x00008c00ff107b82 */ /* 0x000e700000000800 */
[----:B------:R-:W1:Y:S08]  /*554c0*/  LDC R13, c[0x0][0x230] ;  /* 0x00008c00ff0d7b82 */ /* 0x000e700000000800 */
[----:B------:R-:W1:Y:S08]  /*554d0*/  LDC R12, c[0x0][0x230] ;  /* 0x00008c00ff0c7b82 */ /* 0x000e700000000800 */
[----:B------:R-:W1:Y:S08]  /*554e0*/  LDC R11, c[0x0][0x230] ;  /* 0x00008c00ff0b7b82 */ /* 0x000e700000000800 */
[----:B------:R-:W1:Y:S01]  /*554f0*/  LDC R10, c[0x0][0x230] ;  /* 0x00008c00ff0a7b82 */ /* 0x000e620000000800 */
[----:B---3--:R-:W-:-:S04]  /*55500*/  IMAD.WIDE R22, R7, 0x4, R22 ;  /* 0x0000000407167825 */ /* 0x008fc800078e0216 */
[C---:B----4-:R-:W-:Y:S01]  /*55510*/  IMAD.WIDE R18, R7.reuse, 0x4, R18 ;  /* 0x0000000407127825 */ /* 0x050fe200078e0212 */
[----:B------:R3:W-:Y:S04]  /*55520*/  STL.64 [R1+0x16c0], R22 ;  /* 0x0016c01601007387 */ /* 0x0007e80000100a00 */
[----:B------:R4:W-:Y:S04]  /*55530*/  STL.64 [R1+0x19c0], R18 ;  /* 0x0019c01201007387 */ /* 0x0009e80000100a00 */
[----:B------:R-:W-:Y:S04]  /*55540*/  LDGSTS.E [R2+-0x43ff4], desc[UR60][R22.64], !P2 ;  /* 0xbc00c00016027fae */ /* 0x000fe8000d12187c */
[----:B------:R-:W-:Y:S01]  /*55550*/  LDGSTS.E [R3+-0x50000], desc[UR60][R18.64], !P0 ;  /* 0xb000000012037fae */ /* 0x000fe2000c12187c */
[----:B--2---:R-:W-:-:S05]  /*55560*/  IMAD.WIDE R14, R7, 0x4, R14 ;  /* 0x00000004070e7825 */ /* 0x004fca00078e020e */
[----:B------:R2:W-:Y:S04]  /*55570*/  STL.64 [R1+0x19b8], R14 ;  /* 0x0019b80e01007387 */ /* 0x0005e80000100a00 */
[----:B---3--:R-:W3:Y:S04]  /*55580*/  LDL.LU.64 R22, [R1+0x560] ;  /* 0x0005600001167983 */ /* 0x008ee80000300a00 */
[----:B------:R-:W-:Y:S04]  /*55590*/  LDGSTS.E [R3+-0x4fffc], desc[UR60][R14.64], !P1 ;  /* 0xb00040000e037fae */ /* 0x000fe8000c92187c */
[----:B----4-:R-:W4:Y:S01]  /*555a0*/  LDL.LU.64 R18, [R1+0x558] ;  /* 0x0005580001127983 */ /* 0x010f220000300a00 */
[----:B------:R-:W-:-:S04]  /*555b0*/  IMAD.WIDE R26, R7, 0x4, R24 ;  /* 0x00000004071a7825 */ /* 0x000fc800078e0218 */
[C---:B------:R-:W-:Y:S01]  /*555c0*/  IMAD.WIDE R24, R7.reuse, 0x4, R28 ;  /* 0x0000000407187825 */ /* 0x040fe200078e021c */
[----:B--2---:R-:W2:Y:S04]  /*555d0*/  LDL.LU.64 R14, [R1+0x470] ;  /* 0x00047000010e7983 */ /* 0x004ea80000300a00 */
[----:B------:R1:W-:Y:S04]  /*555e0*/  STL.64 [R1+0x19b0], R26 ;  /* 0x0019b01a01007387 */ /* 0x0003e80000100a00 */
[----:B------:R1:W-:Y:S04]  /*555f0*/  LDGSTS.E [R3+-0x4fff8], desc[UR60][R26.64], !P6 ;  /* 0xb00080001a037fae */ /* 0x0003e8000f12187c */
[----:B------:R1:W-:Y:S04]  /*55600*/  STL.64 [R1+0x19a8], R24 ;  /* 0x0019a81801007387 */ /* 0x0003e80000100a00 */
[----:B------:R-:W-:Y:S01]  /*55610*/  LDGSTS.E [R3+-0x4fff4], desc[UR60][R24.64], !P5 ;  /* 0xb000c00018037fae */ /* 0x000fe2000e92187c */
[----:B------:R-:W-:-:S04]  /*55620*/  IMAD.WIDE R20, R7, 0x4, R20 ;  /* 0x0000000407147825 */ /* 0x000fc800078e0214 */
[----:B-1----:R-:W-:Y:S01]  /*55630*/  IMAD.WIDE R26, R7, 0x4, R30 ;  /* 0x00000004071a7825 */ /* 0x002fe200078e021e */
[----:B------:R-:W2:Y:S04]  /*55640*/  LDL.LU.64 R24, [R1+0x468] ;  /* 0x0004680001187983 */ /* 0x000ea80000300a00 */
[----:B------:R-:W2:Y:S04]  /*55650*/  LDL.LU.64 R28, [R1+0x460] ;  /* 0x00046000011c7983 */ /* 0x000ea80000300a00 */
[----:B------:R-:W-:Y:S04]  /*55660*/  STL.64 [R1+0x18b0], R26 ;  /* 0x0018b01a01007387 */ /* 0x000fe80000100a00 */
[----:B------:R1:W-:Y:S04]  /*55670*/  STL.64 [R1+0x18a8], R20 ;  /* 0x0018a81401007387 */ /* 0x0003e80000100a00 */
[----:B------:R-:W2:Y:S01]  /*55680*/  LDL.LU.64 R30, [R1+0x458] ;  /* 0x00045800011e7983 */ /* 0x000ea20000300a00 */
[----:B------:R-:W-:-:S02]  /*55690*/  VIADD R17, R17, 0xfffffe56 ;  /* 0xfffffe5611117836 */ /* 0x000fc40000000000 */
[----:B------:R-:W-:-:S03]  /*556a0*/  VIADD R16, R16, 0xfffffe55 ;  /* 0xfffffe5510107836 */ /* 0x000fc60000000000 */
[----:B------:R-:W-:Y:S02]  /*556b0*/  ISETP.GE.U32.AND P2, PT, R17, 0x7ffffdd7, PT ;  /* 0x7ffffdd71100780c */ /* 0x000fe40003f46070 */
[----:B------:R-:W-:Y:S01]  /*556c0*/  ISETP.GE.U32.AND P0, PT, R16, 0x7ffffdd6, PT ;  /* 0x7ffffdd61000780c */ /* 0x000fe20003f06070 */
[----:B------:R-:W1:Y:S08]  /*556d0*/  LDC R17, c[0x0][0x230] ;  /* 0x00008c00ff117b82 */ /* 0x000e700000000800 */
[----:B------:R-:W1:Y:S01]  /*556e0*/  LDC R16, c[0x0][0x230] ;  /* 0x00008c00ff107b82 */ /* 0x000e620000000800 */
[----:B------:R-:W-:Y:S01]  /*556f0*/  IADD3 R0, R0, -0x1a9, RZ ;  /* 0xfffffe5700007810 */ /* 0x000fe20007ffe0ff */
[----:B------:R-:W-:-:S03]  /*55700*/  VIADD R13, R13, 0xfffffe54 ;  /* 0xfffffe540d0d7836 */ /* 0x000fc60000000000 */
[----:B------:R-:W-:Y:S02]  /*55710*/  ISETP.GE.U32.AND P4, PT, R0, 0x7ffffdd8, PT ;  /* 0x7ffffdd80000780c */ /* 0x000fe40003f86070 */
[----:B------:R-:W-:Y:S01]  /*55720*/  IADD3 R12, R12, -0x1c9, RZ ;  /* 0xfffffe370c0c7810 */ /* 0x000fe20007ffe0ff */
[----:B------:R-:W-:Y:S01]  /*55730*/  VIADD R11, R11, 0xfffffe36 ;  /* 0xfffffe360b0b7836 */ /* 0x000fe20000000000 */
[----:B------:R-:W-:Y:S01]  /*55740*/  ISETP.GE.U32.AND P1, PT, R13, 0x7ffffdd5, PT ;  /* 0x7ffffdd50d00780c */ /* 0x000fe20003f26070 */
[----:B------:R-:W-:Y:S01]  /*55750*/  VIADD R10, R10, 0xfffffe35 ;  /* 0xfffffe350a0a7836 */ /* 0x000fe20000000000 */
[----:B------:R-:W-:Y:S01]  /*55760*/  ISETP.GE.U32.AND P6, PT, R12, 0x7ffffdb8, PT ;  /* 0x7ffffdb80c00780c */ /* 0x000fe20003fc6070 */
[----:B------:R-:W2:Y:S01]  /*55770*/  LDC R0, c[0x0][0x230] ;  /* 0x00008c00ff007b82 */ /* 0x000ea20000000800 */
[----:B------:R-:W-:-:S07]  /*55780*/  ISETP.GE.U32.AND P5, PT, R11, 0x7ffffdb7, PT ;  /* 0x7ffffdb70b00780c */ /* 0x000fce0003fa6070 */
[----:B------:R-:W2:Y:S08]  /*55790*/  LDC R13, c[0x0][0x230] ;  /* 0x00008c00ff0d7b82 */ /* 0x000eb00000000800 */
[----:B------:R-:W2:Y:S08]  /*557a0*/  LDC R12, c[0x0][0x230] ;  /* 0x00008c00ff0c7b82 */ /* 0x000eb00000000800 */
[----:B------:R-:W2:Y:S01]  /*557b0*/  LDC R11, c[0x0][0x230] ;  /* 0x00008c00ff0b7b82 */ /* 0x000ea20000000800 */
[----:B------:R2:W-:Y:S01]  /*557c0*/  LDGSTS.E [R3+-0x4c000], desc[UR60][R26.64], !P4 ;  /* 0xb40000001a037fae */ /* 0x0005e2000e12187c */
[----:B------:R-:W-:-:S03]  /*557d0*/  ISETP.GE.U32.AND P4, PT, R10, 0x7ffffdb6, PT ;  /* 0x7ffffdb60a00780c */ /* 0x000fc60003f86070 */
[----:B------:R-:W-:Y:S03]  /*557e0*/  LDGSTS.E [R3+-0x4bffc], desc[UR60][R20.64], !P2 ;  /* 0xb400400014037fae */ /* 0x000fe6000d12187c */
[----:B------:R-:W2:Y:S01]  /*557f0*/  LDC R10, c[0x0][0x230] ;  /* 0x00008c00ff0a7b82 */ /* 0x000ea20000000800 */
[----:B-1----:R-:W-:Y:S01]  /*55800*/  VIADD R16, R16, 0xfffffe16 ;  /* 0xfffffe1610107836 */ /* 0x002fe20000000000 */
[----:B------:R-:W-:Y:S01]  /*55810*/  IADD3 R17, R17, -0x1e9, RZ ;  /* 0xfffffe1711117810 */ /* 0x000fe20007ffe0ff */
[----:B------:R-:W2:Y:S01]  /*55820*/  LDL.LU.64 R20, [R1+0x370] ;  /* 0x0003700001147983 */ /* 0x000ea20000300a00 */
[----:B---3--:R-:W-:-:S04]  /*55830*/  IMAD.WIDE R22, R7, 0x4, R22 ;  /* 0x0000000407167825 */ /* 0x008fc800078e0216 */
[C---:B----4-:R-:W-:Y:S01]  /*55840*/  IMAD.WIDE R18, R7.reuse, 0x4, R18 ;  /* 0x0000000407127825 */ /* 0x050fe200078e0212 */
[----:B------:R1:W-:Y:S04]  /*55850*/  STL.64 [R1+0x18a0], R22 ;  /* 0x0018a01601007387 */ /* 0x0003e80000100a00 */
[----:B------:R3:W-:Y:S04]  /*55860*/  STL.64 [R1+0x1898], R18 ;  /* 0x0018981201007387 */ /* 0x0007e80000100a00 */
[----:B------:R-:W-:Y:S04]  /*55870*/  LDGSTS.E [R3+-0x4bff8], desc[UR60][R22.64], !P0 ;  /* 0xb400800016037fae */ /* 0x000fe8000c12187c */
[----:B------:R-:W-:Y:S01]  /*55880*/  LDGSTS.E [R3+-0x4bff4], desc[UR60][R18.64], !P1 ;  /* 0xb400c00012037fae */ /* 0x000fe2000c92187c */
[----:B--2---:R-:W-:Y:S01]  /*55890*/  IMAD.WIDE R14, R7, 0x4, R14 ;  /* 0x00000004070e7825 */ /* 0x004fe200078e020e */
[----:B------:R-:W-:-:S02]  /*558a0*/  ISETP.GE.U32.AND P0, PT, R17, 0x7ffffd98, PT ;  /* 0x7ffffd981100780c */ /* 0x000fc40003f06070 */
[----:B------:R-:W-:Y:S02]  /*558b0*/  ISETP.GE.U32.AND P1, PT, R16, 0x7ffffd97, PT ;  /* 0x7ffffd971000780c */ /* 0x000fe40003f26070 */
[----:B------:R2:W-:Y:S04]  /*558c0*/  STL.64 [R1+0x17b0], R14 ;  /* 0x0017b00e01007387 */ /* 0x0005e80000100a00 */
[----:B-1----:R-:W4:Y:S04]  /*558d0*/  LDL.LU.64 R22, [R1+0x368] ;  /* 0x0003680001167983 */ /* 0x002f280000300a00 */
[----:B---3--:R-:W3:Y:S04]  /*558e0*/  LDL.LU.64 R18, [R1+0x360] ;  /* 0x0003600001127983 */ /* 0x008ee80000300a00 */
[----:B------:R-:W3:Y:S04]  /*558f0*/  LDL.LU.64 R16, [R1+0x358] ;  /* 0x0003580001107983 */ /* 0x000ee80000300a00 */
[----:B------:R2:W-:Y:S01]  /*55900*/  LDGSTS.E [R3+-0x48000], desc[UR60][R14.64], !P6 ;  /* 0xb80000000e037fae */ /* 0x0005e2000f12187c */
[----:B------:R-:W-:-:S04]  /*55910*/  IMAD.WIDE R26, R7, 0x4, R24 ;  /* 0x00000004071a7825 */ /* 0x000fc800078e0218 */
[----:B------:R-:W-:Y:S01]  /*55920*/  IMAD.WIDE R24, R7, 0x4, R28 ;  /* 0x0000000407187825 */ /* 0x000fe200078e021c */
[----:B------:R1:W-:Y:S04]  /*55930*/  STL.64 [R1+0x17a8], R26 ;  /* 0x0017a81a01007387 */ /* 0x0003e80000100a00 */
[----:B------:R1:W-:Y:S04]  /*55940*/  LDGSTS.E [R3+-0x47ffc], desc[UR60][R26.64], !P5 ;  /* 0xb80040001a037fae */ /* 0x0003e8000e92187c */
[----:B------:R1:W-:Y:S04]  /*55950*/  STL.64 [R1+0x17a0], R24 ;  /* 0x0017a01801007387 */ /* 0x0003e80000100a00 */
[----:B------:R-:W-:Y:S01]  /*55960*/  LDGSTS.E [R3+-0x47ff8], desc[UR60][R24.64], !P4 ;  /* 0xb800800018037fae */ /* 0x000fe2000e12187c */
[----:B------:R-:W-:-:S02]  /*55970*/  VIADD R0, R0, 0xfffffe34 ;  /* 0xfffffe3400007836 */ /* 0x000fc40000000000 */
[----:B------:R-:W-:Y:S01]  /*55980*/  VIADD R13, R13, 0xfffffe15 ;  /* 0xfffffe150d0d7836 */ /* 0x000fe20000000000 */
[----:B--2---:R-:W2:Y:S01]  /*55990*/  LDC R15, c[0x0][0x230] ;  /* 0x00008c00ff0f7b82 */ /* 0x004ea20000000800 */
[----:B-1----:R-:W-:Y:S01]  /*559a0*/  IMAD.WIDE R26, R7, 0x4, R30 ;  /* 0x00000004071a7825 */ /* 0x002fe200078e021e */
[----:B------:R-:W3:Y:S04]  /*559b0*/  LDL.LU.64 R24, [R1+0x650] ;  /* 0x0006500001187983 */ /* 0x000ee80000300a00 */
[----:B------:R-:W-:Y:S04]  /*559c0*/  STL.64 [R1+0x1798], R26 ;  /* 0x0017981a01007387 */ /* 0x000fe80000100a00 */
[----:B------:R-:W3:Y:S01]  /*559d0*/  LDL.LU.64 R28, [R1+0x648] ;  /* 0x00064800011c7983 */ /* 0x000ee20000300a00 */
[----:B------:R-:W-:-:S02]  /*559e0*/  ISETP.GE.U32.AND P2, PT, R0, 0x7ffffdb5, PT ;  /* 0x7ffffdb50000780c */ /* 0x000fc40003f46070 */
[----:B------:R-:W-:Y:S01]  /*559f0*/  ISETP.GE.U32.AND P6, PT, R13, 0x7ffffd96, PT ;  /* 0x7ffffd960d00780c */ /* 0x000fe20003fc6070 */
[----:B------:R-:W-:Y:S01]  /*55a00*/  VIADD R14, R12, 0xfffffe14 ;  /* 0xfffffe140c0e7836 */ /* 0x000fe20000000000 */
[----:B------:R-:W1:Y:S08]  /*55a10*/  LDC R13, c[0x0][0x230] ;  /* 0x00008c00ff0d7b82 */ /* 0x000e700000000800 */
[----:B------:R-:W1:Y:S01]  /*55a20*/  LDC R12, c[0x0][0x230] ;  /* 0x00008c00ff0c7b82 */ /* 0x000e620000000800 */
[----:B------:R-:W-:-:S07]  /*55a30*/  IADD3 R11, R11, -0x18d, RZ ;  /* 0xfffffe730b0b7810 */ /* 0x000fce0007ffe0ff */
[----:B------:R-:W3:Y:S01]  /*55a40*/  LDC R0, c[0x0][0x230] ;  /* 0x00008c00ff007b82 */ /* 0x000ee20000000800 */
[----:B------:R-:W-:Y:S01]  /*55a50*/  ISETP.GE.U32.AND P5, PT, R14, 0x7ffffd95, PT ;  /* 0x7ffffd950e00780c */ /* 0x000fe20003fa6070 */
[----:B------:R-:W-:-:S06]  /*55a60*/  VIADD R14, R10, 0xfffffe72 ;  /* 0xfffffe720a0e7836 */ /* 0x000fcc0000000000 */
[----:B------:R-:W3:Y:S01]  /*55a70*/  LDC R10, c[0x0][0x230] ;  /* 0x00008c00ff0a7b82 */ /* 0x000ee20000000800 */
[----:B------:R3:W-:Y:S01]  /*55a80*/  LDGSTS.E [R3+-0x47ff4], desc[UR60][R26.64], !P2 ;  /* 0xb800c0001a037fae */ /* 0x0007e2000d12187c */
[----:B------:R-:W-:-:S06]  /*55a90*/  ISETP.GE.U32.AND P2, PT, R14, 0x7ffffdf3, PT ;  /* 0x7ffffdf30e00780c */ /* 0x000fcc0003f46070 */
[----:B------:R-:W3:Y:S01]  /*55aa0*/  LDC R14, c[0x0][0x230] ;  /* 0x00008c00ff0e7b82 */ /* 0x000ee20000000800 */
[----:B------:R-:W-:Y:S01]  /*55ab0*/  ISETP.GE.U32.AND P4, PT, R11, 0x7ffffdf4, PT ;  /* 0x7ffffdf40b00780c */ /* 0x000fe20003f86070 */
[----:B------:R-:W-:-:S04]  /*55ac0*/  IMAD.WIDE R20, R7, 0x4, R20 ;  /* 0x0000000407147825 */ /* 0x000fc800078e0214 */
[----:B--2---:R-:W-:Y:S02]  /*55ad0*/  VIADD R15, R15, 0xfffffe70 ;  /* 0xfffffe700f0f7836 */ /* 0x004fe40000000000 */
[----:B------:R-:W2:Y:S01]  /*55ae0*/  LDC R11, c[0x0][0x230] ;  /* 0x00008c00ff0b7b82 */ /* 0x000ea20000000800 */
[----:B------:R1:W-:Y:S04]  /*55af0*/  STL.64 [R1+0x16b8], R20 ;  /* 0x0016b81401007387 */ /* 0x0003e80000100a00 */
[----:B------:R-:W-:Y:S04]  /*55b00*/  LDGSTS.E [R3+-0x44000], desc[UR60][R20.64], !P0 ;  /* 0xbc00000014037fae */ /* 0x000fe8000c12187c */
[----:B------:R-:W2:Y:S01]  /*55b10*/  LDL.LU.64 R30, [R1+0x640] ;  /* 0x00064000011e7983 */ /* 0x000ea20000300a00 */
[----:B-1----:R-:W-:Y:S01]  /*55b20*/  IADD3 R13, R13, -0x1ad, RZ ;  /* 0xfffffe530d0d7810 */ /* 0x002fe20007ffe0ff */
[----:B------:R-:W-:-:S02]  /*55b30*/  VIADD R12, R12, 0xfffffe52 ;  /* 0xfffffe520c0c7836 */ /* 0x000fc40000000000 */
[----:B------:R-:W2:Y:S01]  /*55b40*/  LDL.LU.64 R20, [R1+0x638] ;  /* 0x0006380001147983 */ /* 0x000ea20000300a00 */
[----:B----4-:R-:W-:-:S04]  /*55b50*/  IMAD.WIDE R22, R7, 0x4, R22 ;  /* 0x0000000407167825 */ /* 0x010fc800078e0216 */
[----:B---3--:R-:W-:-:S04]  /*55b60*/  IMAD.WIDE R18, R7, 0x4, R18 ;  /* 0x0000000407127825 */ /* 0x008fc800078e0212 */
[----:B------:R-:W-:Y:S01]  /*55b70*/  IMAD.WIDE R16, R7, 0x4, R16 ;  /* 0x0000000407107825 */ /* 0x000fe200078e0210 */
[----:B------:R1:W-:Y:S04]  /*55b80*/  STL.64 [R1+0x16b0], R22 ;  /* 0x0016b01601007387 */ /* 0x0003e80000100a00 */
[----:B------:R3:W-:Y:S04]  /*55b90*/  STL.64 [R1+0x16a8], R18 ;  /* 0x0016a81201007387 */ /* 0x0007e80000100a00 */
[----:B------:R-:W-:Y:S04]  /*55ba0*/  LDGSTS.E [R3+-0x43ffc], desc[UR60][R22.64], !P1 ;  /* 0xbc00400016037fae */ /* 0x000fe8000c92187c */
[----:B------:R-:W-:Y:S04]  /*55bb0*/  STL.64 [R1+0x16a0], R16 ;  /* 0x0016a01001007387 */ /* 0x000fe80000100a00 */
[----:B------:R-:W-:Y:S04]  /*55bc0*/  LDGSTS.E [R3+-0x43ff8], desc[UR60][R18.64], !P6 ;  /* 0xbc00800012037fae */ /* 0x000fe8000f12187c */
[----:B------:R2:W-:Y:S01]  /*55bd0*/  LDGSTS.E [R3+-0x43ff4], desc[UR60][R16.64], !P5 ;  /* 0xbc00c00010037fae */ /* 0x0005e2000e92187c */
[----:B------:R-:W-:-:S02]  /*55be0*/  ISETP.GE.U32.AND P6, PT, R13, 0x7ffffdd4, PT ;  /* 0x7ffffdd40d00780c */ /* 0x000fc40003fc6070 */
[----:B------:R-:W-:Y:S01]  /*55bf0*/  ISETP.GE.U32.AND P5, PT, R12, 0x7ffffdd3, PT ;  /* 0x7ffffdd30c00780c */ /* 0x000fe20003fa6070 */
[----:B-1----:R-:W4:Y:S04]  /*55c00*/  LDL.LU.64 R22, [R1+0x550] ;  /* 0x0005500001167983 */ /* 0x002f280000300a00 */
[----:B------:R1:W-:Y:S04]  /*55c10*/  STL.64 [R1+0x2528], R2 ;  /* 0x0025280201007387 */ /* 0x0003e80000100a00 */
[----:B---3--:R-:W3:Y:S04]  /*55c20*/  LDL.LU.64 R18, [R1+0x548] ;  /* 0x0005480001127983 */ /* 0x008ee80000300a00 */
[----:B------:R-:W3:Y:S01]  /*55c30*/  LDL.LU.64 R12, [R1+0x540] ;  /* 0x00054000010c7983 */ /* 0x000ee20000300a00 */
[----:B------:R-:W-:-:S04]  /*55c40*/  IMAD.WIDE R26, R7, 0x4, R24 ;  /* 0x00000004071a7825 */ /* 0x000fc800078e0218 */
[----:B------:R-:W-:-:S04]  /*55c50*/  IMAD.WIDE R24, R7, 0x4, R28 ;  /* 0x0000000407187825 */ /* 0x000fc800078e021c */
[----:B-1----:R-:W-:Y:S01]  /*55c60*/  VIADD R2, R10, 0xfffffe50 ;  /* 0xfffffe500a027836 */ /* 0x002fe20000000000 */
[----:B------:R-:W-:Y:S01]  /*55c70*/  ISETP.GE.U32.AND P1, PT, R15, 0x7ffffdf1, PT ;  /* 0x7ffffdf10f00780c */ /* 0x000fe20003f26070 */
[----:B------:R-:W-:Y:S01]  /*55c80*/  VIADD R0, R0, 0xfffffe71 ;  /* 0xfffffe7100007836 */ /* 0x000fe20000000000 */
[----:B------:R-:W-:Y:S04]  /*55c90*/  LDGSTS.E [R4+-0x50000], desc[UR60][R26.64], !P4 ;  /* 0xb00000001a047fae */ /* 0x000fe8000e12187c */
[----:B------:R-:W-:Y:S04]  /*55ca0*/  STL.64 [R1+0x19a0], R26 ;  /* 0x0019a01a01007387 */ /* 0x000fe80000100a00 */
[----:B------:R1:W-:Y:S04]  /*55cb0*/  LDGSTS.E [R4+-0x4fffc], desc[UR60][R24.64], !P2 ;  /* 0xb000400018047fae */ /* 0x0003e8000d12187c */
[----:B------:R1:W-:Y:S01]  /*55cc0*/  STL.64 [R1+0x1998], R24 ;  /* 0x0019981801007387 */ /* 0x0003e20000100a00 */
[----:B------:R-:W-:-:S03]  /*55cd0*/  ISETP.GE.U32.AND P2, PT, R2, 0x7ffffdd1, PT ;  /* 0x7ffffdd10200780c */ /* 0x000fc60003f46070 */
[----:B------:R-:W3:Y:S01]  /*55ce0*/  LDL.LU.64 R28, [R1+0x538] ;  /* 0x00053800011c7983 */ /* 0x000ee20000300a00 */
[----:B------:R-:W-:-:S03]  /*55cf0*/  IADD3 R2, R14, -0x1cd, RZ ;  /* 0xfffffe330e027810 */ /* 0x000fc60007ffe0ff */
[----:B------:R-:W3:Y:S01]  /*55d00*/  LDL.LU.64 R14, [R1+0x450] ;  /* 0x00045000010e7983 */ /* 0x000ee20000300a00 */
[----:B------:R-:W-:Y:S01]  /*55d10*/  ISETP.GE.U32.AND P0, PT, R0, 0x7ffffdf2, PT ;  /* 0x7ffffdf20000780c */ /* 0x000fe20003f06070 */
[----:B--2---:R-:W-:Y:S01]  /*55d20*/  VIADD R3, R11, 0xfffffe51 ;  /* 0xfffffe510b037836 */ /* 0x004fe20000000000 */
[----:B------:R-:W2:Y:S08]  /*55d30*/  LDC R0, c[0x0][0x230] ;  /* 0x00008c00ff007b82 */ /* 0x000eb00000000800 */
[----:B------:R-:W2:Y:S08]  /*55d40*/  LDC R17, c[0x0][0x230] ;  /* 0x00008c00ff117b82 */ /* 0x000eb00000000800 */
[----:B------:R-:W2:Y:S08]  /*55d50*/  LDC R16, c[0x0][0x230] ;  /* 0x00008c00ff107b82 */ /* 0x000eb00000000800 */
[----:B------:R-:W2:Y:S01]  /*55d60*/  LDC R11, c[0x0][0x230] ;  /* 0x00008c00ff0b7b82 */ /* 0x000ea20000000800 */
[----:B------:R-:W-:-:S07]  /*55d70*/  ISETP.GE.U32.AND P4, PT, R3, 0x7ffffdd2, PT ;  /* 0x7ffffdd20300780c */ /* 0x000fce0003f86070 */
[----:B------:R-:W2:Y:S08]  /*55d80*/  LDC R10, c[0x0][0x230] ;  /* 0x00008c00ff0a7b82 */ /* 0x000eb00000000800 */
[----:B------:R-:W2:Y:S01]  /*55d90*/  LDC R3, c[0x0][0x230] ;  /* 0x00008c00ff037b82 */ /* 0x000ea20000000800 */
[----:B-1----:R-:W-:-:S05]  /*55da0*/  IMAD.WIDE R24, R7, 0x4, R30 ;  /* 0x0000000407187825 */ /* 0x002fca00078e021e */
[----:B------:R-:W-:Y:S04]  /*55db0*/  STL.64 [R1+0x1990], R24 ;  /* 0x0019901801007387 */ /* 0x000fe80000100a00 */
[----:B------:R1:W-:Y:S01]  /*55dc0*/  LDGSTS.E [R4+-0x4fff8], desc[UR60][R24.64], !P0 ;  /* 0xb000800018047fae */ /* 0x0003e2000c12187c */
[----:B------:R-:W-:Y:S01]  /*55dd0*/  IMAD.WIDE R20, R7, 0x4, R20 ;  /* 0x0000000407147825 */ /* 0x000fe200078e0214 */
[----:B------:R-:W-:-:S03]  /*55de0*/  ISETP.GE.U32.AND P0, PT, R2, 0x7ffffdb4, PT ;  /* 0x7ffffdb40200780c */ /* 0x000fc60003f06070 */
[C---:B----4-:R-:W-:Y:S01]  /*55df0*/  IMAD.WIDE R22, R7.reuse, 0x4, R22 ;  /* 0x0000000407167825 */ /* 0x050fe200078e0216 */
[----:B------:R4:W-:Y:S04]  /*55e00*/  STL.64 [R1+0x1988], R20 ;  /* 0x0019881401007387 */ /* 0x0009e80000100a00 */
[----:B------:R-:W2:Y:S01]  /*55e10*/  LDL.LU.64 R30, [R1+0x448] ;  /* 0x00044800011e7983 */ /* 0x000ea20000300a00 */
[----:B---3--:R-:W-:-:S03]  /*55e20*/  IMAD.WIDE R18, R7, 0x4, R18 ;  /* 0x0000000407127825 */ /* 0x008fc600078e0212 */
[----:B------:R-:W-:Y:S01]  /*55e30*/  LDGSTS.E [R4+-0x4fff4], desc[UR60][R20.64], !P1 ;  /* 0xb000c00014047fae */ /* 0x000fe2000c92187c */
[----:B------:R-:W-:-:S03]  /*55e40*/  IMAD.WIDE R12, R7, 0x4, R12 ;  /* 0x00000004070c7825 */ /* 0x000fc600078e020c */
[----:B------:R-:W-:Y:S01]  /*55e50*/  LDGSTS.E [R4+-0x4c000], desc[UR60][R22.64], !P6 ;  /* 0xb400000016047fae */ /* 0x000fe2000f12187c */
[----:B------:R-:W-:-:S03]  /*55e60*/  IMAD.WIDE R14, R7, 0x4, R14 ;  /* 0x00000004070e7825 */ /* 0x000fc600078e020e */
[----:B----4-:R-:W3:Y:S04]  /*55e70*/  LDL.LU.64 R20, [R1+0x440] ;  /* 0x0004400001147983 */ /* 0x010ee80000300a00 */
[----:B------:R-:W-:Y:S04]  /*55e80*/  STL.64 [R1+0x1890], R22 ;  /* 0x0018901601007387 */ /* 0x000fe80000100a00 */
[----:B------:R4:W-:Y:S04]  /*55e90*/  STL.64 [R1+0x1888], R18 ;  /* 0x0018881201007387 */ /* 0x0009e80000100a00 */
[----:B------:R4:W-:Y:S04]  /*55ea0*/  STL.64 [R1+0x1880], R12 ;  /* 0x0018800c01007387 */ /* 0x0009e80000100a00 */
[----:B------:R-:W-:Y:S04]  /*55eb0*/  LDGSTS.E [R4+-0x4bffc], desc[UR60][R18.64], !P5 ;  /* 0xb400400012047fae */ /* 0x000fe8000e92187c */
[----:B------:R-:W-:Y:S01]  /*55ec0*/  LDGSTS.E [R4+-0x4bff8], desc[UR60][R12.64], !P4 ;  /* 0xb40080000c047fae */ /* 0x000fe2000e12187c */
[----:B-1----:R-:W-:-:S04]  /*55ed0*/  IMAD.WIDE R24, R7, 0x4, R28 ;  /* 0x0000000407187825 */ /* 0x002fc800078e021c */
[----:B--2---:R-:W-:Y:S02]  /*55ee0*/  VIADD R0, R0, 0xfffffe32 ;  /* 0xfffffe3200007836 */ /* 0x004fe40000000000 */
[----:B------:R-:W-:Y:S02]  /*55ef0*/  VIADD R17, R17, 0xfffffe31 ;  /* 0xfffffe3111117836 */ /* 0x000fe40000000000 */
[----:B------:R-:W-:Y:S01]  /*55f00*/  VIADD R16, R16, 0xfffffe30 ;  /* 0xfffffe3010107836 */ /* 0x000fe20000000000 */
[----:B------:R-:W-:Y:S01]  /*55f10*/  IADD3 R11, R11, -0x1ed, RZ ;  /* 0xfffffe130b0b7810 */ /* 0x000fe20007ffe0ff */
[----:B------:R1:W-:Y:S04]  /*55f20*/  LDGSTS.E [R4+-0x4bff4], desc[UR60][R24.64], !P2 ;  /* 0xb400c00018047fae */ /* 0x0003e8000d12187c */
[----:B------:R-:W-:Y:S01]  /*55f30*/  LDGSTS.E [R4+-0x48000], desc[UR60][R14.64], !P0 ;  /* 0xb80000000e047fae */ /* 0x000fe2000c12187c */
[----:B------:R-:W-:Y:S01]  /*55f40*/  VIADD R10, R10, 0xfffffe12 ;  /* 0xfffffe120a0a7836 */ /* 0x000fe20000000000 */
[----:B------:R-:W2:Y:S02]  /*55f50*/  LDC R2, c[0x0][0x230] ;  /* 0x00008c00ff027b82 */ /* 0x000ea40000000800 */
[----:B----4-:R-:W4:Y:S04]  /*55f60*/  LDL.LU.64 R18, [R1+0x438] ;  /* 0x0004380001127983 */ /* 0x010f280000300a00 */
[----:B------:R-:W2:Y:S04]  /*55f70*/  LDL.LU.64 R22, [R1+0x350] ;  /* 0x0003500001167983 */ /* 0x000ea80000300a00 */
[----:B------:R-:W2:Y:S04]  /*55f80*/  LDL.LU.64 R12, [R1+0x348] ;  /* 0x00034800010c7983 */ /* 0x000ea80000300a00 */
[----:B------:R-:W-:Y:S04]  /*55f90*/  STL.64 [R1+0x1878], R24 ;  /* 0x0018781801007387 */ /* 0x000fe80000100a00 */
[----:B------:R1:W-:Y:S04]  /*55fa0*/  STL.64 [R1+0x1790], R14 ;  /* 0x0017900e01007387 */ /* 0x0003e80000100a00 */
        /* <DEDUP_REMOVED lines=11> */
[----:B------:R-:W-:-:S02]  /*56060*/  IMAD.WIDE R24, R7, 0x4, R30 ;  /* 0x0000000407187825 */ /* 0x000fc400078e021e */
[----:B------:R-:W2:Y:S04]  /*56070*/  LDL.LU.64 R30, [R1+0x338] ;  /* 0x00033800011e7983 */ /* 0x000ea80000300a00 */
[----:B------:R4:W-:Y:S04]  /*56080*/  STL.64 [R1+0x1788], R24 ;  /* 0x0017881801007387 */ /* 0x0009e80000100a00 */
[----:B------:R4:W-:Y:S01]  /*56090*/  LDGSTS.E [R4+-0x47ffc], desc[UR60][R24.64], !P1 ;  /* 0xb800400018047fae */ /* 0x0009e2000c92187c */
[----:B---3--:R-:W-:-:S05]  /*560a0*/  IMAD.WIDE R20, R7, 0x4, R20 ;  /* 0x0000000407147825 */ /* 0x008fca00078e0214 */
[----:B------:R3:W-:Y:S04]  /*560b0*/  STL.64 [R1+0x1780], R20 ;  /* 0x0017801401007387 */ /* 0x0007e80000100a00 */
[----:B------:R-:W-:Y:S01]  /*560c0*/  LDGSTS.E [R4+-0x47ff8], desc[UR60][R20.64], !P6 ;  /* 0xb800800014047fae */ /* 0x000fe2000f12187c */
[----:B----4-:R-:W-:-:S04]  /*560d0*/  IMAD.WIDE R24, R7, 0x4, R18 ;  /* 0x0000000407187825 */ /* 0x010fc800078e0212 */
[C---:B--2---:R-:W-:Y:S01]  /*560e0*/  IMAD.WIDE R22, R7.reuse, 0x4, R22 ;  /* 0x0000000407167825 */ /* 0x044fe200078e0216 */
[----:B---3--:R-:W2:Y:S04]  /*560f0*/  LDL.LU.64 R20, [R1+0x630] ;  /* 0x0006300001147983 */ /* 0x008ea80000300a00 */
[----:B------:R-:W3:Y:S01]  /*56100*/  LDL.LU.64 R18, [R1+0x628] ;  /* 0x0006280001127983 */ /* 0x000ee20000300a00 */
[----:B------:R-:W-:-:S03]  /*56110*/  IMAD.WIDE R12, R7, 0x4, R12 ;  /* 0x00000004070c7825 */ /* 0x000fc600078e020c */
[----:B------:R-:W-:Y:S04]  /*56120*/  STL.64 [R1+0x1778], R24 ;  /* 0x0017781801007387 */ /* 0x000fe80000100a00 */
[----:B------:R4:W-:Y:S04]  /*56130*/  LDGSTS.E [R4+-0x47ff4], desc[UR60][R24.64], !P5 ;  /* 0xb800c00018047fae */ /* 0x0009e8000e92187c */
[----:B------:R1:W-:Y:S04]  /*56140*/  STL.64 [R1+0x1698], R22 ;  /* 0x0016981601007387 */ /* 0x0003e80000100a00 */
[----:B------:R4:W-:Y:S04]  /*56150*/  STL.64 [R1+0x1690], R12 ;  /* 0x0016900c01007387 */ /* 0x0009e80000100a00 */
[----:B------:R3:W-:Y:S04]  /*56160*/  LDGSTS.E [R4+-0x44000], desc[UR60][R22.64], !P4 ;  /* 0xbc00000016047fae */ /* 0x0007e8000e12187c */
[----:B------:R3:W-:Y:S01]  /*56170*/  LDGSTS.E [R4+-0x43ffc], desc[UR60][R12.64], !P2 ;  /* 0xbc0040000c047fae */ /* 0x0007e2000d12187c */
[----:B------:R-:W-:-:S03]  /*56180*/  IMAD.WIDE R26, R7, 0x4, R14 ;  /* 0x00000004071a7825 */ /* 0x000fc600078e020e */
[----:B-1----:R-:W3:Y:S04]  /*56190*/  LDL.LU.64 R22, [R1+0x620] ;  /* 0x0006200001167983 */ /* 0x002ee80000300a00 */
[----:B------:R-:W3:Y:S04]  /*561a0*/  LDL.LU.64 R14, [R1+0x618] ;  /* 0x00061800010e7983 */ /* 0x000ee80000300a00 */
[----:B----4-:R-:W4:Y:S01]  /*561b0*/  LDL.LU.64 R12, [R1+0x530] ;  /* 0x00053000010c7983 */ /* 0x010f220000300a00 */
[----:B------:R-:W-:Y:S02]  /*561c0*/  VIADD R3, R3, 0xfffffe11 ;  /* 0xfffffe1103037836 */ /* 0x000fe40000000000 */
[----:B------:R-:W-:Y:S01]  /*561d0*/  VIADD R2, R2, 0xfffffe10 ;  /* 0xfffffe1002027836 */ /* 0x000fe20000000000 */
[----:B------:R-:W-:Y:S01]  /*561e0*/  IADD3 R0, R0, -0x191, RZ ;  /* 0xfffffe6f00007810 */ /* 0x000fe20007ffe0ff */
[----:B------:R-:W-:Y:S01]  /*561f0*/  VIADD R17, R17, 0xfffffe6e ;  /* 0xfffffe6e11117836 */ /* 0x000fe20000000000 */
[----:B------:R-:W-:-:S02]  /*56200*/  ISETP.GE.U32.AND P0, PT, R3, 0x7ffffd92, PT ;  /* 0x7ffffd920300780c */ /* 0x000fc40003f06070 */
[----:B------:R-:W-:Y:S02]  /*56210*/  ISETP.GE.U32.AND P1, PT, R2, 0x7ffffd91, PT ;  /* 0x7ffffd910200780c */ /* 0x000fe40003f26070 */
[----:B------:R-:W-:Y:S02]  /*56220*/  ISETP.GE.U32.AND P6, PT, R0, 0x7ffffdf0, PT ;  /* 0x7ffffdf00000780c */ /* 0x000fe40003fc6070 */
[----:B------:R-:W-:Y:S01]  /*56230*/  ISETP.GE.U32.AND P5, PT, R17, 0x7ffffdef, PT ;  /* 0x7ffffdef1100780c */ /* 0x000fe20003fa6070 */
[----:B------:R-:W-:Y:S02]  /*56240*/  VIADD R16, R16, 0xfffffe6d ;  /* 0xfffffe6d10107836 */ /* 0x000fe40000000000 */
[----:B------:R-:W-:Y:S01]  /*56250*/  VIADD R11, R11, 0xfffffe6c ;  /* 0xfffffe6c0b0b7836 */ /* 0x000fe20000000000 */
[----:B------:R-:W-:Y:S01]  /*56260*/  STL.64 [R1+0x1688], R26 ;  /* 0x0016881a01007387 */ /* 0x000fe20000100a00 */
[----:B------:R-:W-:Y:S01]  /*56270*/  IADD3 R17, R10, -0x1b1, RZ ;  /* 0xfffffe4f0a117810 */ /* 0x000fe20007ffe0ff */
[----:B------:R-:W1:Y:S01]  /*56280*/  LDC R3, c[0x0][0x230] ;  /* 0x00008c00ff037b82 */ /* 0x000e620000000800 */
[----:B------:R-:W-:-:S02]  /*56290*/  ISETP.GE.U32.AND P4, PT, R16, 0x7ffffdee, PT ;  /* 0x7ffffdee1000780c */ /* 0x000fc40003f86070 */
[----:B------:R-:W-:-:S05]  /*562a0*/  ISETP.GE.U32.AND P2, PT, R11, 0x7ffffded, PT ;  /* 0x7ffffded0b00780c */ /* 0x000fca0003f46070 */
[----:B------:R-:W1:Y:S08]  /*562b0*/  LDC R16, c[0x0][0x230] ;  /* 0x00008c00ff107b82 */ /* 0x000e700000000800 */
[----:B------:R-:W1:Y:S01]  /*562c0*/  LDC R2, c[0x0][0x230] ;  /* 0x00008c00ff027b82 */ /* 0x000e620000000800 */
[----:B------:R-:W-:Y:S01]  /*562d0*/  LDGSTS.E [R4+-0x43ff8], desc[UR60][R26.64], !P0 ;  /* 0xbc0080001a047fae */ /* 0x000fe2000c12187c */
[----:B------:R-:W-:-:S06]  /*562e0*/  ISETP.GE.U32.AND P0, PT, R17, 0x7ffffdd0, PT ;  /* 0x7ffffdd01100780c */ /* 0x000fcc0003f06070 */
[----:B------:R-:W1:Y:S08]  /*562f0*/  LDC R0, c[0x0][0x230] ;  /* 0x00008c00ff007b82 */ /* 0x000e700000000800 */
[----:B------:R-:W1:Y:S08]  /*56300*/  LDC R11, c[0x0][0x230] ;  /* 0x00008c00ff0b7b82 */ /* 0x000e700000000800 */
[----:B------:R-:W1:Y:S01]  /*56310*/  LDC R10, c[0x0][0x230] ;  /* 0x00008c00ff0a7b82 */ /* 0x000e620000000800 */
[----:B------:R-:W-:-:S05]  /*56320*/  IMAD.WIDE R24, R7, 0x4, R30 ;  /* 0x0000000407187825 */ /* 0x000fca00078e021e */
[----:B------:R-:W-:Y:S04]  /*56330*/  STL.64 [R1+0x1680], R24 ;  /* 0x0016801801007387 */ /* 0x000fe80000100a00 */
[----:B------:R-:W-:Y:S04]  /*56340*/  STL [R1+0x2540], R4 ;  /* 0x0025400401007387 */ /* 0x000fe80000100800 */
[----:B------:R-:W4:Y:S04]  /*56350*/  LDL.LU.64 R28, [R1+0x528] ;  /* 0x00052800011c7983 */ /* 0x000f280000300a00 */
[----:B------:R-:W4:Y:S04]  /*56360*/  LDL.LU.64 R30, [R1+0x520] ;  /* 0x00052000011e7983 */ /* 0x000f280000300a00 */
[----:B------:R1:W-:Y:S01]  /*56370*/  LDGSTS.E [R4+-0x43ff4], desc[UR60][R24.64], !P1 ;  /* 0xbc00c00018047fae */ /* 0x0003e2000c92187c */
[----:B--2---:R-:W-:-:S04]  /*56380*/  IMAD.WIDE R20, R7, 0x4, R20 ;  /* 0x0000000407147825 */ /* 0x004fc800078e0214 */
[----:B---3--:R-:W-:-:S04]  /*56390*/  IMAD.WIDE R18, R7, 0x4, R18 ;  /* 0x0000000407127825 */ /* 0x008fc800078e0212 */
[C---:B------:R-:W-:Y:S01]  /*563a0*/  IMAD.WIDE R22, R7.reuse, 0x4, R22 ;  /* 0x0000000407167825 */ /* 0x040fe200078e0216 */
[----:B------:R2:W-:Y:S04]  /*563b0*/  STL.64 [R1+0x1980], R20 ;  /* 0x0019801401007387 */ /* 0x0005e80000100a00 */
[----:B------:R3:W-:Y:S04]  /*563c0*/  LDGSTS.E [R8+-0x50000], desc[UR60][R20.64], !P6 ;  /* 0xb000000014087fae */ /* 0x0007e8000f12187c */
[----:B------:R3:W-:Y:S04]  /*563d0*/  STL.64 [R1+0x1978], R18 ;  /* 0x0019781201007387 */ /* 0x0007e80000100a00 */
[----:B------:R3:W-:Y:S01]  /*563e0*/  LDGSTS.E [R8+-0x4fffc], desc[UR60][R18.64], !P5 ;  /* 0xb000400012087fae */ /* 0x0007e2000e92187c */
[----:B------:R-:W-:-:S04]  /*563f0*/  IMAD.WIDE R14, R7, 0x4, R14 ;  /* 0x00000004070e7825 */ /* 0x000fc800078e020e */
[----:B----4-:R-:W-:Y:S01]  /*56400*/  IMAD.WIDE R12, R7, 0x4, R12 ;  /* 0x00000004070c7825 */ /* 0x010fe200078e020c */
[----:B------:R4:W-:Y:S04]  /*56410*/  LDGSTS.E [R8+-0x4fff8], desc[UR60][R22.64], !P4 ;  /* 0xb000800016087fae */ /* 0x0009e8000e12187c */
[----:B------:R4:W-:Y:S01]  /*56420*/  LDGSTS.E [R8+-0x4fff4], desc[UR60][R14.64], !P2 ;  /* 0xb000c0000e087fae */ /* 0x0009e2000d12187c */
[----:B-1----:R-:W-:Y:S01]  /*56430*/  IADD3 R16, R16, -0x1d1, RZ ;  /* 0xfffffe2f10107810 */ /* 0x002fe20007ffe0ff */
[----:B------:R-:W-:Y:S02]  /*56440*/  VIADD R3, R3, 0xfffffe4e ;  /* 0xfffffe4e03037836 */ /* 0x000fe40000000000 */
[----:B------:R1:W-:Y:S04]  /*56450*/  LDGSTS.E [R8+-0x4c000], desc[UR60][R12.64], !P0 ;  /* 0xb40000000c087fae */ /* 0x0003e8000c12187c */
[----:B--2---:R-:W2:Y:S01]  /*56460*/  LDL.LU.64 R20, [R1+0x518] ;  /* 0x0005180001147983 */ /* 0x004ea20000300a00 */
[----:B------:R-:W-:-:S02]  /*56470*/  VIADD R2, R2, 0xfffffe4d ;  /* 0xfffffe4d02027836 */ /* 0x000fc40000000000 */
[----:B------:R-:W-:Y:S02]  /*56480*/  VIADD R0, R0, 0xfffffe4c ;  /* 0xfffffe4c00007836 */ /* 0x000fe40000000000 */
[----:B------:R-:W-:Y:S01]  /*56490*/  VIADD R11, R11, 0xfffffe2e ;  /* 0xfffffe2e0b0b7836 */ /* 0x000fe20000000000 */
[----:B---3--:R-:W3:Y:S04]  /*564a0*/  LDL.LU.64 R18, [R1+0x430] ;  /* 0x0004300001127983 */ /* 0x008ee80000300a00 */
[----:B------:R1:W-:Y:S04]  /*564b0*/  STL.64 [R1+0x1970], R22 ;  /* 0x0019701601007387 */ /* 0x0003e80000100a00 */
[----:B------:R1:W-:Y:S04]  /*564c0*/  STL.64 [R1+0x1968], R14 ;  /* 0x0019680e01007387 */ /* 0x0003e80000100a00 */
[----:B------:R1:W-:Y:S01]  /*564d0*/  STL.64 [R1+0x1870], R12 ;  /* 0x0018700c01007387 */ /* 0x0003e20000100a00 */
[----:B------:R-:W-:Y:S01]  /*564e0*/  VIADD R10, R10, 0xfffffe2d ;  /* 0xfffffe2d0a0a7836 */ /* 0x000fe20000000000 */
[----:B------:R-:W3:Y:S02]  /*564f0*/  LDC R4, c[0x0][0x230] ;  /* 0x00008c00ff047b82 */ /* 0x000ee40000000800 */
[----:B-1----:R-:W4:Y:S04]  /*56500*/  LDL.LU.64 R22, [R1+0x428] ;  /* 0x0004280001167983 */ /* 0x002f280000300a00 */
[----:B------:R-:W4:Y:S04]  /*56510*/  LDL.LU.64 R14, [R1+0x420] ;  /* 0x00042000010e7983 */ /* 0x000f280000300a00 */
[----:B------:R-:W4:Y:S01]  /*56520*/  LDL.LU.64 R12, [R1+0x418] ;  /* 0x00041800010c7983 */ /* 0x000f220000300a00 */
[----:B------:R-:W-:-:S02]  /*56530*/  ISETP.GE.U32.AND P4, PT, R16, 0x7ffffdb0, PT ;  /* 0x7ffffdb01000780c */ /* 0x000fc40003f86070 */
[----:B------:R-:W1:Y:S01]  /*56540*/  LDC R16, c[0x0][0x230] ;  /* 0x00008c00ff107b82 */ /* 0x000e620000000800 */
[----:B------:R-:W-:Y:S02]  /*56550*/  ISETP.GE.U32.AND P1, PT, R3, 0x7ffffdcf, PT ;  /* 0x7ffffdcf0300780c */ /* 0x000fe40003f26070 */
[----:B------:R-:W-:Y:S02]  /*56560*/  ISETP.GE.U32.AND P6, PT, R2, 0x7ffffdce, PT ;  /* 0x7ffffdce0200780c */ /* 0x000fe40003fc6070 */
[----:B------:R-:W-:Y:S02]  /*56570*/  ISETP.GE.U32.AND P5, PT, R0, 0x7ffffdcd, PT ;  /* 0x7ffffdcd0000780c */ /* 0x000fe40003fa6070 */
[----:B------:R-:W-:Y:S02]  /*56580*/  ISETP.GE.U32.AND P2, PT, R11, 0x7ffffdaf, PT ;  /* 0x7ffffdaf0b00780c */ /* 0x000fe40003f46070 */
[----:B------:R-:W-:Y:S02]  /*56590*/  ISETP.GE.U32.AND P0, PT, R10, 0x7ffffdae, PT ;  /* 0x7ffffdae0a00780c */ /* 0x000fe40003f06070 */
[----:B------:R-:W4:Y:S08]  /*565a0*/  LDC R10, c[0x0][0x230] ;  /* 0x00008c00ff0a7b82 */ /* 0x000f300000000800 */
[----:B------:R-:W4:Y:S08]  /*565b0*/  LDC R3, c[0x0][0x230] ;  /* 0x00008c00ff037b82 */ /* 0x000f300000000800 */
[----:B------:R-:W4:Y:S08]  /*565c0*/  LDC R2, c[0x0][0x230] ;  /* 0x00008c00ff027b82 */ /* 0x000f300000000800 */
[----:B------:R-:W4:Y:S01]  /*565d0*/  LDC R0, c[0x0][0x230] ;  /* 0x00008c00ff007b82 */ /* 0x000f220000000800 */
[----:B------:R-:W-:-:S04]  /*565e0*/  IMAD.WIDE R26, R7, 0x4, R28 ;  /* 0x00000004071a7825 */ /* 0x000fc800078e021c */
[----:B------:R-:W-:-:S04]  /*565f0*/  IMAD.WIDE R24, R7, 0x4, R30 ;  /* 0x0000000407187825 */ /* 0x000fc800078e021e */
[----:B-1----:R-:W-:Y:S02]  /*56600*/  VIADD R16, R16, 0xfffffe0c ;  /* 0xfffffe0c10107836 */ /* 0x002fe40000000000 */
[C---:B--2---:R-:W-:Y:S01]  /*56610*/  IMAD.WIDE R20, R7.reuse, 0x4, R20 ;  /* 0x0000000407147825 */ /* 0x044fe200078e0214 */
[----:B------:R-:W-:Y:S04]  /*56620*/  STL.64 [R1+0x1868], R26 ;  /* 0x0018681a01007387 */ /* 0x000fe80000100a00 */
[----:B------:R-:W-:Y:S04]  /*56630*/  STL.64 [R1+0x1860], R24 ;  /* 0x0018601801007387 */ /* 0x000fe80000100a00 */
[----:B------:R-:W2:Y:S04]  /*56640*/  LDL.LU.64 R28, [R1+0x330] ;  /* 0x00033000011c7983 */ /* 0x000ea80000300a00 */
[----:B------:R-:W2:Y:S01]  /*56650*/  LDL.LU.64 R30, [R1+0x328] ;  /* 0x00032800011e7983 */ /* 0x000ea20000300a00 */
[----:B---3--:R-:W-:-:S03]  /*56660*/  IMAD.WIDE R18, R7, 0x4, R18 ;  /* 0x0000000407127825 */ /* 0x008fc600078e0212 */
[----:B------:R-:W-:Y:S04]  /*56670*/  LDGSTS.E [R8+-0x4bffc], desc[UR60][R26.64], !P1 ;  /* 0xb40040001a087fae */ /* 0x000fe8000c92187c */
[----:B------:R-:W-:Y:S04]  /*56680*/  LDGSTS.E [R8+-0x4bff8], desc[UR60][R24.64], !P6 ;  /* 0xb400800018087fae */ /* 0x000fe8000f12187c */
[----:B------:R1:W-:Y:S04]  /*56690*/  STL.64 [R1+0x1858], R20 ;  /* 0x0018581401007387 */ /* 0x0003e80000100a00 */
[----:B------:R-:W-:Y:S04]  /*566a0*/  LDGSTS.E [R8+-0x4bff4], desc[UR60][R20.64], !P5 ;  /* 0xb400c00014087fae */ /* 0x000fe8000e92187c */
[----:B------:R3:W-:Y:S04]  /*566b0*/  STL.64 [R1+0x1770], R18 ;  /* 0x0017701201007387 */ /* 0x0007e80000100a00 */
[----:B------:R-:W-:Y:S01]  /*566c0*/  LDGSTS.E [R8+-0x48000], desc[UR60][R18.64], !P4 ;  /* 0xb800000012087fae */ /* 0x000fe2000e12187c */
[----:B------:R-:W-:Y:S01]  /*566d0*/  VIADD R4, R4, 0xfffffe2c ;  /* 0xfffffe2c04047836 */ /* 0x000fe20000000000 */
[----:B------:R-:W3:Y:S01]  /*566e0*/  LDC R11, c[0x0][0x230] ;  /* 0x00008c00ff0b7b82 */ /* 0x000ee20000000800 */
[----:B----4-:R-:W-:-:S04]  /*566f0*/  IMAD.WIDE R22, R7, 0x4, R22 ;  /* 0x0000000407167825 */ /* 0x010fc800078e0216 */
[C---:B------:R-:W-:Y:S01]  /*56700*/  IMAD.WIDE R14, R7.reuse, 0x4, R14 ;  /* 0x00000004070e7825 */ /* 0x040fe200078e020e */
[----:B-1----:R-:W4:Y:S04]  /*56710*/  LDL.LU.64 R20, [R1+0x320] ;  /* 0x0003200001147983 */ /* 0x002f280000300a00 */
[----:B---3--:R-:W3:Y:S01]  /*56720*/  LDL.LU.64 R18, [R1+0x318] ;  /* 0x0003180001127983 */ /* 0x008ee20000300a00 */
[----:B------:R-:W-:-:S03]  /*56730*/  IMAD.WIDE R12, R7, 0x4, R12 ;  /* 0x00000004070c7825 */ /* 0x000fc600078e020c */
[----:B------:R1:W-:Y:S04]  /*56740*/  STL.64 [R1+0x1768], R22 ;  /* 0x0017681601007387 */ /* 0x0003e80000100a00 */
[----:B------:R1:W-:Y:S04]  /*56750*/  STL.64 [R1+0x1760], R14 ;  /* 0x0017600e01007387 */ /* 0x0003e80000100a00 */
[----:B------:R-:W-:Y:S04]  /*56760*/  LDGSTS.E [R8+-0x47ffc], desc[UR60][R22.64], !P2 ;  /* 0xb800400016087fae */ /* 0x000fe8000d12187c */
[----:B------:R1:W-:Y:S01]  /*56770*/  STL.64 [R1+0x1758], R12 ;  /* 0x0017580c01007387 */ /* 0x0003e20000100a00 */
[----:B------:R-:W-:-:S03]  /*56780*/  ISETP.GE.U32.AND P2, PT, R16, 0x7ffffd8d, PT ;  /* 0x7ffffd8d1000780c */ /* 0x000fc60003f46070 */
[----:B------:R-:W-:Y:S04]  /*56790*/  LDGSTS.E [R8+-0x47ff8], desc[UR60][R14.64], !P0 ;  /* 0xb80080000e087fae */ /* 0x000fe8000c12187c */
[----:B-1----:R-:W3:Y:S04]  /*567a0*/  LDL.LU.64 R22, [R1+0x610] ;  /* 0x0006100001167983 */ /* 0x002ee80000300a00 */
[----:B------:R-:W3:Y:S04]  /*567b0*/  LDL.LU.64 R16, [R1+0x608] ;  /* 0x0006080001107983 */ /* 0x000ee80000300a00 */
[----:B------:R-:W3:Y:S01]  /*567c0*/  LDL.LU.64 R14, [R1+0x600] ;  /* 0x00060000010e7983 */ /* 0x000ee20000300a00 */
[----:B------:R-:W-:Y:S01]  /*567d0*/  ISETP.GE.U32.AND P1, PT, R4, 0x7ffffdad, PT ;  /* 0x7ffffdad0400780c */ /* 0x000fe20003f26070 */
[----:B------:R-:W-:Y:S01]  /*567e0*/  VIADD R10, R10, 0xfffffe6a ;  /* 0xfffffe6a0a0a7836 */ /* 0x000fe20000000000 */
[----:B------:R-:W1:Y:S01]  /*567f0*/  LDC R4, c[0x0][0x230] ;  /* 0x00008c00ff047b82 */ /* 0x000e620000000800 */
[----:B------:R-:W-:Y:S01]  /*56800*/  IADD3 R3, R3, -0x1f1, RZ ;  /* 0xfffffe0f03037810 */ /* 0x000fe20007ffe0ff */
[----:B------:R-:W-:-:S02]  /*56810*/  VIADD R2, R2, 0xfffffe0e ;  /* 0xfffffe0e02027836 */ /* 0x000fc40000000000 */
[----:B------:R-:W-:-:S07]  /*56820*/  VIADD R0, R0, 0xfffffe0d ;  /* 0xfffffe0d00007836 */ /* 0x000fce0000000000 */
[----:B------:R1:W-:Y:S01]  /*56830*/  LDGSTS.E [R8+-0x47ff4], desc[UR60][R12.64], !P1 ;  /* 0xb800c0000c087fae */ /* 0x0003e2000c92187c */
[----:B------:R-:W-:Y:S02]  /*56840*/  ISETP.GE.U32.AND P1, PT, R10, 0x7ffffdeb, PT ;  /* 0x7ffffdeb0a00780c */ /* 0x000fe40003f26070 */
[----:B------:R-:W3:Y:S01]  /*56850*/  LDC R10, c[0x0][0x230] ;  /* 0x00008c00ff0a7b82 */ /* 0x000ee20000000800 */
[----:B------:R-:W-:Y:S02]  /*56860*/  ISETP.GE.U32.AND P6, PT, R3, 0x7ffffd90, PT ;  /* 0x7ffffd900300780c */ /* 0x000fe40003fc6070 */
[----:B------:R-:W-:Y:S02]  /*56870*/  ISETP.GE.U32.AND P5, PT, R2, 0x7ffffd8f, PT ;  /* 0x7ffffd8f0200780c */ /* 0x000fe40003fa6070 */
[----:B------:R-:W-:Y:S02]  /*56880*/  ISETP.GE.U32.AND P4, PT, R0, 0x7ffffd8e, PT ;  /* 0x7ffffd8e0000780c */ /* 0x000fe40003f86070 */
[----:B------:R-:W-:Y:S01]  /*56890*/  IADD3 R11, R11, -0x195, RZ ;  /* 0xfffffe6b0b0b7810 */ /* 0x000fe20007ffe0ff */
[----:B------:R-:W3:Y:S01]  /*568a0*/  LDC R3, c[0x0][0x230] ;  /* 0x00008c00ff037b82 */ /* 0x000ee20000000800 */
[----:B-1----:R-:W-:-:S07]  /*568b0*/  VIADD R4, R4, 0xfffffe69 ;  /* 0xfffffe6904047836 */ /* 0x002fce0000000000 */
[----:B------:R-:W1:Y:S01]  /*568c0*/  LDC R2, c[0x0][0x230] ;  /* 0x00008c00ff027b82 */ /* 0x000e620000000800 */
[----:B------:R-:W-:-:S07]  /*568d0*/  ISETP.GE.U32.AND P0, PT, R11, 0x7ffffdec, PT ;  /* 0x7ffffdec0b00780c */ /* 0x000fce0003f06070 */
[----:B------:R-:W1:Y:S08]  /*568e0*/  LDC R0, c[0x0][0x230] ;  /* 0x00008c00ff007b82 */ /* 0x000e700000000800 */
[----:B------:R-:W1:Y:S08]  /*568f0*/  LDC R13, c[0x0][0x230] ;  /* 0x00008c00ff0d7b82 */ /* 0x000e700000000800 */
[----:B------:R-:W1:Y:S01]  /*56900*/  LDC R12, c[0x0][0x230] ;  /* 0x00008c00ff0c7b82 */ /* 0x000e620000000800 */
[----:B--2---:R-:W-:-:S04]  /*56910*/  IMAD.WIDE R26, R7, 0x4, R28 ;  /* 0x00000004071a7825 */ /* 0x004fc800078e021c */
[C---:B------:R-:W-:Y:S01]  /*56920*/  IMAD.WIDE R24, R7.reuse, 0x4, R30 ;  /* 0x0000000407187825 */ /* 0x040fe200078e021e */
[----:B------:R-:W-:Y:S04]  /*56930*/  STL.64 [R1+0x1678], R26 ;  /* 0x0016781a01007387 */ /* 0x000fe80000100a00 */
[----:B------:R-:W-:Y:S04]  /*56940*/  STL.64 [R1+0x1670], R24 ;  /* 0x0016701801007387 */ /* 0x000fe80000100a00 */
[----:B------:R-:W2:Y:S04]  /*56950*/  LDL.LU.64 R28, [R1+0x5f8] ;  /* 0x0005f800011c7983 */ /* 0x000ea80000300a00 */
[----:B------:R-:W2:Y:S04]  /*56960*/  LDL.LU.64 R30, [R1+0x510] ;  /* 0x00051000011e7983 */ /* 0x000ea80000300a00 */
[----:B------:R-:W-:Y:S04]  /*56970*/  LDGSTS.E [R8+-0x44000], desc[UR60][R26.64], !P6 ;  /* 0xbc0000001a087fae */ /* 0x000fe8000f12187c */
[----:B------:R-:W-:Y:S01]  /*56980*/  LDGSTS.E [R8+-0x43ffc], desc[UR60][R24.64], !P5 ;  /* 0xbc00400018087fae */ /* 0x000fe2000e92187c */
[----:B------:R-:W-:Y:S01]  /*56990*/  ISETP.GE.U32.AND P6, PT, R4, 0x7ffffdea, PT ;  /* 0x7ffffdea0400780c */ /* 0x000fe20003fc6070 */
[----:B----4-:R-:W-:-:S04]  /*569a0*/  IMAD.WIDE R20, R7, 0x4, R20 ;  /* 0x0000000407147825 */ /* 0x010fc800078e0214 */
[----:B---3--:R-:W-:-:S04]  /*569b0*/  IMAD.WIDE R18, R7, 0x4, R18 ;  /* 0x0000000407127825 */ /* 0x008fc800078e0212 */
[C---:B------:R-:W-:Y:S01]  /*569c0*/  IMAD.WIDE R22, R7.reuse, 0x4, R22 ;  /* 0x0000000407167825 */ /* 0x040fe200078e0216 */
[----:B------:R3:W-:Y:S04]  /*569d0*/  STL.64 [R1+0x1668], R20 ;  /* 0x0016681401007387 */ /* 0x0007e80000100a00 */
[----:B------:R-:W-:Y:S04]  /*569e0*/  LDGSTS.E [R8+-0x43ff8], desc[UR60][R20.64], !P4 ;  /* 0xbc00800014087fae */ /* 0x000fe8000e12187c */
[----:B------:R4:W-:Y:S04]  /*569f0*/  STL.64 [R1+0x1660], R18 ;  /* 0x0016601201007387 */ /* 0x0009e80000100a00 */
[----:B------:R4:W-:Y:S01]  /*56a00*/  LDGSTS.E [R8+-0x43ff4], desc[UR60][R18.64], !P2 ;  /* 0xbc00c00012087fae */ /* 0x0009e2000d12187c */
[----:B------:R-:W-:-:S04]  /*56a10*/  IMAD.WIDE R16, R7, 0x4, R16 ;  /* 0x0000000407107825 */ /* 0x000fc800078e0210 */
[----:B------:R-:W-:Y:S01]  /*56a20*/  IMAD.WIDE R14, R7, 0x4, R14 ;  /* 0x00000004070e7825 */ /* 0x000fe200078e020e */
[----:B------:R2:W-:Y:S04]  /*56a30*/  LDGSTS.E [R9+-0x50000], desc[UR60][R22.64], !P0 ;  /* 0xb000000016097fae */ /* 0x0005e8000c12187c */
[----:B------:R2:W-:Y:S01]  /*56a40*/  LDGSTS.E [R9+-0x4fffc], desc[UR60][R16.64], !P1 ;  /* 0xb000400010097fae */ /* 0x0005e2000c92187c */
[----:B------:R-:W-:Y:S01]  /*56a50*/  VIADD R3, R3, 0xfffffe68 ;  /* 0xfffffe6803037836 */ /* 0x000fe20000000000 */
[----:B-1----:R-:W-:Y:S02]  /*56a60*/  IADD3 R2, R2, -0x1b5, RZ ;  /* 0xfffffe4b02027810 */ /* 0x002fe40007ffe0ff */
[----:B------:R1:W-:Y:S04]  /*56a70*/  LDGSTS.E [R9+-0x4fff8], desc[UR60][R14.64], !P6 ;  /* 0xb00080000e097fae */ /* 0x0003e8000f12187c */
[----:B---3--:R-:W3:Y:S01]  /*56a80*/  LDL.LU.64 R20, [R1+0x508] ;  /* 0x0005080001147983 */ /* 0x008ee20000300a00 */
[----:B------:R-:W-:-:S02]  /*56a90*/  VIADD R0, R0, 0xfffffe4a ;  /* 0xfffffe4a00007836 */ /* 0x000fc40000000000 */
[----:B------:R-:W-:Y:S01]  /*56aa0*/  VIADD R13, R13, 0xfffffe48 ;  /* 0xfffffe480d0d7836 */ /* 0x000fe20000000000 */
[----:B------:R-:W1:Y:S01]  /*56ab0*/  LDC R4, c[0x0][0x230] ;  /* 0x00008c00ff047b82 */ /* 0x000e620000000800 */
[----:B----4-:R-:W-:Y:S02]  /*56ac0*/  VIADD R18, R10, 0xfffffe49 ;  /* 0xfffffe490a127836 */ /* 0x010fe40000000000 */
[----:B------:R-:W4:Y:S04]  /*56ad0*/  LDL.LU.64 R10, [R1+0x500] ;  /* 0x00050000010a7983 */ /* 0x000f280000300a00 */
[----:B------:R1:W-:Y:S04]  /*56ae0*/  STL.64 [R1+0x1960], R22 ;  /* 0x0019601601007387 */ /* 0x0003e80000100a00 */
[----:B------:R1:W-:Y:S04]  /*56af0*/  STL.64 [R1+0x1958], R16 ;  /* 0x0019581001007387 */ /* 0x0003e80000100a00 */
[----:B------:R1:W-:Y:S04]  /*56b00*/  STL.64 [R1+0x1950], R14 ;  /* 0x0019500e01007387 */ /* 0x0003e80000100a00 */
[----:B-1----:R-:W4:Y:S04]  /*56b10*/  LDL.LU.64 R22, [R1+0x4f8] ;  /* 0x0004f80001167983 */ /* 0x002f280000300a00 */
[----:B------:R-:W4:Y:S04]  /*56b20*/  LDL.LU.64 R16, [R1+0x410] ;  /* 0x0004100001107983 */ /* 0x000f280000300a00 */
[----:B------:R-:W4:Y:S01]  /*56b30*/  LDL.LU.64 R14, [R1+0x408] ;  /* 0x00040800010e7983 */ /* 0x000f220000300a00 */
[----:B------:R-:W-:-:S02]  /*56b40*/  ISETP.GE.U32.AND P5, PT, R3, 0x7ffffde9, PT ;  /* 0x7ffffde90300780c */ /* 0x000fc40003fa6070 */
[----:B------:R-:W-:Y:S02]  /*56b50*/  ISETP.GE.U32.AND P4, PT, R2, 0x7ffffdcc, PT ;  /* 0x7ffffdcc0200780c */ /* 0x000fe40003f86070 */
[----:B------:R-:W-:Y:S02]  /*56b60*/  ISETP.GE.U32.AND P2, PT, R0, 0x7ffffdcb, PT ;  /* 0x7ffffdcb0000780c */ /* 0x000fe40003f46070 */
[----:B------:R-:W-:Y:S02]  /*56b70*/  ISETP.GE.U32.AND P0, PT, R18, 0x7ffffdca, PT ;  /* 0x7ffffdca1200780c */ /* 0x000fe40003f06070 */
[----:B------:R-:W-:Y:S01]  /*56b80*/  ISETP.GE.U32.AND P1, PT, R13, 0x7ffffdc9, PT ;  /* 0x7ffffdc90d00780c */ /* 0x000fe20003f26070 */
[----:B------:R-:W1:Y:S01]  /*56b90*/  LDC R18, c[0x0][0x230] ;  /* 0x00008c00ff127b82 */ /* 0x000e620000000800 */
[----:B------:R-:W-:-:S07]  /*56ba0*/  IADD3 R12, R12, -0x1d5, RZ ;  /* 0xfffffe2b0c0c7810 */ /* 0x000fce0007ffe0ff */
[----:B------:R-:W1:Y:S08]  /*56bb0*/  LDC R3, c[0x0][0x230] ;  /* 0x00008c00ff037b82 */ /* 0x000e700000000800 */
[----:B------:R-:W1:Y:S08]  /*56bc0*/  LDC R2, c[0x0][0x230] ;  /* 0x00008c00ff027b82 */ /* 0x000e700000000800 */
[----:B------:R-:W1:Y:S01]  /*56bd0*/  LDC R0, c[0x0][0x230] ;  /* 0x00008c00ff007b82 */ /* 0x000e620000000800 */
[----:B--2---:R-:W-:-:S04]  /*56be0*/  IMAD.WIDE R26, R7, 0x4, R28 ;  /* 0x00000004071a7825 */ /* 0x004fc800078e021c */
[----:B------:R-:W-:-:S04]  /*56bf0*/  IMAD.WIDE R24, R7, 0x4, R30 ;  /* 0x0000000407187825 */ /* 0x000fc800078e021e */
[C---:B---3--:R-:W-:Y:S01]  /*56c00*/  IMAD.WIDE R20, R7.reuse, 0x4, R20 ;  /* 0x0000000407147825 */ /* 0x048fe200078e0214 */
[----:B------:R-:W-:Y:S04]  /*56c10*/  STL.64 [R1+0x1948], R26 ;  /* 0x0019481a01007387 */ /* 0x000fe80000100a00 */
[----:B------:R-:W-:Y:S04]  /*56c20*/  STL.64 [R1+0x1850], R24 ;  /* 0x0018501801007387 */ /* 0x000fe80000100a00 */
[----:B------:R-:W2:Y:S04]  /*56c30*/  LDL.LU.64 R28, [R1+0x400] ;  /* 0x00040000011c7983 */ /* 0x000ea80000300a00 */
[----:B------:R-:W3:Y:S01]  /*56c40*/  LDL.LU.64 R30, [R1+0x3f8] ;  /* 0x0003f800011e7983 */ /* 0x000ee20000300a00 */
[----:B----4-:R-:W-:-:S03]  /*56c50*/  IMAD.WIDE R10, R7, 0x4, R10 ;  /* 0x00000004070a7825 */ /* 0x010fc600078e020a */
[----:B------:R2:W-:Y:S04]  /*56c60*/  LDGSTS.E [R9+-0x4fff4], desc[UR60][R26.64], !P5 ;  /* 0xb000c0001a097fae */ /* 0x0005e8000e92187c */
[----:B------:R-:W-:Y:S04]  /*56c70*/  LDGSTS.E [R9+-0x4c000], desc[UR60][R24.64], !P4 ;  /* 0xb400000018097fae */ /* 0x000fe8000e12187c */
[----:B------:R4:W-:Y:S04]  /*56c80*/  STL.64 [R1+0x1848], R20 ;  /* 0x0018481401007387 */ /* 0x0009e80000100a00 */
[----:B------:R-:W-:Y:S04]  /*56c90*/  LDGSTS.E [R9+-0x4bffc], desc[UR60][R20.64], !P2 ;  /* 0xb400400014097fae */ /* 0x000fe8000d12187c */
[----:B------:R1:W-:Y:S04]  /*56ca0*/  STL.64 [R1+0x1840], R10 ;  /* 0x0018400a01007387 */ /* 0x0003e80000100a00 */
[----:B------:R-:W-:Y:S01]  /*56cb0*/  LDGSTS.E [R9+-0x4bff8], desc[UR60][R10.64], !P0 ;  /* 0xb40080000a097fae */ /* 0x000fe2000c12187c */
[----:B------:R-:W-:Y:S01]  /*56cc0*/  VIADD R4, R4, 0xfffffe2a ;  /* 0xfffffe2a04047836 */ /* 0x000fe20000000000 */
[----:B------:R-:W3:Y:S02]  /*56cd0*/  LDC R13, c[0x0][0x230] ;  /* 0x00008c00ff0d7b82 */ /* 0x000ee40000000800 */
[----:B----4-:R-:W4:Y:S01]  /*56ce0*/  LDL.LU.64 R20, [R1+0x310] ;  /* 0x0003100001147983 */ /* 0x010f220000300a00 */
[----:B------:R-:W-:-:S04]  /*56cf0*/  IMAD.WIDE R22, R7, 0x4, R22 ;  /* 0x0000000407167825 */ /* 0x000fc800078e0216 */
[----:B------:R-:W-:-:S04]  /*56d00*/  IMAD.WIDE R16, R7, 0x4, R16 ;  /* 0x0000000407107825 */ /* 0x000fc800078e0210 */
[----:B------:R-:W-:Y:S01]  /*56d10*/  IMAD.WIDE R14, R7, 0x4, R14 ;  /* 0x00000004070e7825 */ /* 0x000fe200078e020e */
[----:B-1----:R-:W4:Y:S04]  /*56d20*/  LDL.LU.64 R10, [R1+0x308] ;  /* 0x00030800010a7983 */ /* 0x002f280000300a00 */
[----:B------:R1:W-:Y:S04]  /*56d30*/  STL.64 [R1+0x1838], R22 ;  /* 0x0018381601007387 */ /* 0x0003e80000100a00 */
[----:B------:R2:W-:Y:S04]  /*56d40*/  STL.64 [R1+0x1750], R16 ;  /* 0x0017501001007387 */ /* 0x0005e80000100a00 */
[----:B------:R-:W-:Y:S04]  /*56d50*/  LDGSTS.E [R9+-0x4bff4], desc[UR60][R22.64], !P1 ;  /* 0xb400c00016097fae */ /* 0x000fe8000c92187c */
[----:B------:R2:W-:Y:S04]  /*56d60*/  STL.64 [R1+0x1748], R14 ;  /* 0x0017480e01007387 */ /* 0x0005e80000100a00 */
[----:B-1----:R-:W4:Y:S01]  /*56d70*/  LDL.LU.64 R22, [R1+0x300] ;  /* 0x0003000001167983 */ /* 0x002f220000300a00 */
[----:B------:R-:W-:Y:S01]  /*56d80*/  ISETP.GE.U32.AND P6, PT, R12, 0x7ffffdac, PT ;  /* 0x7ffffdac0c00780c */ /* 0x000fe20003fc6070 */
[----:B------:R-:W-:Y:S01]  /*56d90*/  VIADD R18, R18, 0xfffffe0a ;  /* 0xfffffe0a12127836 */ /* 0x000fe20000000000 */
[----:B------:R-:W-:Y:S01]  /*56da0*/  ISETP.GE.U32.AND P5, PT, R4, 0x7ffffdab, PT ;  /* 0x7ffffdab0400780c */ /* 0x000fe20003fa6070 */
[----:B------:R-:W-:-:S02]  /*56db0*/  VIADD R3, R3, 0xfffffe29 ;  /* 0xfffffe2903037836 */ /* 0x000fc40000000000 */
[----:B------:R-:W-:Y:S01]  /*56dc0*/  VIADD R2, R2, 0xfffffe28 ;  /* 0xfffffe2802027836 */ /* 0x000fe20000000000 */
[----:B------:R-:W-:Y:S02]  /*56dd0*/  IADD3 R0, R0, -0x1f5, RZ ;  /* 0xfffffe0b00007810 */ /* 0x000fe40007ffe0ff */
[----:B------:R-:W-:Y:S01]  /*56de0*/  ISETP.GE.U32.AND P1, PT, R18, 0x7ffffd8b, PT ;  /* 0x7ffffd8b1200780c */ /* 0x000fe20003f26070 */
[----:B------:R-:W1:Y:S01]  /*56df0*/  LDC R12, c[0x0][0x230] ;  /* 0x00008c00ff0c7b82 */ /* 0x000e620000000800 */
[----:B------:R-:W4:Y:S04]  /*56e00*/  LDL.LU.64 R18, [R1+0x2f8] ;  /* 0x0002f80001127983 */ /* 0x000f280000300a00 */
[----:B------:R-:W-:Y:S01]  /*56e10*/  LDGSTS.E [R9+-0x48000], desc[UR60][R16.64], !P6 ;  /* 0xb800000010097fae */ /* 0x000fe2000f12187c */
[----:B------:R-:W-:-:S02]  /*56e20*/  ISETP.GE.U32.AND P4, PT, R3, 0x7ffffdaa, PT ;  /* 0x7ffffdaa0300780c */ /* 0x000fc40003f86070 */
[----:B------:R-:W-:Y:S01]  /*56e30*/  ISETP.GE.U32.AND P2, PT, R2, 0x7ffffda9, PT ;  /* 0x7ffffda90200780c */ /* 0x000fe20003f46070 */
[----:B------:R2:W-:Y:S01]  /*56e40*/  LDGSTS.E [R9+-0x47ffc], desc[UR60][R14.64], !P5 ;  /* 0xb80040000e097fae */ /* 0x0005e2000e92187c */
[----:B------:R-:W-:Y:S01]  /*56e50*/  ISETP.GE.U32.AND P0, PT, R0, 0x7ffffd8c, PT ;  /* 0x7ffffd8c0000780c */ /* 0x000fe20003f06070 */
[----:B------:R-:W1:Y:S01]  /*56e60*/  LDC R4, c[0x0][0x230] ;  /* 0x00008c00ff047b82 */ /* 0x000e620000000800 */
[C---:B--2---:R-:W-:Y:S01]  /*56e70*/  IMAD.WIDE R26, R7.reuse, 0x4, R28 ;  /* 0x00000004071a7825 */ /* 0x044fe200078e021c */
[----:B------:R-:W2:Y:S06]  /*56e80*/  LDL.LU.64 R16, [R1+0x5f0] ;  /* 0x0005f00001107983 */ /* 0x000eac0000300a00 */
[----:B------:R-:W1:Y:S01]  /*56e90*/  LDC R14, c[0x0][0x230] ;  /* 0x00008c00ff0e7b82 */ /* 0x000e620000000800 */
[----:B---3--:R-:W-:-:S04]  /*56ea0*/  IMAD.WIDE R24, R7, 0x4, R30 ;  /* 0x0000000407187825 */ /* 0x008fc800078e021e */
[----:B----4-:R-:W-:Y:S01]  /*56eb0*/  IMAD.WIDE R10, R7, 0x4, R10 ;  /* 0x00000004070a7825 */ /* 0x010fe200078e020a */
[----:B------:R-:W-:Y:S04]  /*56ec0*/  STL.64 [R1+0x1740], R26 ;  /* 0x0017401a01007387 */ /* 0x000fe80000100a00 */
[----:B------:R-:W-:Y:S04]  /*56ed0*/  LDGSTS.E [R9+-0x47ff8], desc[UR60][R26.64], !P4 ;  /* 0xb80080001a097fae */ /* 0x000fe8000e12187c */
[----:B------:R3:W-:Y:S04]  /*56ee0*/  STL.64 [R1+0x1738], R24 ;  /* 0x0017381801007387 */ /* 0x0007e80000100a00 */
[----:B------:R3:W-:Y:S04]  /*56ef0*/  LDGSTS.E [R9+-0x47ff4], desc[UR60][R24.64], !P2 ;  /* 0xb800c00018097fae */ /* 0x0007e8000d12187c */
[----:B------:R-:W4:Y:S01]  /*56f00*/  LDL.LU.64 R30, [R1+0x5e8] ;  /* 0x0005e800011e7983 */ /* 0x000f220000300a00 */
[----:B------:R-:W-:-:S02]  /*56f10*/  VIADD R13, R13, 0xfffffe09 ;  /* 0xfffffe090d0d7836 */ /* 0x000fc40000000000 */
[----:B-1----:R-:W-:Y:S01]  /*56f20*/  VIADD R12, R12, 0xfffffe08 ;  /* 0xfffffe080c0c7836 */ /* 0x002fe20000000000 */
[----:B------:R-:W1:Y:S08]  /*56f30*/  LDC R3, c[0x0][0x230] ;  /* 0x00008c00ff037b82 */ /* 0x000e700000000800 */
[----:B------:R-:W1:Y:S08]  /*56f40*/  LDC R2, c[0x0][0x230] ;  /* 0x00008c00ff027b82 */ /* 0x000e700000000800 */
[----:B------:R-:W1:Y:S01]  /*56f50*/  LDC R0, c[0x0][0x230] ;  /* 0x00008c00ff007b82 */ /* 0x000e620000000800 */
[----:B---3--:R-:W-:-:S05]  /*56f60*/  IMAD.WIDE R24, R7, 0x4, R20 ;  /* 0x0000000407187825 */ /* 0x008fca00078e0214 */
[----:B------:R3:W-:Y:S04]  /*56f70*/  STL.64 [R1+0x1658], R24 ;  /* 0x0016581801007387 */ /* 0x0007e80000100a00 */
[----:B------:R-:W4:Y:S04]  /*56f80*/  LDL.LU.64 R20, [R1+0x5e0] ;  /* 0x0005e00001147983 */ /* 0x000f280000300a00 */
[----:B------:R3:W-:Y:S04]  /*56f90*/  LDGSTS.E [R9+-0x44000], desc[UR60][R24.64], !P0 ;  /* 0xbc00000018097fae */ /* 0x0007e8000c12187c */
[----:B------:R3:W-:Y:S04]  /*56fa0*/  STL.64 [R1+0x1650], R10 ;  /* 0x0016500a01007387 */ /* 0x0007e80000100a00 */
[----:B------:R-:W-:Y:S01]  /*56fb0*/  LDGSTS.E [R9+-0x43ffc], desc[UR60][R10.64], !P1 ;  /* 0xbc0040000a097fae */ /* 0x000fe2000c92187c */
[----:B---3--:R-:W-:Y:S01]  /*56fc0*/  IMAD.WIDE R24, R7, 0x4, R22 ;  /* 0x0000000407187825 */ /* 0x008fe200078e0216 */
[----:B------:R-:W-:-:S02]  /*56fd0*/  IADD3 R22, R14, -0x1b9, RZ ;  /* 0xfffffe470e167810 */ /* 0x000fc40007ffe0ff */
[----:B------:R-:W3:Y:S04]  /*56fe0*/  LDL.LU.64 R10, [R1+0x5d8] ;  /* 0x0005d800010a7983 */ /* 0x000ee80000300a00 */
[----:B------:R-:W3:Y:S01]  /*56ff0*/  LDL.LU.64 R14, [R1+0x4f0] ;  /* 0x0004f000010e7983 */ /* 0x000ee20000300a00 */
[----:B------:R-:W-:Y:S02]  /*57000*/  ISETP.GE.U32.AND P6, PT, R13, 0x7ffffd8a, PT ;  /* 0x7ffffd8a0d00780c */ /* 0x000fe40003fc6070 */
[----:B------:R-:W-:Y:S01]  /*57010*/  ISETP.GE.U32.AND P5, PT, R12, 0x7ffffd89, PT ;  /* 0x7ffffd890c00780c */ /* 0x000fe20003fa6070 */
[----:B------:R-:W1:Y:S08]  /*57020*/  LDC R13, c[0x0][0x230] ;  /* 0x00008c00ff0d7b82 */ /* 0x000e700000000800 */
[----:B------:R-:W1:Y:S01]  /*57030*/  LDC R12, c[0x0][0x230] ;  /* 0x00008c00ff0c7b82 */ /* 0x000e620000000800 */
[----:B------:R-:W-:-:S04]  /*57040*/  IADD3 R4, R4, -0x199, RZ ;  /* 0xfffffe6704047810 */ /* 0x000fc80007ffe0ff */
[----:B------:R-:W-:Y:S01]  /*57050*/  ISETP.GE.U32.AND P4, PT, R4, 0x7ffffde8, PT ;  /* 0x7ffffde80400780c */ /* 0x000fe20003f86070 */
[----:B------:R-:W-:Y:S01]  /*57060*/  IMAD.WIDE R18, R7, 0x4, R18 ;  /* 0x0000000407127825 */ /* 0x000fe200078e0212 */
[----:B------:R-:W-:Y:S04]  /*57070*/  STL.64 [R1+0x1648], R24 ;  /* 0x0016481801007387 */ /* 0x000fe80000100a00 */
[----:B------:R-:W-:Y:S04]  /*57080*/  LDGSTS.E [R9+-0x43ff8], desc[UR60][R24.64], !P6 ;  /* 0xbc00800018097fae */ /* 0x000fe8000f12187c */
[----:B------:R1:W-:Y:S01]  /*57090*/  STL.64 [R1+0x1640], R18 ;  /* 0x0016401201007387 */ /* 0x0003e20000100a00 */
[----:B------:R-:W-:-:S03]  /*570a0*/  ISETP.GE.U32.AND P6, PT, R22, 0x7ffffdc8, PT ;  /* 0x7ffffdc81600780c */ /* 0x000fc60003fc6070 */
[----:B------:R1:W-:Y:S02]  /*570b0*/  LDGSTS.E [R9+-0x43ff4], desc[UR60][R18.64], !P5 ;  /* 0xbc00c00012097fae */ /* 0x0003e4000e92187c */
[----:B-1----:R-:W-:Y:S02]  /*570c0*/  VIADD R3, R3, 0xfffffe66 ;  /* 0xfffffe6603037836 */ /* 0x002fe40000000000 */
[----:B------:R-:W-:Y:S02]  /*570d0*/  VIADD R2, R2, 0xfffffe65 ;  /* 0xfffffe6502027836 */ /* 0x000fe40000000000 */
[----:B------:R-:W-:Y:S01]  /*570e0*/  VIADD R0, R0, 0xfffffe64 ;  /* 0xfffffe6400007836 */ /* 0x000fe20000000000 */
[----:B------:R-:W1:Y:S01]  /*570f0*/  LDC R4, c[0x0][0x230] ;  /* 0x00008c00ff047b82 */ /* 0x000e620000000800 */
[----:B------:R-:W-:Y:S02]  /*57100*/  VIADD R13, R13, 0xfffffe46 ;  /* 0xfffffe460d0d7836 */ /* 0x000fe40000000000 */
[----:B------:R-:W-:-:S05]  /*57110*/  VIADD R12, R12, 0xfffffe45 ;  /* 0xfffffe450c0c7836 */ /* 0x000fca0000000000 */
[----:B------:R-:W1:Y:S01]  /*57120*/  LDC R18, c[0x0][0x230] ;  /* 0x00008c00ff127b82 */ /* 0x000e620000000800 */
[----:B------:R-:W-:Y:S02]  /*57130*/  ISETP.GE.U32.AND P5, PT, R13, 0x7ffffdc7, PT ;  /* 0x7ffffdc70d00780c */ /* 0x000fe40003fa6070 */
[----:B------:R-:W-:Y:S02]  /*57140*/  ISETP.GE.U32.AND P2, PT, R3, 0x7ffffde7, PT ;  /* 0x7ffffde70300780c */ /* 0x000fe40003f46070 */
[----:B------:R-:W-:Y:S02]  /*57150*/  ISETP.GE.U32.AND P0, PT, R2, 0x7ffffde6, PT ;  /* 0x7ffffde60200780c */ /* 0x000fe40003f06070 */
[----:B------:R-:W-:Y:S01]  /*57160*/  ISETP.GE.U32.AND P1, PT, R0, 0x7ffffde5, PT ;  /* 0x7ffffde50000780c */ /* 0x000fe20003f26070 */
[----:B------:R-:W1:Y:S01]  /*57170*/  LDC R3, c[0x0][0x230] ;  /* 0x00008c00ff037b82 */ /* 0x000e620000000800 */
[----:B--2---:R-:W-:-:S04]  /*57180*/  IMAD.WIDE R16, R7, 0x4, R16 ;  /* 0x0000000407107825 */ /* 0x004fc800078e0210 */
[----:B----4-:R-:W-:Y:S01]  /*57190*/  IMAD.WIDE R24, R7, 0x4, R30 ;  /* 0x0000000407187825 */ /* 0x010fe200078e021e */
[----:B------:R2:W-:Y:S04]  /*571a0*/  STL.64 [R1+0x1940], R16 ;  /* 0x0019401001007387 */ /* 0x0005e80000100a00 */
[----:B------:R4:W-:Y:S04]  /*571b0*/  STL.64 [R1+0x2530], R8 ;  /* 0x0025300801007387 */ /* 0x0009e80000100a00 */
[----:B------:R-:W-:Y:S04]  /*571c0*/  LDGSTS.E [R171+-0x50000], desc[UR60][R16.64], !P4 ;  /* 0xb000000010ab7fae */ /* 0x000fe8000e12187c */
[----:B------:R-:W4:Y:S01]  /*571d0*/  LDL.LU.64 R22, [R1+0x4e8] ;  /* 0x0004e80001167983 */ /* 0x000f220000300a00 */
[----:B------:R-:W-:-:S03]  /*571e0*/  ISETP.GE.U32.AND P4, PT, R12, 0x7ffffdc6, PT ;  /* 0x7ffffdc60c00780c */ /* 0x000fc60003f86070 */
[----:B------:R-:W-:Y:S01]  /*571f0*/  LDGSTS.E [R171+-0x4fffc], desc[UR60][R24.64], !P2 ;  /* 0xb000400018ab7fae */ /* 0x000fe2000d12187c */
[----:B------:R-:W-:-:S03]  /*57200*/  IMAD.WIDE R20, R7, 0x4, R20 ;  /* 0x0000000407147825 */ /* 0x000fc600078e0214 */
[----:B--2---:R-:W2:Y:S04]  /*57210*/  LDL.LU.64 R16, [R1+0x4e0] ;  /* 0x0004e00001107983 */ /* 0x004ea80000300a00 */
[----:B------:R-:W2:Y:S04]  /*57220*/  LDL.LU.64 R12, [R1+0x4d8] ;  /* 0x0004d800010c7983 */ /* 0x000ea80000300a00 */
[----:B------:R-:W-:Y:S01]  /*57230*/  STL.64 [R1+0x1938], R24 ;  /* 0x0019381801007387 */ /* 0x000fe20000100a00 */
[----:B---3--:R-:W-:-:S03]  /*57240*/  IMAD.WIDE R14, R7, 0x4, R14 ;  /* 0x00000004070e7825 */ /* 0x008fc600078e020e */
[----:B------:R3:W-:Y:S04]  /*57250*/  STL.64 [R1+0x1930], R20 ;  /* 0x0019301401007387 */ /* 0x0007e80000100a00 */
[----:B------:R3:W-:Y:S04]  /*57260*/  LDGSTS.E [R171+-0x4fff8], desc[UR60][R20.64], !P0 ;  /* 0xb000800014ab7fae */ /* 0x0007e8000c12187c */
[----:B------:R-:W2:Y:S01]  /*57270*/  LDL.LU.64 R30, [R1+0x3f0] ;  /* 0x0003f000011e7983 */ /* 0x000ea20000300a00 */
[----:B-1----:R-:W-:Y:S01]  /*57280*/  VIADD R4, R4, 0xfffffe44 ;  /* 0xfffffe4404047836 */ /* 0x002fe20000000000 */
[----:B------:R-:W1:Y:S01]  /*57290*/  LDC R2, c[0x0][0x230] ;  /* 0x00008c00ff027b82 */ /* 0x000e620000000800 */
[----:B------:R-:W-:-:S07]  /*572a0*/  IADD3 R3, R3, -0x1d9, RZ ;  /* 0xfffffe2703037810 */ /* 0x000fce0007ffe0ff */
[----:B------:R-:W2:Y:S08]  /*572b0*/  LDC R0, c[0x0][0x230] ;  /* 0x00008c00ff007b82 */ /* 0x000eb00000000800 */
[----:B----4-:R-:W4:Y:S01]  /*572c0*/  LDC R9, c[0x0][0x230] ;  /* 0x00008c00ff097b82 */ /* 0x010f220000000800 */
[----:B------:R-:W-:-:S07]  /*572d0*/  VIADD R18, R18, 0xfffffe24 ;  /* 0xfffffe2412127836 */ /* 0x000fce0000000000 */
[----:B------:R-:W4:Y:S01]  /*572e0*/  LDC R8, c[0x0][0x230] ;  /* 0x00008c00ff087b82 */ /* 0x000f220000000800 */
[----:B---3--:R-:W-:Y:S02]  /*572f0*/  IMAD.WIDE R20, R7, 0x4, R10 ;  /* 0x0000000407147825 */ /* 0x008fe400078e020a */
[----:B------:R-:W3:Y:S04]  /*57300*/  LDL.LU.64 R10, [R1+0x3e8] ;  /* 0x0003e800010a7983 */ /* 0x000ee80000300a00 */
[----:B------:R1:W-:Y:S04]  /*57310*/  STL.64 [R1+0x1928], R20 ;  /* 0x0019281401007387 */ /* 0x0003e80000100a00 */
[----:B------:R-:W-:Y:S04]  /*57320*/  LDGSTS.E [R171+-0x4fff4], desc[UR60][R20.64], !P1 ;  /* 0xb000c00014ab7fae */ /* 0x000fe8000c92187c */
[----:B------:R1:W-:Y:S04]  /*57330*/  STL.64 [R1+0x1830], R14 ;  /* 0x0018300e01007387 */ /* 0x0003e80000100a00 */
[----:B------:R-:W-:Y:S04]  /*57340*/  LDGSTS.E [R171+-0x4c000], desc[UR60][R14.64], !P6 ;  /* 0xb40000000eab7fae */ /* 0x000fe8000f12187c */
[----:B-1----:R-:W4:Y:S04]  /*57350*/  LDL.LU.64 R20, [R1+0x3e0] ;  /* 0x0003e00001147983 */ /* 0x002f280000300a00 */
[----:B------:R-:W4:Y:S01]  /*57360*/  LDL.LU.64 R14, [R1+0x3d8] ;  /* 0x0003d800010e7983 */ /* 0x000f220000300a00 */
[----:B------:R-:W-:Y:S01]  /*57370*/  ISETP.GE.U32.AND P2, PT, R4, 0x7ffffdc5, PT ;  /* 0x7ffffdc50400780c */ /* 0x000fe20003f46070 */
[----:B------:R-:W-:Y:S01]  /*57380*/  VIADD R2, R2, 0xfffffe26 ;  /* 0xfffffe2602027836 */ /* 0x000fe20000000000 */
[----:B------:R-:W-:Y:S01]  /*57390*/  ISETP.GE.U32.AND P0, PT, R3, 0x7ffffda8, PT ;  /* 0x7ffffda80300780c */ /* 0x000fe20003f06070 */
[----:B------:R-:W-:-:S04]  /*573a0*/  IMAD.WIDE R22, R7, 0x4, R22 ;  /* 0x0000000407167825 */ /* 0x000fc800078e0216 */
[----:B--2---:R-:W-:-:S04]  /*573b0*/  IMAD.WIDE R16, R7, 0x4, R16 ;  /* 0x0000000407107825 */ /* 0x004fc800078e0210 */
[C---:B------:R-:W-:Y:S01]  /*573c0*/  IMAD.WIDE R12, R7.reuse, 0x4, R12 ;  /* 0x00000004070c7825 */ /* 0x040fe200078e020c */
[----:B------:R1:W-:Y:S04]  /*573d0*/  STL.64 [R1+0x1828], R22 ;  /* 0x0018281601007387 */ /* 0x0003e80000100a00 */
[----:B------:R2:W-:Y:S04]  /*573e0*/  STL.64 [R1+0x1820], R16 ;  /* 0x0018201001007387 */ /* 0x0005e80000100a00 */
[----:B------:R-:W-:Y:S04]  /*573f0*/  LDGSTS.E [R171+-0x4bffc], desc[UR60][R22.64], !P5 ;  /* 0xb400400016ab7fae */ /* 0x000fe8000e92187c */
[----:B------:R2:W-:Y:S04]  /*57400*/  STL.64 [R1+0x1818], R12 ;  /* 0x0018180c01007387 */ /* 0x0005e80000100a00 */
[----:B------:R-:W-:Y:S04]  /*57410*/  LDGSTS.E [R171+-0x4bff8], desc[UR60][R16.64], !P4 ;  /* 0xb400800010ab7fae */ /* 0x000fe8000e12187c */
[----:B------:R-:W-:Y:S01]  /*57420*/  LDGSTS.E [R171+-0x4bff4], desc[UR60][R12.64], !P2 ;  /* 0xb400c0000cab7fae */ /* 0x000fe2000d12187c */
[----:B------:R-:W-:Y:S01]  /*57430*/  ISETP.GE.U32.AND P1, PT, R2, 0x7ffffda7, PT ;  /* 0x7ffffda70200780c */ /* 0x000fe20003f26070 */
[----:B------:R-:W-:-:S02]  /*57440*/  IMAD.WIDE R24, R7, 0x4, R30 ;  /* 0x0000000407187825 */ /* 0x000fc400078e021e */
[----:B-1----:R-:W4:Y:S04]  /*57450*/  LDL.LU.64 R22, [R1+0x2f0] ;  /* 0x0002f00001167983 */ /* 0x002f280000300a00 */
[----:B--2---:R-:W2:Y:S04]  /*57460*/  LDL.LU.64 R16, [R1+0x2e8] ;  /* 0x0002e80001107983 */ /* 0x004ea80000300a00 */
[----:B------:R-:W2:Y:S01]  /*57470*/  LDL.LU.64 R12, [R1+0x2e0] ;  /* 0x0002e000010c7983 */ /* 0x000ea20000300a00 */
[----:B------:R-:W-:-:S03]  /*57480*/  VIADD R0, R0, 0xfffffe25 ;  /* 0xfffffe2500007836 */ /* 0x000fc60000000000 */
[----:B------:R1:W-:Y:S04]  /*57490*/  STL.64 [R1+0x1730], R24 ;  /* 0x0017301801007387 */ /* 0x0003e80000100a00 */
[----:B------:R1:W-:Y:S01]  /*574a0*/  LDGSTS.E [R171+-0x48000], desc[UR60][R24.64], !P0 ;  /* 0xb800000018ab7fae */ /* 0x0003e2000c12187c */
[----:B------:R-:W1:Y:S01]  /*574b0*/  LDC R4, c[0x0][0x230] ;  /* 0x00008c00ff047b82 */ /* 0x000e620000000800 */
[----:B---3--:R-:W-:Y:S01]  /*574c0*/  IMAD.WIDE R10, R7, 0x4, R10 ;  /* 0x00000004070a7825 */ /* 0x008fe200078e020a */
[----:B------:R-:W-:Y:S02]  /*574d0*/  ISETP.GE.U32.AND P5, PT, R18, 0x7ffffda5, PT ;  /* 0x7ffffda51200780c */ /* 0x000fe40003fa6070 */
[----:B------:R-:W-:Y:S02]  /*574e0*/  ISETP.GE.U32.AND P6, PT, R0, 0x7ffffda6, PT ;  /* 0x7ffffda60000780c */ /* 0x000fe40003fc6070 */
[----:B----4-:R-:W-:-:S02]  /*574f0*/  IADD3 R9, R9, -0x1f9, RZ ;  /* 0xfffffe0709097810 */ /* 0x010fc40007ffe0ff */
[----:B------:R-:W3:Y:S01]  /*57500*/  LDC R3, c[0x0][0x230] ;  /* 0x00008c00ff037b82 */ /* 0x000ee20000000800 */
[----:B------:R4:W-:Y:S04]  /*57510*/  STL.64 [R1+0x1728], R10 ;  /* 0x0017280a01007387 */ /* 0x0009e80000100a00 */
[----:B------:R2:W-:Y:S03]  /*57520*/  LDGSTS.E [R171+-0x47ffc], desc[UR60][R10.64], !P1 ;  /* 0xb80040000aab7fae */ /* 0x0005e6000c92187c */
[----:B------:R-:W3:Y:S01]  /*57530*/  LDC R2, c[0x0][0x230] ;  /* 0x00008c00ff027b82 */ /* 0x000ee20000000800 */
[----:B------:R-:W-:-:S07]  /*57540*/  VIADD R8, R8, 0xfffffe06 ;  /* 0xfffffe0608087836 */ /* 0x000fce0000000000 */
[----:B------:R-:W2:Y:S08]  /*57550*/  LDC R0, c[0x0][0x230] ;  /* 0x00008c00ff007b82 */ /* 0x000eb00000000800 */
[----:B------:R-:W2:Y:S01]  /*57560*/  LDC R18, c[0x0][0x230] ;  /* 0x00008c00ff127b82 */ /* 0x000ea20000000800 */
[----:B-1----:R-:W-:-:S04]  /*57570*/  IMAD.WIDE R24, R7, 0x4, R20 ;  /* 0x0000000407187825 */ /* 0x002fc800078e0214 */
[----:B------:R-:W-:Y:S01]  /*57580*/  IMAD.WIDE R20, R7, 0x4, R14 ;  /* 0x0000000407147825 */ /* 0x000fe200078e020e */
[----:B----4-:R-:W4:Y:S04]  /*57590*/  LDL.LU.64 R10, [R1+0x2d8] ;  /* 0x0002d800010a7983 */ /* 0x010f280000300a00 */
[----:B------:R-:W4:Y:S04]  /*575a0*/  LDL.LU.64 R14, [R1+0x5d0] ;  /* 0x0005d000010e7983 */ /* 0x000f280000300a00 */
[----:B------:R-:W-:Y:S04]  /*575b0*/  STL.64 [R1+0x1720], R24 ;  /* 0x0017201801007387 */ /* 0x000fe80000100a00 */
[----:B------:R1:W-:Y:S04]  /*575c0*/  STL.64 [R1+0x1718], R20 ;  /* 0x0017181401007387 */ /* 0x0003e80000100a00 */
[----:B------:R-:W4:Y:S01]  /*575d0*/  LDL.LU.64 R30, [R1+0x5c8] ;  /* 0x0005c800011e7983 */ /* 0x000f220000300a00 */
[----:B------:R-:W-:-:S03]  /*575e0*/  ISETP.GE.U32.AND P4, PT, R9, 0x7ffffd88, PT ;  /* 0x7ffffd880900780c */ /* 0x000fc60003f86070 */
[----:B------:R4:W-:Y:S04]  /*575f0*/  LDGSTS.E [R171+-0x47ff8], desc[UR60][R24.64], !P6 ;  /* 0xb800800018ab7fae */ /* 0x0009e8000f12187c */
[----:B------:R4:W-:Y:S01]  /*57600*/  LDGSTS.E [R171+-0x47ff4], desc[UR60][R20.64], !P5 ;  /* 0xb800c00014ab7fae */ /* 0x0009e2000e92187c */
[----:B------:R-:W-:Y:S01]  /*57610*/  VIADD R4, R4, 0xfffffe05 ;  /* 0xfffffe0504047836 */ /* 0x000fe20000000000 */
[----:B------:R-:W-:Y:S01]  /*57620*/  ISETP.GE.U32.AND P2, PT, R8, 0x7ffffd87, PT ;  /* 0x7ffffd870800780c */ /* 0x000fe20003f46070 */
[----:B---3--:R-:W-:Y:S01]  /*57630*/  VIADD R3, R3, 0xfffffe04 ;  /* 0xfffffe0403037836 */ /* 0x008fe20000000000 */
[----:B------:R-:W3:Y:S08]  /*57640*/  LDC R9, c[0x0][0x230] ;  /* 0x00008c00ff097b82 */ /* 0x000ef00000000800 */
[----:B------:R-:W3:Y:S01]  /*57650*/  LDC R8, c[0x0][0x230] ;  /* 0x00008c00ff087b82 */ /* 0x000ee20000000800 */
[----:B------:R-:W-:-:S07]  /*57660*/  ISETP.GE.U32.AND P0, PT, R4, 0x7ffffd86, PT ;  /* 0x7ffffd860400780c */ /* 0x000fce0003f06070 */
[----:B------:R-:W3:Y:S01]  /*57670*/  LDC R4, c[0x0][0x230] ;  /* 0x00008c00ff047b82 */ /* 0x000ee20000000800 */
[----:B------:R-:W-:Y:S02]  /*57680*/  ISETP.GE.U32.AND P1, PT, R3, 0x7ffffd85, PT ;  /* 0x7ffffd850300780c */ /* 0x000fe40003f26070 */
[----:B------:R-:W-:Y:S01]  /*57690*/  IADD3 R3, R2, -0x19d, RZ ;  /* 0xfffffe6302037810 */ /* 0x000fe20007ffe0ff */
[----:B------:R-:W-:-:S04]  /*576a0*/  IMAD.WIDE R22, R7, 0x4, R22 ;  /* 0x0000000407167825 */ /* 0x000fc800078e0216 */
[----:B--2---:R-:W-:-:S04]  /*576b0*/  IMAD.WIDE R16, R7, 0x4, R16 ;  /* 0x0000000407107825 */ /* 0x004fc800078e0210 */
[----:B------:R-:W-:-:S04]  /*576c0*/  IMAD.WIDE R12, R7, 0x4, R12 ;  /* 0x00000004070c7825 */ /* 0x000fc800078e020c */
[----:B------:R-:W-:Y:S02]  /*576d0*/  VIADD R0, R0, 0xfffffe62 ;  /* 0xfffffe6200007836 */ /* 0x000fe40000000000 */
[----:B------:R-:W-:Y:S01]  /*576e0*/  VIADD R18, R18, 0xfffffe61 ;  /* 0xfffffe6112127836 */ /* 0x000fe20000000000 */
[----:B------:R2:W-:Y:S04]  /*576f0*/  STL.64 [R1+0x1638], R22 ;  /* 0x0016381601007387 */ /* 0x0005e80000100a00 */
[----:B-1----:R-:W3:Y:S04]  /*57700*/  LDL.LU.64 R20, [R1+0x5c0] ;  /* 0x0005c00001147983 */ /* 0x002ee80000300a00 */
[----:B------:R1:W-:Y:S04]  /*57710*/  STL.64 [R1+0x1630], R16 ;  /* 0x0016301001007387 */ /* 0x0003e80000100a00 */
[----:B------:R-:W-:Y:S04]  /*57720*/  LDGSTS.E [R171+-0x44000], desc[UR60][R22.64], !P4 ;  /* 0xbc00000016ab7fae */ /* 0x000fe8000e12187c */
[----:B------:R1:W-:Y:S01]  /*57730*/  STL.64 [R1+0x1628], R12 ;  /* 0x0016280c01007387 */ /* 0x0003e20000100a00 */
[----:B------:R-:W-:-:S03]  /*57740*/  ISETP.GE.U32.AND P6, PT, R3, 0x7ffffde4, PT ;  /* 0x7ffffde40300780c */ /* 0x000fc60003fc6070 */
[----:B------:R-:W-:Y:S04]  /*57750*/  LDGSTS.E [R171+-0x43ffc], desc[UR60][R16.64], !P2 ;  /* 0xbc00400010ab7fae */ /* 0x000fe8000d12187c */
[----:B------:R-:W-:Y:S01]  /*57760*/  LDGSTS.E [R171+-0x43ff8], desc[UR60][R12.64], !P0 ;  /* 0xbc0080000cab7fae */ /* 0x000fe2000c12187c */
[----:B----4-:R-:W-:-:S03]  /*57770*/  IMAD.WIDE R10, R7, 0x4, R10 ;  /* 0x00000004070a7825 */ /* 0x010fc600078e020a */
[----:B--2---:R-:W2:Y:S04]  /*57780*/  LDL.LU.64 R22, [R1+0x5b8] ;  /* 0x0005b80001167983 */ /* 0x004ea80000300a00 */
[----:B-1----:R-:W4:Y:S01]  /*57790*/  LDL.LU.64 R16, [R1+0x4d0] ;  /* 0x0004d00001107983 */ /* 0x002f220000300a00 */
[----:B------:R-:W-:-:S03]  /*577a0*/  IMAD.WIDE R14, R7, 0x4, R14 ;  /* 0x00000004070e7825 */ /* 0x000fc600078e020e */
[----:B------:R-:W4:Y:S04]  /*577b0*/  LDL.LU.64 R12, [R1+0x4c8] ;  /* 0x0004c800010c7983 */ /* 0x000f280000300a00 */
[----:B------:R1:W-:Y:S04]  /*577c0*/  STL.64 [R1+0x1620], R10 ;  /* 0x0016200a01007387 */ /* 0x0003e80000100a00 */
[----:B------:R1:W-:Y:S04]  /*577d0*/  STL.64 [R1+0x1920], R14 ;  /* 0x0019200e01007387 */ /* 0x0003e80000100a00 */
[----:B------:R-:W-:Y:S04]  /*577e0*/  LDGSTS.E [R171+-0x43ff4], desc[UR60][R10.64], !P1 ;  /* 0xbc00c0000aab7fae */ /* 0x000fe8000c92187c */
[----:B------:R-:W-:Y:S04]  /*577f0*/  STL [R1+0x2544], R171 ;  /* 0x002544ab01007387 */ /* 0x000fe80000100800 */
[----:B------:R-:W-:Y:S01]  /*57800*/  LDGSTS.E [R244+-0x50000], desc[UR60][R14.64], !P6 ;  /* 0xb00000000ef47fae */ /* 0x000fe2000f12187c */
[----:B------:R-:W-:Y:S01]  /*57810*/  IMAD.WIDE R24, R7, 0x4, R30 ;  /* 0x0000000407187825 */ /* 0x000fe200078e021e */
[----:B------:R-:W-:-:S02]  /*57820*/  ISETP.GE.U32.AND P5, PT, R0, 0x7ffffde3, PT ;  /* 0x7ffffde30000780c */ /* 0x000fc40003fa6070 */
[----:B------:R-:W-:Y:S01]  /*57830*/  ISETP.GE.U32.AND P4, PT, R18, 0x7ffffde2, PT ;  /* 0x7ffffde21200780c */ /* 0x000fe20003f86070 */
[----:B------:R-:W1:Y:S08]  /*57840*/  LDC R2, c[0x0][0x230] ;  /* 0x00008c00ff027b82 */ /* 0x000e700000000800 */
[----:B------:R-:W1:Y:S01]  /*57850*/  LDC R0, c[0x0][0x230] ;  /* 0x00008c00ff007b82 */ /* 0x000e620000000800 */
[----:B---3--:R-:W-:Y:S01]  /*57860*/  VIADD R9, R9, 0xfffffe60 ;  /* 0xfffffe6009097836 */ /* 0x008fe20000000000 */
[----:B------:R-:W-:-:S06]  /*57870*/  IADD3 R8, R8, -0x1bd, RZ ;  /* 0xfffffe4308087810 */ /* 0x000fcc0007ffe0ff */
[----:B------:R-:W3:Y:S01]  /*57880*/  LDC R18, c[0x0][0x230] ;  /* 0x00008c00ff127b82 */ /* 0x000ee20000000800 */
[----:B------:R-:W-:Y:S01]  /*57890*/  VIADD R4, R4, 0xfffffe42 ;  /* 0xfffffe4204047836 */ /* 0x000fe20000000000 */
[----:B-1----:R-:W4:Y:S04]  /*578a0*/  LDL.LU.64 R10, [R1+0x4c0] ;  /* 0x0004c000010a7983 */ /* 0x002f280000300a00 */
[----:B------:R-:W4:Y:S04]  /*578b0*/  LDL.LU.64 R14, [R1+0x4b8] ;  /* 0x0004b800010e7983 */ /* 0x000f280000300a00 */
[----:B------:R2:W-:Y:S04]  /*578c0*/  STL.64 [R1+0x1918], R24 ;  /* 0x0019181801007387 */ /* 0x0005e80000100a00 */
[----:B------:R-:W4:Y:S01]  /*578d0*/  LDL.LU.64 R28, [R1+0x3d0] ;  /* 0x0003d000011c7983 */ /* 0x000f220000300a00 */
[----:B------:R-:W1:Y:S03]  /*578e0*/  LDC R3, c[0x0][0x230] ;  /* 0x00008c00ff037b82 */ /* 0x000e660000000800 */
[----:B------:R2:W-:Y:S01]  /*578f0*/  LDGSTS.E [R244+-0x4fffc], desc[UR60][R24.64], !P5 ;  /* 0xb000400018f47fae */ /* 0x0005e2000e92187c */
[----:B------:R-:W-:-:S02]  /*57900*/  ISETP.GE.U32.AND P2, PT, R9, 0x7ffffde1, PT ;  /* 0x7ffffde10900780c */ /* 0x000fc40003f46070 */
[----:B------:R-:W-:Y:S02]  /*57910*/  ISETP.GE.U32.AND P0, PT, R8, 0x7ffffdc4, PT ;  /* 0x7ffffdc40800780c */ /* 0x000fe40003f06070 */
[----:B------:R-:W1:Y:S08]  /*57920*/  LDC R9, c[0x0][0x230] ;  /* 0x00008c00ff097b82 */ /* 0x000e700000000800 */
[----:B------:R-:W1:Y:S01]  /*57930*/  LDC R8, c[0x0][0x230] ;  /* 0x00008c00ff087b82 */ /* 0x000e620000000800 */
[----:B------:R-:W-:-:S07]  /*57940*/  ISETP.GE.U32.AND P1, PT, R4, 0x7ffffdc3, PT ;  /* 0x7ffffdc30400780c */ /* 0x000fce0003f26070 */
[----:B------:R-:W4:Y:S01]  /*57950*/  LDC R4, c[0x0][0x230] ;  /* 0x00008c00ff047b82 */ /* 0x000f220000000800 */
[----:B------:R-:W-:Y:S02]  /*57960*/  VIADD R2, R2, 0xfffffe41 ;  /* 0xfffffe4102027836 */ /* 0x000fe40000000000 */
[----:B------:R-:W-:-:S03]  /*57970*/  VIADD R0, R0, 0xfffffe40 ;  /* 0xfffffe4000007836 */ /* 0x000fc60000000000 */
[----:B------:R-:W-:Y:S02]  /*57980*/  ISETP.GE.U32.AND P6, PT, R2, 0x7ffffdc2, PT ;  /* 0x7ffffdc20200780c */ /* 0x000fe40003fc6070 */
[----:B------:R-:W-:Y:S01]  /*57990*/  ISETP.GE.U32.AND P5, PT, R0, 0x7ffffdc1, PT ;  /* 0x7ffffdc10000780c */ /* 0x000fe20003fa6070 */
[----:B---3--:R-:W-:Y:S01]  /*579a0*/  VIADD R18, R18, 0xfffffe22 ;  /* 0xfffffe2212127836 */ /* 0x008fe20000000000 */
[----:B------:R-:W3:Y:S08]  /*579b0*/  LDC R2, c[0x0][0x230] ;  /* 0x00008c00ff027b82 */ /* 0x000ef00000000800 */
[----:B------:R-:W3:Y:S01]  /*579c0*/  LDC R0, c[0x0][0x230] ;  /* 0x00008c00ff007b82 */ /* 0x000ee20000000800 */
[----:B-1----:R-:W-:-:S02]  /*579d0*/  VIADD R9, R9, 0xfffffe21 ;  /* 0xfffffe2109097836 */ /* 0x002fc40000000000 */
[----:B------:R-:W-:Y:S02]  /*579e0*/  VIADD R8, R8, 0xfffffe20 ;  /* 0xfffffe2008087836 */ /* 0x000fe40000000000 */
[----:B------:R-:W-:-:S05]  /*579f0*/  IMAD.WIDE R20, R7, 0x4, R20 ;  /* 0x0000000407147825 */ /* 0x000fca00078e0214 */
[----:B------:R1:W-:Y:S04]  /*57a00*/  STL.64 [R1+0x1910], R20 ;  /* 0x0019101401007387 */ /* 0x0003e80000100a00 */
[----:B------:R-:W-:Y:S01]  /*57a10*/  LDGSTS.E [R244+-0x4fff8], desc[UR60][R20.64], !P4 ;  /* 0xb000800014f47fae */ /* 0x000fe2000e12187c */
[----:B--2---:R-:W-:-:S03]  /*57a20*/  IMAD.WIDE R24, R7, 0x4, R22 ;  /* 0x0000000407187825 */ /* 0x004fc600078e0216 */
[----:B------:R-:W2:Y:S04]  /*57a30*/  LDL.LU.64 R22, [R1+0x3c8] ;  /* 0x0003c80001167983 */ /* 0x000ea80000300a00 */
[----:B------:R-:W-:Y:S04]  /*57a40*/  STL.64 [R1+0x1908], R24 ;  /* 0x0019081801007387 */ /* 0x000fe80000100a00 */
[----:B-1----:R-:W2:Y:S01]  /*57a50*/  LDL.LU.64 R20, [R1+0x3c0] ;  /* 0x0003c00001147983 */ /* 0x002ea20000300a00 */
[----:B----4-:R-:W-:-:S04]  /*57a60*/  IMAD.WIDE R16, R7, 0x4, R16 ;  /* 0x0000000407107825 */ /* 0x010fc800078e0210 */
[----:B------:R-:W-:Y:S01]  /*57a70*/  IMAD.WIDE R12, R7, 0x4, R12 ;  /* 0x00000004070c7825 */ /* 0x000fe200078e020c */
[----:B------:R-:W-:Y:S04]  /*57a80*/  LDGSTS.E [R244+-0x4fff4], desc[UR60][R24.64], !P2 ;  /* 0xb000c00018f47fae */ /* 0x000fe8000d12187c */
[----:B------:R-:W-:Y:S04]  /*57a90*/  STL.64 [R1+0x1810], R16 ;  /* 0x0018101001007387 */ /* 0x000fe80000100a00 */
[----:B------:R-:W-:Y:S04]  /*57aa0*/  LDGSTS.E [R244+-0x4c000], desc[UR60][R16.64], !P0 ;  /* 0xb400000010f47fae */ /* 0x000fe8000c12187c */
[----:B------:R1:W-:Y:S04]  /*57ab0*/  STL.64 [R1+0x1808], R12 ;  /* 0x0018080c01007387 */ /* 0x0003e80000100a00 */
[----:B------:R1:W-:Y:S01]  /*57ac0*/  LDGSTS.E [R244+-0x4bffc], desc[UR60][R12.64], !P1 ;  /* 0xb40040000cf47fae */ /* 0x0003e2000c92187c */
[----:B------:R-:W-:-:S02]  /*57ad0*/  ISETP.GE.U32.AND P0, PT, R9, 0x7ffffda2, PT ;  /* 0x7ffffda20900780c */ /* 0x000fc40003f06070 */
[----:B------:R-:W-:Y:S01]  /*57ae0*/  ISETP.GE.U32.AND P1, PT, R8, 0x7ffffda1, PT ;  /* 0x7ffffda10800780c */ /* 0x000fe20003f26070 */
[----:B------:R-:W-:-:S04]  /*57af0*/  IMAD.WIDE R14, R7, 0x4, R14 ;  /* 0x00000004070e7825 */ /* 0x000fc800078e020e */
[----:B-1----:R-:W-:-:S05]  /*57b00*/  IMAD.WIDE R12, R7, 0x4, R10 ;  /* 0x00000004070c7825 */ /* 0x002fca00078e020a */
[----:B------:R1:W-:Y:S04]  /*57b10*/  STL.64 [R1+0x1800], R12 ;  /* 0x0018000c01007387 */ /* 0x0003e80000100a00 */
[----:B------:R-:W4:Y:S04]  /*57b20*/  LDL.LU.64 R16, [R1+0x2b0] ;  /* 0x0002b00001107983 */ /* 0x000f280000300a00 */
[----:B------:R-:W4:Y:S04]  /*57b30*/  LDL.LU.64 R30, [R1+0x3b8] ;  /* 0x0003b800011e7983 */ /* 0x000f280000300a00 */
[----:B------:R3:W-:Y:S04]  /*57b40*/  STL.64 [R1+0x17f8], R14 ;  /* 0x0017f80e01007387 */ /* 0x0007e80000100a00 */
[----:B------:R-:W4:Y:S01]  /*57b50*/  LDL.LU.64 R10, [R1+0x2d0] ;  /* 0x0002d000010a7983 */ /* 0x000f220000300a00 */
[----:B------:R-:W-:Y:S01]  /*57b60*/  ISETP.GE.U32.AND P2, PT, R18, 0x7ffffda3, PT ;  /* 0x7ffffda31200780c */ /* 0x000fe20003f46070 */
[----:B------:R-:W-:-:S02]  /*57b70*/  IMAD.WIDE R8, R7, 0x4, R28 ;  /* 0x0000000407087825 */ /* 0x000fc400078e021c */
[----:B------:R-:W4:Y:S04]  /*57b80*/  LDL.LU.64 R18, [R1+0x2c8] ;  /* 0x0002c80001127983 */ /* 0x000f280000300a00 */
[----:B------:R-:W-:Y:S04]  /*57b90*/  LDGSTS.E [R244+-0x4bff8], desc[UR60][R12.64], !P6 ;  /* 0xb40080000cf47fae */ /* 0x000fe8000f12187c */
[----:B------:R-:W-:Y:S04]  /*57ba0*/  LDGSTS.E [R244+-0x4bff4], desc[UR60][R14.64], !P5 ;  /* 0xb400c0000ef47fae */ /* 0x000fe8000e92187c */
[----:B-1----:R-:W4:Y:S04]  /*57bb0*/  LDL.LU.64 R12, [R1+0x2c0] ;  /* 0x0002c000010c7983 */ /* 0x002f280000300a00 */
[----:B------:R1:W-:Y:S04]  /*57bc0*/  STL.64 [R1+0x1710], R8 ;  /* 0x0017100801007387 */ /* 0x0003e80000100a00 */
[----:B---3--:R-:W3:Y:S01]  /*57bd0*/  LDL.LU.64 R14, [R1+0x2b8] ;  /* 0x0002b800010e7983 */ /* 0x008ee20000300a00 */
[----:B------:R-:W-:-:S04]  /*57be0*/  IADD3 R3, R3, -0x1dd, RZ ;  /* 0xfffffe2303037810 */ /* 0x000fc80007ffe0ff */
[----:B------:R-:W-:Y:S02]  /*57bf0*/  ISETP.GE.U32.AND P4, PT, R3, 0x7ffffda4, PT ;  /* 0x7ffffda40300780c */ /* 0x000fe40003f86070 */
[----:B------:R-:W1:Y:S11]  /*57c00*/  LDC R3, c[0x0][0x230] ;  /* 0x00008c00ff037b82 */ /* 0x000e760000000800 */
[----:B------:R2:W-:Y:S01]  /*57c10*/  LDGSTS.E [R244+-0x48000], desc[UR60][R8.64], !P4 ;  /* 0xb800000008f47fae */ /* 0x0005e2000e12187c */
[----:B------:R-:W-:Y:S01]  /*57c20*/  VIADD R2, R2, 0xfffffe00 ;  /* 0xfffffe0002027836 */ /* 0x000fe20000000000 */
[----:B------:R-:W-:-:S04]  /*57c30*/  IADD3 R4, R4, -0x1fd, RZ ;  /* 0xfffffe0304047810 */ /* 0x000fc80007ffe0ff */
[----:B------:R-:W-:Y:S02]  /*57c40*/  ISETP.GE.AND P5, PT, R6, R2, PT ;  /* 0x000000020600720c */ /* 0x000fe40003fa6270 */
[----:B------:R-:W-:Y:S01]  /*57c50*/  ISETP.GE.U32.AND P6, PT, R4, 0x7ffffd84, PT ;  /* 0x7ffffd840400780c */ /* 0x000fe20003fc6070 */
[----:B------:R-:W-:Y:S01]  /*57c60*/  VIADD R4, R0, 0xfffffe02 ;  /* 0xfffffe0200047836 */ /* 0x000fe20000000000 */
[----:B------:R-:W-:Y:S02]  /*57c70*/  ISETP.GT.AND P4, PT, R170, 0x27f, PT ;  /* 0x0000027faa00780c */ /* 0x000fe40003f84270 */
[----:B------:R-:W-:Y:S01]  /*57c80*/  SEL R0, RZ, 0x4, P5 ;  /* 0x00000004ff007807 */ /* 0x000fe20002800000 */
[----:B-1----:R-:W-:-:S03]  /*57c90*/  VIADD R3, R3, 0xfffffe01 ;  /* 0xfffffe0103037836 */ /* 0x002fc60000000000 */
[----:B------:R-:W-:Y:S02]  /*57ca0*/  SEL R0, R0, RZ, P4 ;  /* 0x000000ff00007207 */ /* 0x000fe40002000000 */
[----:B------:R-:W-:Y:S01]  /*57cb0*/  ISETP.GE.U32.AND P4, PT, R2, 0x7ffffd81, PT ;  /* 0x7ffffd810200780c */ /* 0x000fe20003f86070 */
[----:B--2---:R-:W-:-:S04]  /*57cc0*/  IMAD.WIDE R22, R7, 0x4, R22 ;  /* 0x0000000407167825 */ /* 0x004fc800078e0216 */
[----:B------:R-:W-:Y:S01]  /*57cd0*/  IMAD.WIDE R8, R7, 0x4, R20 ;  /* 0x0000000407087825 */ /* 0x000fe200078e0214 */
[----:B------:R1:W-:Y:S04]  /*57ce0*/  STL.64 [R1+0x1708], R22 ;  /* 0x0017081601007387 */ /* 0x0003e80000100a00 */
[----:B------:R-:W2:Y:S04]  /*57cf0*/  LDL.LU.64 R20, [R1+0x2a0] ;  /* 0x0002a00001147983 */ /* 0x000ea80000300a00 */
[----:B------:R-:W-:Y:S04]  /*57d00*/  STL.64 [R1+0x1700], R8 ;  /* 0x0017000801007387 */ /* 0x000fe80000100a00 */
[----:B------:R-:W-:Y:S04]  /*57d10*/  LDGSTS.E [R244+-0x47ffc], desc[UR60][R22.64], !P2 ;  /* 0xb800400016f47fae */ /* 0x000fe8000d12187c */
[----:B------:R-:W2:Y:S01]  /*57d20*/  LDL.LU.64 R28, [R1+0x290] ;  /* 0x00029000011c7983 */ /* 0x000ea20000300a00 */
[----:B------:R-:W-:-:S03]  /*57d30*/  ISETP.GE.U32.AND P2, PT, R3, 0x7ffffd82, PT ;  /* 0x7ffffd820300780c */ /* 0x000fc60003f46070 */
[----:B------:R3:W-:Y:S04]  /*57d40*/  LDGSTS.E [R244+-0x47ff8], desc[UR60][R8.64], !P0 ;  /* 0xb800800008f47fae */ /* 0x0007e8000c12187c */
[----:B-1----:R-:W2:Y:S04]  /*57d50*/  LDL.LU.64 R22, [R1+0x280] ;  /* 0x0002800001167983 */ /* 0x002ea80000300a00 */
[----:B------:R-:W2:Y:S01]  /*57d60*/  LDL.LU.64 R2, [R1+0x270] ;  /* 0x0002700001027983 */ /* 0x000ea20000300a00 */
[----:B----4-:R-:W-:-:S04]  /*57d70*/  IMAD.WIDE R16, R5, 0x4, R16 ;  /* 0x0000000405107825 */ /* 0x010fc800078e0210 */
[----:B------:R-:W-:-:S04]  /*57d80*/  IMAD.WIDE R26, R7, 0x4, R30 ;  /* 0x00000004071a7825 */ /* 0x000fc800078e021e */
[C---:B------:R-:W-:Y:S01]  /*57d90*/  IMAD.WIDE R10, R7.reuse, 0x4, R10 ;  /* 0x00000004070a7825 */ /* 0x040fe200078e020a */
[----:B------:R-:W-:Y:S03]  /*57da0*/  STL.64 [R1+0x1a10], R16 ;  /* 0x001a101001007387 */ /* 0x000fe60000100a00 */
[C---:B------:R-:W-:Y:S01]  /*57db0*/  IMAD.WIDE R24, R7.reuse, 0x4, R18 ;  /* 0x0000000407187825 */ /* 0x040fe200078e0212 */
[----:B------:R1:W-:Y:S04]  /*57dc0*/  STL.64 [R1+0x1560], R26 ;  /* 0x0015601a01007387 */ /* 0x0003e80000100a00 */
[----:B------:R4:W-:Y:S04]  /*57dd0*/  STL.64 [R1+0x1558], R10 ;  /* 0x0015580a01007387 */ /* 0x0009e80000100a00 */
[----:B------:R-:W-:Y:S04]  /*57de0*/  LDGSTS.E [R244+-0x47ff4], desc[UR60][R26.64], !P1 ;  /* 0xb800c0001af47fae */ /* 0x000fe8000c92187c */
[----:B------:R-:W-:Y:S01]  /*57df0*/  LDGSTS.E [R244+-0x44000], desc[UR60][R10.64], !P6 ;  /* 0xbc0000000af47fae */ /* 0x000fe2000f12187c */
[----:B------:R-:W-:-:S04]  /*57e00*/  IMAD.WIDE R170, R7, 0x4, R12 ;  /* 0x0000000407aa7825 */ /* 0x000fc800078e020c */
[----:B---3--:R-:W-:Y:S01]  /*57e10*/  IMAD.WIDE R18, R7, 0x4, R14 ;  /* 0x0000000407127825 */ /* 0x008fe200078e020e */
[----:B------:R-:W3:Y:S04]  /*57e20*/  LDL.LU.64 R12, [R1+0x260] ;  /* 0x00026000010c7983 */ /* 0x000ee80000300a00 */
[----:B------:R4:W-:Y:S04]  /*57e30*/  STL.64 [R1+0x1550], R24 ;  /* 0x0015501801007387 */ /* 0x0009e80000100a00 */
[----:B------:R-:W3:Y:S04]  /*57e40*/  LDL.LU.64 R14, [R1+0x250] ;  /* 0x00025000010e7983 */ /* 0x000ee80000300a00 */
[----:B------:R2:W-:Y:S04]  /*57e50*/  STL.64 [R1+0x1548], R170 ;  /* 0x001548aa01007387 */ /* 0x0005e80000100a00 */
[----:B------:R-:W3:Y:S04]  /*57e60*/  LDL.LU.64 R30, [R1+0x240] ;  /* 0x00024000011e7983 */ /* 0x000ee80000300a00 */
[----:B-1----:R-:W3:Y:S04]  /*57e70*/  LDL.LU.64 R26, [R1+0x25b0] ;  /* 0x0025b000011a7983 */ /* 0x002ee80000300a00 */
[----:B------:R1:W-:Y:S04]  /*57e80*/  STL.64 [R1+0x1540], R18 ;  /* 0x0015401201007387 */ /* 0x0003e80000100a00 */
[----:B----4-:R-:W4:Y:S01]  /*57e90*/  LDL.LU.64 R10, [R1+0x230] ;  /* 0x00023000010a7983 */ /* 0x010f220000300a00 */
[----:B------:R-:W-:-:S02]  /*57ea0*/  ISETP.GE.U32.AND P5, PT, R4, 0x7ffffd83, PT ;  /* 0x7ffffd830400780c */ /* 0x000fc40003fa6070 */
[----:B------:R-:W-:Y:S02]  /*57eb0*/  ISETP.NE.U32.AND P0, PT, R0, RZ, PT ;  /* 0x000000ff0000720c */ /* 0x000fe40003f05070 */
[----:B------:R-:W-:-:S09]  /*57ec0*/  IADD3 R0, R245, 0x100000, RZ ;  /* 0x00100000f5007810 */ /* 0x000fd20007ffe0ff */
[----:B------:R-:W-:Y:S04]  /*57ed0*/  LDGSTS.E [R244+-0x43ffc], desc[UR60][R24.64], !P5 ;  /* 0xbc00400018f47fae */ /* 0x000fe8000e92187c */
[----:B------:R2:W-:Y:S04]  /*57ee0*/  LDGSTS.E [R244+-0x43ff8], desc[UR60][R170.64], !P2 ;  /* 0xbc008000aaf47fae */ /* 0x0005e8000d12187c */
[----:B------:R-:W-:Y:S04]  /*57ef0*/  LDGSTS.E [R244+-0x43ff4], desc[UR60][R18.64], !P4 ;  /* 0xbc00c00012f47fae */ /* 0x000fe8000e12187c */
[----:B------:R-:W0:Y:S04]  /*57f00*/  LDGDEPBAR ;  /* 0x00000000000079af */ /* 0x000e280000000000 */
[----:B------:R-:W-:Y:S04]  /*57f10*/  LDGSTS.E [R0+-0x40000], desc[UR60][R16.64], P3 ;  /* 0xc000000010007fae */ /* 0x000fe8000992187c */
[----:B------:R-:W4:Y:S04]  /*57f20*/  LDL.LU.64 R24, [R1+0x25a8] ;  /* 0x0025a80001187983 */ /* 0x000f280000300a00 */
[----:B------:R1:W-:Y:S01]  /*57f30*/  STL [R1+0x2548], R7 ;  /* 0x0025480701007387 */ /* 0x0003e20000100800 */
[----:B------:R-:W-:-:S02]  /*57f40*/  VIADD R9, R245, 0x100000 ;  /* 0x00100000f5097836 */ /* 0x000fc40000000000 */
[C---:B------:R-:W-:Y:S02]  /*57f50*/  VIADD R8, R245.reuse, 0x100000 ;  /* 0x00100000f5087836 */ /* 0x040fe40000000000 */
[----:B------:R-:W-:Y:S02]  /*57f60*/  VIADD R4, R245, 0x100000 ;  /* 0x00100000f5047836 */ /* 0x000fe40000000000 */
[C---:B--2---:R-:W-:Y:S02]  /*57f70*/  IMAD.WIDE R170, R5.reuse, 0x4, R20 ;  /* 0x0000000405aa7825 */ /* 0x044fe400078e0214 */
[----:B------:R-:W2:Y:S04]  /*57f80*/  LDL.LU.64 R20, [R1+0x220] ;  /* 0x0002200001147983 */ /* 0x000ea80000300a00 */
[----:B------:R-:W2:Y:S04]  /*57f90*/  LDL.LU.64 R16, [R1+0x210] ;  /* 0x0002100001107983 */ /* 0x000ea80000300a00 */
[----:B-1----:R-:W2:Y:S04]  /*57fa0*/  LDL.LU.64 R18, [R1+0x200] ;  /* 0x0002000001127983 */ /* 0x002ea80000300a00 */
[----:B------:R-:W-:Y:S01]  /*57fb0*/  STL.64 [R1+0x1618], R170 ;  /* 0x001618aa01007387 */ /* 0x000fe20000100a00 */
[----:B------:R-:W-:-:S03]  /*57fc0*/  IMAD.WIDE R28, R5, 0x4, R28 ;  /* 0x00000004051c7825 */ /* 0x000fc600078e021c */
[----:B------:R-:W-:Y:S04]  /*57fd0*/  LDGSTS.E [R9+-0x3fc00], desc[UR60][R170.64], P3 ;  /* 0xc0400000aa097fae */ /* 0x000fe8000992187c */
[----:B------:R3:W-:Y:S01]  /*57fe0*/  LDGSTS.E [R8+-0x3f800], desc[UR60][R28.64], P3 ;  /* 0xc08000001c087fae */ /* 0x0007e2000992187c */
[----:B------:R-:W-:-:S03]  /*57ff0*/  IMAD.WIDE R6, R5, 0x4, R22 ;  /* 0x0000000405067825 */ /* 0x000fc600078e0216 */
[----:B------:R-:W2:Y:S01]  /*58000*/  LDL.LU.64 R22, [R1+0x1f0] ;  /* 0x0001f00001167983 */ /* 0x000ea20000300a00 */
[----:B------:R-:W-:-:S03]  /*58010*/  IMAD.WIDE R2, R5, 0x4, R2 ;  /* 0x0000000405027825 */ /* 0x000fc600078e0202 */
[----:B------:R3:W-:Y:S04]  /*58020*/  STL.64 [R1+0x1610], R28 ;  /* 0x0016101c01007387 */ /* 0x0007e80000100a00 */
[----:B------:R4:W-:Y:S04]  /*58030*/  STL.64 [R1+0x1608], R6 ;  /* 0x0016080601007387 */ /* 0x0009e80000100a00 */
[----:B------:R4:W-:Y:S04]  /*58040*/  LDGSTS.E [R4+-0x3f400], desc[UR60][R6.64], P3 ;  /* 0xc0c0000006047fae */ /* 0x0009e8000992187c */
[----:B------:R1:W-:Y:S04]  /*58050*/  STL.64 [R1+0x1600], R2 ;  /* 0x0016000201007387 */ /* 0x0003e80000100a00 */
[----:B------:R1:W-:Y:S01]  /*58060*/  LDGSTS.E [R0+-0x3f000], desc[UR60][R2.64], P3 ;  /* 0xc100000002007fae */ /* 0x0003e2000992187c */
[----:B---3--:R-:W-:-:S04]  /*58070*/  IMAD.WIDE R28, R5, 0x4, R12 ;  /* 0x00000004051c7825 */ /* 0x008fc800078e020c */
[----:B------:R-:W-:-:S04]  /*58080*/  IMAD.WIDE R14, R5, 0x4, R14 ;  /* 0x00000004050e7825 */ /* 0x000fc800078e020e */
[C---:B------:R-:W-:Y:S01]  /*58090*/  IMAD.WIDE R8, R5.reuse, 0x4, R30 ;  /* 0x0000000405087825 */ /* 0x040fe200078e021e */
[----:B------:R-:W3:Y:S04]  /*580a0*/  LDL.LU.64 R12, [R1+0x1e0] ;  /* 0x0001e000010c7983 */ /* 0x000ee80000300a00 */
[----:B------:R-:W-:Y:S04]  /*580b0*/  STL.64 [R1+0x15f8], R28 ;  /* 0x0015f81c01007387 */ /* 0x000fe80000100a00 */
[----:B------:R1:W-:Y:S04]  /*580c0*/  STL.64 [R1+0x15f0], R14 ;  /* 0x0015f00e01007387 */ /* 0x0003e80000100a00 */
[----:B------:R-:W3:Y:S01]  /*580d0*/  LDL.LU.64 R170, [R1+0x1d0] ;  /* 0x0001d00001aa7983 */ /* 0x000ee20000300a00 */
[----:B----4-:R-:W-:-:S03]  /*580e0*/  IMAD.WIDE R6, R5, 0x4, R10 ;  /* 0x0000000405067825 */ /* 0x010fc600078e020a */
[----:B------:R4:W-:Y:S04]  /*580f0*/  STL.64 [R1+0x15e8], R8 ;  /* 0x0015e80801007387 */ /* 0x0009e80000100a00 */
[----:B------:R-:W3:Y:S01]  /*58100*/  LDL.LU.64 R10, [R1+0x1c0] ;  /* 0x0001c000010a7983 */ /* 0x000ee20000300a00 */
[C---:B-1----:R-:W-:Y:S01]  /*58110*/  IADD3 R3, R245.reuse, 0x100000, RZ ;  /* 0x00100000f5037810 */ /* 0x042fe20007ffe0ff */
[C---:B------:R-:W-:Y:S02]  /*58120*/  VIADD R2, R245.reuse, 0x100000 ;  /* 0x00100000f5027836 */ /* 0x040fe40000000000 */
[----:B------:R-:W-:Y:S04]  /*58130*/  LDGSTS.E [R4+-0x3ec00], desc[UR60][R28.64], P3 ;  /* 0xc14000001c047fae */ /* 0x000fe8000992187c */
[----:B------:R1:W-:Y:S04]  /*58140*/  LDGSTS.E [R3+-0x3e800], desc[UR60][R14.64], P3 ;  /* 0xc18000000e037fae */ /* 0x0003e8000992187c */
[----:B------:R4:W-:Y:S04]  /*58150*/  STL.64 [R1+0x15e0], R6 ;  /* 0x0015e00601007387 */ /* 0x0009e80000100a00 */
[----:B------:R4:W-:Y:S04]  /*58160*/  LDGSTS.E [R2+-0x3e400], desc[UR60][R8.64], P3 ;  /* 0xc1c0000008027fae */ /* 0x0009e8000992187c */
[----:B------:R4:W-:Y:S04]  /*58170*/  LDGSTS.E [R0+-0x3e000], desc[UR60][R6.64], P3 ;  /* 0xc200000006007fae */ /* 0x0009e8000992187c */
[----:B------:R-:W3:Y:S01]  /*58180*/  LDL.LU.64 R2, [R1+0x1b0] ;  /* 0x0001b00001027983 */ /* 0x000ee20000300a00 */
[----:B-1----:R-:W-:-:S02]  /*58190*/  VIADD R15, R245, 0x100000 ;  /* 0x00100000f50f7836 */ /* 0x002fc40000000000 */
[----:B------:R-:W-:Y:S02]  /*581a0*/  VIADD R14, R245, 0x100000 ;  /* 0x00100000f50e7836 */ /* 0x000fe40000000000 */
[----:B--2---:R-:W-:-:S04]  /*581b0*/  IMAD.WIDE R20, R5, 0x4, R20 ;  /* 0x0000000405147825 */ /* 0x004fc800078e0214 */
[----:B------:R-:W-:-:S04]  /*581c0*/  IMAD.WIDE R16, R5, 0x4, R16 ;  /* 0x0000000405107825 */ /* 0x000fc800078e0210 */
[C---:B----4-:R-:W-:Y:S01]  /*581d0*/  IMAD.WIDE R8, R5.reuse, 0x4, R18 ;  /* 0x0000000405087825 */ /* 0x050fe200078e0212 */
[----:B------:R-:W-:Y:S04]  /*581e0*/  STL.64 [R1+0x15d8], R20 ;  /* 0x0015d81401007387 */ /* 0x000fe80000100a00 */
[----:B------:R1:W-:Y:S04]  /*581f0*/  STL.64 [R1+0x15d0], R16 ;  /* 0x0015d01001007387 */ /* 0x0003e80000100a00 */
[----:B------:R-:W2:Y:S04]  /*58200*/  LDL.LU.64 R28, [R1+0x1a0] ;  /* 0x0001a000011c7983 */ /* 0x000ea80000300a00 */
[----:B------:R4:W-:Y:S04]  /*58210*/  STL.64 [R1+0x15c8], R8 ;  /* 0x0015c80801007387 */ /* 0x0009e80000100a00 */
[----:B------:R-:W2:Y:S04]  /*58220*/  LDL.LU.64 R18, [R1+0x190] ;  /* 0x0001900001127983 */ /* 0x000ea80000300a00 */
[----:B------:R-:W-:Y:S04]  /*58230*/  LDGSTS.E [R15+-0x3dc00], desc[UR60][R20.64], P3 ;  /* 0xc2400000140f7fae */ /* 0x000fe8000992187c */
[----:B------:R-:W-:Y:S01]  /*58240*/  LDGSTS.E [R14+-0x3d800], desc[UR60][R16.64], P3 ;  /* 0xc2800000100e7fae */ /* 0x000fe2000992187c */
[----:B------:R-:W-:-:S03]  /*58250*/  IMAD.WIDE R6, R5, 0x4, R22 ;  /* 0x0000000405067825 */ /* 0x000fc600078e0216 */
[----:B------:R-:W-:Y:S04]  /*58260*/  LDGSTS.E [R4+-0x3d400], desc[UR60][R8.64], P3 ;  /* 0xc2c0000008047fae */ /* 0x000fe8000992187c */
[----:B------:R-:W2:Y:S04]  /*58270*/  LDL.LU.64 R22, [R1+0xe8] ;  /* 0x0000e80001167983 */ /* 0x000ea80000300a00 */
[----:B------:R4:W-:Y:S04]  /*58280*/  STL.64 [R1+0x15c0], R6 ;  /* 0x0015c00601007387 */ /* 0x0009e80000100a00 */
[----:B------:R4:W-:Y:S04]  /*58290*/  LDGSTS.E [R0+-0x3d000], desc[UR60][R6.64], P3 ;  /* 0xc300000006007fae */ /* 0x0009e8000992187c */
[----:B-1----:R-:W2:Y:S04]  /*582a0*/  LDL.LU.64 R16, [R1+0xd0] ;  /* 0x0000d00001107983 */ /* 0x002ea80000300a00 */
[----:B------:R-:W2:Y:S01]  /*582b0*/  LDL.LU.64 R20, [R1+0xb8] ;  /* 0x0000b80001147983 */ /* 0x000ea20000300a00 */
[----:B---3--:R-:W-:-:S03]  /*582c0*/  IMAD.WIDE R30, R5, 0x4, R12 ;  /* 0x00000004051e7825 */ /* 0x008fc600078e020c */
[----:B------:R-:W3:Y:S04]  /*582d0*/  LDL.LU.64 R12, [R1+0xa0] ;  /* 0x0000a000010c7983 */ /* 0x000ee80000300a00 */
[----:B----4-:R-:W4:Y:S04]  /*582e0*/  LDL.LU.64 R8, [R1+0x88] ;  /* 0x0000880001087983 */ /* 0x010f280000300a00 */
[----:B------:R1:W-:Y:S01]  /*582f0*/  STL.64 [R1+0x1538], R30 ;  /* 0x0015381e01007387 */ /* 0x0003e20000100a00 */
[----:B------:R-:W-:-:S04]  /*58300*/  IMAD.WIDE R6, R5, 0x4, R10 ;  /* 0x0000000405067825 */ /* 0x000fc800078e020a */
[C---:B------:R-:W-:Y:S01]  /*58310*/  IMAD.WIDE R170, R5.reuse, 0x4, R170 ;  /* 0x0000000405aa7825 */ /* 0x040fe200078e02aa */
[----:B------:R-:W4:Y:S04]  /*58320*/  LDL.LU.64 R10, [R1+0x70] ;  /* 0x00007000010a7983 */ /* 0x000f280000300a00 */
[----:B------:R1:W-:Y:S04]  /*58330*/  LDGSTS.E [R15+-0x3cc00], desc[UR60][R30.64], P3 ;  /* 0xc34000001e0f7fae */ /* 0x0003e8000992187c */
[----:B------:R1:W-:Y:S04]  /*58340*/  STL.64 [R1+0x1530], R170 ;  /* 0x001530aa01007387 */ /* 0x0003e80000100a00 */
[----:B------:R1:W-:Y:S04]  /*58350*/  STL.64 [R1+0x1520], R6 ;  /* 0x0015200601007387 */ /* 0x0003e80000100a00 */
[----:B------:R-:W-:Y:S04]  /*58360*/  LDGSTS.E [R14+-0x3c800], desc[UR60][R170.64], P3 ;  /* 0xc3800000aa0e7fae */ /* 0x000fe8000992187c */
[----:B------:R-:W-:Y:S04]  /*58370*/  LDGSTS.E [R4+-0x3c400], desc[UR60][R6.64], P3 ;  /* 0xc3c0000006047fae */ /* 0x000fe8000992187c */
[----:B-1----:R-:W4:Y:S01]  /*58380*/  LDL.LU R30, [R1+0x25a0] ;  /* 0x0025a000011e7983 */ /* 0x002f220000300800 */
[----:B------:R-:W-:-:S05]  /*58390*/  IMAD.WIDE R2, R5, 0x4, R2 ;  /* 0x0000000405027825 */ /* 0x000fca00078e0202 */
[----:B------:R1:W-:Y:S04]  /*583a0*/  STL.64 [R1+0x1510], R2 ;  /* 0x0015100201007387 */ /* 0x0003e80000100a00 */
[----:B------:R-:W4:Y:S04]  /*583b0*/  LDL.LU.64 R14, [R1+0x58] ;  /* 0x00005800010e7983 */ /* 0x000f280000300a00 */
[----:B------:R-:W4:Y:S01]  /*583c0*/  LDL.LU.64 R170, [R1+0x40] ;  /* 0x0000400001aa7983 */ /* 0x000f220000300a00 */
[----:B------:R-:W-:-:S03]  /*583d0*/  IADD3 R31, R245, 0x100000, RZ ;  /* 0x00100000f51f7810 */ /* 0x000fc60007ffe0ff */
[----:B------:R-:W-:Y:S04]  /*583e0*/  LDGSTS.E [R0+-0x3c000], desc[UR60][R2.64], P3 ;  /* 0xc400000002007fae */ /* 0x000fe8000992187c */
[----:B------:R-:W4:Y:S04]  /*583f0*/  LDL.LU.64 R6, [R1+0x28] ;  /* 0x0000280001067983 */ /* 0x000f280000300a00 */
[----:B-1----:R-:W4:Y:S01]  /*58400*/  LDL.LU.64 R2, [R1+0x10] ;  /* 0x0000100001027983 */ /* 0x002f220000300a00 */
[----:B--2---:R-:W-:-:S04]  /*58410*/  IMAD.WIDE R28, R5, 0x4, R28 ;  /* 0x00000004051c7825 */ /* 0x004fc800078e021c */
[C---:B------:R-:W-:Y:S01]  /*58420*/  IMAD.WIDE R18, R5.reuse, 0x4, R18 ;  /* 0x0000000405127825 */ /* 0x040fe200078e0212 */
[----:B------:R-:W-:Y:S03]  /*58430*/  LDGSTS.E [R31+-0x3bc00], desc[UR60][R28.64], P3 ;  /* 0xc44000001c1f7fae */ /* 0x000fe6000992187c */
[----:B------:R-:W-:-:S04]  /*58440*/  IMAD.WIDE R22, R5, 0x4, R22 ;  /* 0x0000000405167825 */ /* 0x000fc800078e0216 */
[----:B------:R-:W-:-:S04]  /*58450*/  IMAD.WIDE R16, R5, 0x4, R16 ;  /* 0x0000000405107825 */ /* 0x000fc800078e0210 */
[----:B------:R-:W-:-:S05]  /*58460*/  VIADD R5, R245, 0x100000 ;  /* 0x00100000f5057836 */ /* 0x000fca0000000000 */
[----:B------:R1:W-:Y:S04]  /*58470*/  LDGSTS.E [R5+-0x3b800], desc[UR60][R18.64], P3 ;  /* 0xc480000012057fae */ /* 0x0003e8000992187c */
[----:B------:R2:W-:Y:S01]  /*58480*/  STL.64 [R1+0x1500], R28 ;  /* 0x0015001c01007387 */ /* 0x0005e20000100a00 */
[----:B-1----:R-:W1:Y:S03]  /*58490*/  LDC R5, c[0x0][0x23c] ;  /* 0x00008f00ff057b82 */ /* 0x002e660000000800 */
[----:B------:R2:W-:Y:S04]  /*584a0*/  STL.64 [R1+0x14f0], R18 ;  /* 0x0014f01201007387 */ /* 0x0005e80000100a00 */
[----:B--2---:R-:W2:Y:S04]  /*584b0*/  LDL.LU.64 R28, [R1+0x2598] ;  /* 0x00259800011c7983 */ /* 0x004ea80000300a00 */
[----:B------:R-:W2:Y:S04]  /*584c0*/  LDL.LU R31, [R1+0x2590] ;  /* 0x00259000011f7983 */ /* 0x000ea80000300800 */
[----:B------:R3:W-:Y:S04]  /*584d0*/  STL.64 [R1+0x14d8], R22 ;  /* 0x0014d81601007387 */ /* 0x0007e80000100a00 */
[----:B------:R3:W-:Y:S04]  /*584e0*/  LDGSTS.E [R4+-0x3b400], desc[UR60][R22.64], P3 ;  /* 0xc4c0000016047fae */ /* 0x0007e8000992187c */
[----:B------:R-:W-:Y:S04]  /*584f0*/  LDGSTS.E [R0+-0x3b000], desc[UR60][R16.64], P3 ;  /* 0xc500000010007fae */ /* 0x000fe8000992187c */
[----:B------:R-:W2:Y:S01]  /*58500*/  LDL.LU.64 R18, [R1+0x2588] ;  /* 0x0025880001127983 */ /* 0x000ea20000300a00 */
[----:B---3--:R-:W-:-:S03]  /*58510*/  VIADD R23, R245, 0x100000 ;  /* 0x00100000f5177836 */ /* 0x008fc60000000000 */
[----:B------:R-:W3:Y:S01]  /*58520*/  LDL.LU R22, [R1+0x2580] ;  /* 0x0025800001167983 */ /* 0x000ee20000300800 */
[----:B-1----:R-:W-:-:S04]  /*58530*/  IMAD.SHL.U32 R5, R5, 0x80, RZ ;  /* 0x0000008005057824 */ /* 0x002fc800078e00ff */
[----:B------:R-:W-:-:S04]  /*58540*/  IMAD.WIDE R20, R5, 0x4, R20 ;  /* 0x0000000405147825 */ /* 0x000fc800078e0214 */
[----:B------:R-:W-:-:S04]  /*58550*/  IMAD.WIDE R12, R5, 0x4, R12 ;  /* 0x00000004050c7825 */ /* 0x000fc800078e020c */
[----:B----4-:R-:W-:-:S04]  /*58560*/  IMAD.WIDE R8, R5, 0x4, R8 ;  /* 0x0000000405087825 */ /* 0x010fc800078e0208 */
[----:B------:R-:W-:Y:S01]  /*58570*/  IMAD.WIDE R10, R5, 0x4, R10 ;  /* 0x00000004050a7825 */ /* 0x000fe200078e020a */
[----:B------:R-:W-:Y:S01]  /*58580*/  IADD3 R5, R245, 0x100000, RZ ;  /* 0x00100000f5057810 */ /* 0x000fe20007ffe0ff */
[----:B------:R-:W-:Y:S04]  /*58590*/  LDGSTS.E [R23+-0x3ac00], desc[UR60][R20.64], P3 ;  /* 0xc540000014177fae */ /* 0x000fe8000992187c */
[----:B------:R1:W-:Y:S04]  /*585a0*/  LDGSTS.E [R5+-0x3a800], desc[UR60][R12.64], P3 ;  /* 0xc58000000c057fae */ /* 0x0003e8000992187c */
[----:B------:R4:W-:Y:S04]  /*585b0*/  STL.64 [R1+0x14c8], R16 ;  /* 0x0014c81001007387 */ /* 0x0009e80000100a00 */
[----:B------:R4:W-:Y:S04]  /*585c0*/  LDGSTS.E [R4+-0x3a400], desc[UR60][R8.64], P3 ;  /* 0xc5c0000008047fae */ /* 0x0009e8000992187c */
[----:B------:R-:W-:Y:S01]  /*585d0*/  LDGSTS.E [R0+-0x3a000], desc[UR60][R10.64], P3 ;  /* 0xc60000000a007fae */ /* 0x000fe2000992187c */
[----:B-1----:R-:W1:Y:S03]  /*585e0*/  LDC R5, c[0x0][0x23c] ;  /* 0x00008f00ff057b82 */ /* 0x002e660000000800 */
[----:B----4-:R-:W4:Y:S04]  /*585f0*/  LDL.LU.64 R16, [R1+0x2578] ;  /* 0x0025780001107983 */ /* 0x010f280000300a00 */
[----:B------:R1:W-:Y:S04]  /*58600*/  STL.64 [R1+0x14b8], R20 ;  /* 0x0014b81401007387 */ /* 0x0003e80000100a00 */
[----:B------:R1:W-:Y:S04]  /*58610*/  STL.64 [R1+0x14a8], R12 ;  /* 0x0014a80c01007387 */ /* 0x0003e80000100a00 */
[----:B-1----:R-:W2:Y:S04]  /*58620*/  LDL.LU.64 R20, [R1+0x2570] ;  /* 0x0025700001147983 */ /* 0x002ea80000300a00 */
[----:B------:R-:W3:Y:S04]  /*58630*/  LDL.LU R23, [R1+0x2568] ;  /* 0x0025680001177983 */ /* 0x000ee80000300800 */
[----:B------:R1:W-:Y:S04]  /*58640*/  STL.64 [R1+0x1498], R8 ;  /* 0x0014980801007387 */ /* 0x0003e80000100a00 */
[----:B------:R-:W4:Y:S01]  /*58650*/  LDL.LU.64 R12, [R1+0x2560] ;  /* 0x00256000010c7983 */ /* 0x000f220000300a00 */
[----:B------:R-:W-:-:S03]  /*58660*/  IMAD.SHL.U32 R5, R5, 0x80, RZ ;  /* 0x0000008005057824 */ /* 0x000fc600078e00ff */
[----:B------:R1:W-:Y:S01]  /*58670*/  STL.64 [R1+0x1488], R10 ;  /* 0x0014880a01007387 */ /* 0x0003e20000100a00 */
[----:B------:R-:W-:-:S04]  /*58680*/  IMAD.WIDE R14, R5, 0x4, R14 ;  /* 0x00000004050e7825 */ /* 0x000fc800078e020e */
[----:B-1----:R-:W-:Y:S02]  /*58690*/  VIADD R9, R245, 0x100000 ;  /* 0x00100000f5097836 */ /* 0x002fe40000000000 */
[----:B------:R-:W-:-:S03]  /*586a0*/  IMAD.WIDE R170, R5, 0x4, R170 ;  /* 0x0000000405aa7825 */ /* 0x000fc600078e02aa */
[----:B------:R-:W-:Y:S04]  /*586b0*/  LDGSTS.E [R9+-0x39c00], desc[UR60][R14.64], P3 ;  /* 0xc64000000e097fae */ /* 0x000fe8000992187c */
[----:B------:R-:W2:Y:S04]  /*586c0*/  LDL.LU.64 R10, [R1+0x2558] ;  /* 0x00255800010a7983 */ /* 0x000ea80000300a00 */
[----:B------:R1:W-:Y:S04]  /*586d0*/  STL.64 [R1+0x1478], R14 ;  /* 0x0014780e01007387 */ /* 0x0003e80000100a00 */
[----:B------:R1:W-:Y:S04]  /*586e0*/  STL.64 [R1+0x1468], R170 ;  /* 0x001468aa01007387 */ /* 0x0003e80000100a00 */
[----:B-1----:R-:W2:Y:S01]  /*586f0*/  LDL.LU.64 R14, [R1+0x2550] ;  /* 0x00255000010e7983 */ /* 0x002ea20000300a00 */
[----:B------:R-:W-:-:S02]  /*58700*/  VIADD R8, R245, 0x100000 ;  /* 0x00100000f5087836 */ /* 0x000fc40000000000 */
[----:B------:R-:W-:-:S04]  /*58710*/  IMAD.WIDE R6, R5, 0x4, R6 ;  /* 0x0000000405067825 */ /* 0x000fc800078e0206 */
[----:B------:R-:W-:Y:S01]  /*58720*/  IMAD.WIDE R2, R5, 0x4, R2 ;  /* 0x0000000405027825 */ /* 0x000fe200078e0202 */
[----:B------:R1:W-:Y:S04]  /*58730*/  LDGSTS.E [R8+-0x39800], desc[UR60][R170.64], P3 ;  /* 0xc6800000aa087fae */ /* 0x0003e8000992187c */
[----:B------:R4:W-:Y:S04]  /*58740*/  STL.64 [R1+0x1450], R6 ;  /* 0x0014500601007387 */ /* 0x0009e80000100a00 */
[----:B------:R4:W-:Y:S04]  /*58750*/  LDGSTS.E [R4+-0x39400], desc[UR60][R6.64], P3 ;  /* 0xc6c0000006047fae */ /* 0x0009e8000992187c */
[----:B------:R3:W-:Y:S04]  /*58760*/  STL.64 [R1+0x1440], R2 ;  /* 0x0014400201007387 */ /* 0x0007e80000100a00 */
[----:B------:R3:W-:Y:S01]  /*58770*/  LDGSTS.E [R0+-0x39000], desc[UR60][R2.64], P3 ;  /* 0xc700000002007fae */ /* 0x0007e2000992187c */
[----:B-1----:R-:W-:Y:S01]  /*58780*/  IADD3 R170, R245, 0x100000, RZ ;  /* 0x00100000f5aa7810 */ /* 0x002fe20007ffe0ff */
[----:B----4-:R-:W-:-:S04]  /*58790*/  IMAD.WIDE R6, R5, 0x4, R12 ;  /* 0x0000000405067825 */ /* 0x010fc800078e020c */
[----:B---3--:R-:W-:-:S04]  /*587a0*/  IMAD.WIDE R2, R5, 0x4, R22 ;  /* 0x0000000405027825 */ /* 0x008fc800078e0216 */
[C---:B------:R-:W-:Y:S02]  /*587b0*/  VIADD R13, R245.reuse, 0x100000 ;  /* 0x00100000f50d7836 */ /* 0x040fe40000000000 */
[----:B------:R-:W-:Y:S02]  /*587c0*/  VIADD R12, R245, 0x100000 ;  /* 0x00100000f50c7836 */ /* 0x000fe40000000000 */
[----:B--2---:R-:W-:-:S04]  /*587d0*/  IMAD.WIDE R8, R5, 0x4, R10 ;  /* 0x0000000405087825 */ /* 0x004fc800078e020a */
[C---:B------:R-:W-:Y:S01]  /*587e0*/  VIADD R10, R245.reuse, 0x100000 ;  /* 0x00100000f50a7836 */ /* 0x040fe20000000000 */
[----:B------:R-:W-:Y:S01]  /*587f0*/  IADD3 R11, R245, 0x100000, RZ ;  /* 0x00100000f50b7810 */ /* 0x000fe20007ffe0ff */
[----:B------:R-:W-:-:S05]  /*58800*/  IMAD.WIDE R14, R5, 0x4, R14 ;  /* 0x00000004050e7825 */ /* 0x000fca00078e020e */
        /* <DEDUP_REMOVED lines=9> */
[----:B--2---:R-:W-:-:S04]  /*588a0*/  IMAD.WIDE R8, R5, 0x4, R16 ;  /* 0x0000000405087825 */ /* 0x004fc800078e0210 */
[C---:B---3--:R-:W-:Y:S01]  /*588b0*/  IMAD.WIDE R6, R5.reuse, 0x4, R18 ;  /* 0x0000000405067825 */ /* 0x048fe200078e0212 */
[----:B------:R-:W1:Y:S08]  /*588c0*/  LDC R4, c[0x0][0x230] ;  /* 0x00008c00ff047b82 */ /* 0x000e700000000800 */
[----:B------:R-:W2:Y:S01]  /*588d0*/  LDC R0, c[0x0][0x230] ;  /* 0x00008c00ff007b82 */ /* 0x000ea20000000800 */
[----:B------:R3:W-:Y:S01]  /*588e0*/  STL.64 [R1+0x13f0], R14 ;  /* 0x0013f00e01007387 */ /* 0x0007e20000100a00 */
[----:B----4-:R-:W-:-:S03]  /*588f0*/  IMAD.WIDE R2, R5, 0x4, R30 ;  /* 0x0000000405027825 */ /* 0x010fc600078e021e */
[----:B------:R3:W-:Y:S04]  /*58900*/  LDGSTS.E [R13+-0x1fc00], desc[UR60][R14.64], P3 ;  /* 0xe04000000e0d7fae */ /* 0x0007e8000992187c */
[----:B------:R4:W-:Y:S04]  /*58910*/  STL.64 [R1+0x13e0], R8 ;  /* 0x0013e00801007387 */ /* 0x0009e80000100a00 */
[----:B------:R4:W-:Y:S04]  /*58920*/  LDGSTS.E [R12+-0x1f800], desc[UR60][R8.64], P3 ;  /* 0xe0800000080c7fae */ /* 0x0009e8000992187c */
[----:B------:R4:W-:Y:S04]  /*58930*/  STL.64 [R1+0x13d0], R6 ;  /* 0x0013d00601007387 */ /* 0x0009e80000100a00 */
[----:B------:R4:W-:Y:S04]  /*58940*/  LDGSTS.E [R11+-0x1f400], desc[UR60][R6.64], P3 ;  /* 0xe0c00000060b7fae */ /* 0x0009e8000992187c */
[----:B------:R1:W-:Y:S04]  /*58950*/  STL.64 [R1+0x13b8], R2 ;  /* 0x0013b80201007387 */ /* 0x0003e80000100a00 */
[----:B------:R1:W-:Y:S01]  /*58960*/  LDGSTS.E [R10+-0x1f000], desc[UR60][R2.64], P3 ;  /* 0xe1000000020a7fae */ /* 0x0003e2000992187c */
[----:B---3--:R-:W-:-:S04]  /*58970*/  IMAD.WIDE R14, R5, 0x4, R28 ;  /* 0x00000004050e7825 */ /* 0x008fc800078e021c */
[----:B----4-:R-:W-:-:S04]  /*58980*/  IMAD.WIDE R8, R5, 0x4, R24 ;  /* 0x0000000405087825 */ /* 0x010fc800078e0218 */
[C---:B------:R-:W-:Y:S01]  /*58990*/  IMAD.WIDE R6, R5.reuse, 0x4, R26 ;  /* 0x0000000405067825 */ /* 0x040fe200078e021a */
[----:B------:R3:W-:Y:S03]  /*589a0*/  STL.64 [R1+0x13a8], R14 ;  /* 0x0013a80e01007387 */ /* 0x0007e60000100a00 */
[C---:B-1----:R-:W-:Y:S01]  /*589b0*/  IMAD.WIDE R2, R5.reuse, 0x4, R38 ;  /* 0x0000000405027825 */ /* 0x042fe200078e0226 */
        /* <DEDUP_REMOVED lines=8> */
[----:B-1----:R-:W-:-:S04]  /*58a40*/  IMAD.WIDE R8, R5, 0x4, R32 ;  /* 0x0000000405087825 */ /* 0x002fc800078e0220 */
[C---:B----4-:R-:W-:Y:S01]  /*58a50*/  IMAD.WIDE R6, R5.reuse, 0x4, R34 ;  /* 0x0000000405067825 */ /* 0x050fe200078e0222 */
[----:B------:R1:W-:Y:S03]  /*58a60*/  STL.64 [R1+0x1368], R14 ;  /* 0x0013680e01007387 */ /* 0x0003e60000100a00 */
[C---:B--2---:R-:W-:Y:S01]  /*58a70*/  IMAD.WIDE R2, R5.reuse, 0x4, R46 ;  /* 0x0000000405027825 */ /* 0x044fe200078e022e */
        /* <DEDUP_REMOVED lines=10> */
[----:B------:R1:W-:Y:S03]  /*58b20*/  STL.64 [R1+0x1320], R14 ;  /* 0x0013200e01007387 */ /* 0x0003e60000100a00 */
[C---:B----4-:R-:W-:Y:S01]  /*58b30*/  IMAD.WIDE R2, R5.reuse, 0x4, R54 ;  /* 0x0000000405027825 */ /* 0x050fe200078e0236 */
        /* <DEDUP_REMOVED lines=22> */
[----:B------:R1:W-:Y:S04]  /*58ca0*/  STL.64 [R1+0x1298], R14 ;  /* 0x0012980e01007387 */ /* 0x0003e80000100a00 */
[----:B------:R2:W-:Y:S04]  /*58cb0*/  STL.64 [R1+0x1288], R8 ;  /* 0x0012880801007387 */ /* 0x0005e80000100a00 */
[----:B------:R3:W-:Y:S01]  /*58cc0*/  STL.64 [R1+0x1278], R6 ;  /* 0x0012780601007387 */ /* 0x0007e20000100a00 */
[----:B----4-:R-:W-:-:S03]  /*58cd0*/  IMAD.WIDE R2, R5, 0x4, R70 ;  /* 0x0000000405027825 */ /* 0x010fc600078e0246 */
[----:B------:R-:W4:Y:S04]  /*58ce0*/  LDL.LU.64 R16, [R1+0x2a8] ;  /* 0x0002a80001107983 */ /* 0x000f280000300a00 */
[----:B------:R-:W-:Y:S04]  /*58cf0*/  LDGSTS.E [R13+-0x1ac00], desc[UR60][R14.64], P3 ;  /* 0xe54000000e0d7fae */ /* 0x000fe8000992187c */
[----:B------:R2:W-:Y:S01]  /*58d00*/  LDGSTS.E [R12+-0x1a800], desc[UR60][R8.64], P3 ;  /* 0xe5800000080c7fae */ /* 0x0005e2000992187c */
[----:B------:R-:W-:-:S03]  /*58d10*/  IMAD.WIDE R18, R5, 0x4, R68 ;  /* 0x0000000405127825 */ /* 0x000fc600078e0244 */
[----:B------:R3:W-:Y:S04]  /*58d20*/  STL.64 [R1+0x1268], R2 ;  /* 0x0012680201007387 */ /* 0x0007e80000100a00 */
[----:B------:R3:W-:Y:S04]  /*58d30*/  LDGSTS.E [R11+-0x1a400], desc[UR60][R6.64], P3 ;  /* 0xe5c00000060b7fae */ /* 0x0007e8000992187c */
[----:B------:R3:W-:Y:S04]  /*58d40*/  LDGSTS.E [R10+-0x1a000], desc[UR60][R2.64], P3 ;  /* 0xe6000000020a7fae */ /* 0x0007e8000992187c */
[----:B------:R-:W4:Y:S04]  /*58d50*/  LDL.LU.64 R22, [R1+0x298] ;  /* 0x0002980001167983 */ /* 0x000f280000300a00 */
[----:B------:R-:W4:Y:S04]  /*58d60*/  LDL.LU.64 R30, [R1+0x288] ;  /* 0x00028800011e7983 */ /* 0x000f280000300a00 */
[----:B------:R-:W-:Y:S04]  /*58d70*/  LDGSTS.E [R13+-0x19c00], desc[UR60][R18.64], P3 ;  /* 0xe6400000120d7fae */ /* 0x000fe8000992187c */
[----:B-1----:R-:W4:Y:S01]  /*58d80*/  LDL.LU.64 R14, [R1+0x278] ;  /* 0x00027800010e7983 */ /* 0x002f220000300a00 */
[----:B--2---:R-:W-:-:S04]  /*58d90*/  IMAD.WIDE R8, R5, 0x4, R64 ;  /* 0x0000000405087825 */ /* 0x004fc800078e0240 */
[----:B---3--:R-:W-:-:S04]  /*58da0*/  IMAD.WIDE R6, R5, 0x4, R66 ;  /* 0x0000000405067825 */ /* 0x008fc800078e0242 */
[C---:B------:R-:W-:Y:S01]  /*58db0*/  IMAD.WIDE R2, R5.reuse, 0x4, R78 ;  /* 0x0000000405027825 */ /* 0x040fe200078e024e */
[----:B------:R1:W-:Y:S04]  /*58dc0*/  STL.64 [R1+0x1258], R18 ;  /* 0x0012581201007387 */ /* 0x0003e80000100a00 */
[----:B------:R-:W-:Y:S04]  /*58dd0*/  STL.64 [R1+0x1248], R8 ;  /* 0x0012480801007387 */ /* 0x000fe80000100a00 */
[----:B------:R2:W-:Y:S04]  /*58de0*/  STL.64 [R1+0x1238], R6 ;  /* 0x0012380601007387 */ /* 0x0005e80000100a00 */
[----:B------:R-:W-:Y:S04]  /*58df0*/  LDGSTS.E [R12+-0x19800], desc[UR60][R8.64], P3 ;  /* 0xe6800000080c7fae */ /* 0x000fe8000992187c */
[----:B------:R3:W-:Y:S04]  /*58e00*/  STL.64 [R1+0x1228], R2 ;  /* 0x0012280201007387 */ /* 0x0007e80000100a00 */
[----:B------:R-:W-:Y:S04]  /*58e10*/  LDGSTS.E [R11+-0x19400], desc[UR60][R6.64], P3 ;  /* 0xe6c00000060b7fae */ /* 0x000fe8000992187c */
[----:B------:R3:W-:Y:S04]  /*58e20*/  LDGSTS.E [R10+-0x19000], desc[UR60][R2.64], P3 ;  /* 0xe7000000020a7fae */ /* 0x0007e8000992187c */
[----:B-1----:R-:W4:Y:S04]  /*58e30*/  LDL.LU.64 R18, [R1+0x268] ;  /* 0x0002680001127983 */ /* 0x002f280000300a00 */
[----:B--2---:R-:W2:Y:S04]  /*58e40*/  LDL.LU.64 R6, [R1+0x258] ;  /* 0x0002580001067983 */ /* 0x004ea80000300a00 */
[----:B------:R-:W2:Y:S04]  /*58e50*/  LDL.LU.64 R170, [R1+0x248] ;  /* 0x0002480001aa7983 */ /* 0x000ea80000300a00 */
[----:B---3--:R-:W3:Y:S04]  /*58e60*/  LDL.LU.64 R2, [R1+0x238] ;  /* 0x0002380001027983 */ /* 0x008ee80000300a00 */
[----:B------:R-:W3:Y:S01]  /*58e70*/  LDL.LU.64 R8, [R1+0x228] ;  /* 0x0002280001087983 */ /* 0x000ee20000300a00 */
[----:B------:R-:W-:-:S04]  /*58e80*/  IMAD.WIDE R26, R5, 0x4, R76 ;  /* 0x00000004051a7825 */ /* 0x000fc800078e024c */
[----:B------:R-:W-:-:S04]  /*58e90*/  IMAD.WIDE R24, R5, 0x4, R72 ;  /* 0x0000000405187825 */ /* 0x000fc800078e0248 */
[----:B------:R-:W-:-:S04]  /*58ea0*/  IMAD.WIDE R20, R5, 0x4, R74 ;  /* 0x0000000405147825 */ /* 0x000fc800078e024a */
[C---:B------:R-:W-:Y:S01]  /*58eb0*/  VIADD R10, R246.reuse, 0x100000 ;  /* 0x00100000f60a7836 */ /* 0x040fe20000000000 */
[----:B------:R-:W-:Y:S04]  /*58ec0*/  STL.64 [R1+0x1218], R26 ;  /* 0x0012181a01007387 */ /* 0x000fe80000100a00 */
[----:B------:R-:W-:Y:S04]  /*58ed0*/  STL.64 [R1+0x11b0], R24 ;  /* 0x0011b01801007387 */ /* 0x000fe80000100a00 */
[----:B------:R1:W-:Y:S04]  /*58ee0*/  LDGSTS.E [R13+-0x18c00], desc[UR60][R26.64], P3 ;  /* 0xe74000001a0d7fae */ /* 0x0003e8000992187c */
[----:B------:R4:W-:Y:S04]  /*58ef0*/  STL.64 [R1+0x11a0], R20 ;  /* 0x0011a01401007387 */ /* 0x0009e80000100a00 */
[----:B------:R1:W-:Y:S04]  /*58f00*/  LDGSTS.E [R12+-0x18800], desc[UR60][R24.64], P3 ;  /* 0xe7800000180c7fae */ /* 0x0003e8000992187c */
[----:B------:R1:W-:Y:S02]  /*58f10*/  LDGSTS.E [R11+-0x18400], desc[UR60][R20.64], P3 ;  /* 0xe7c00000140b7fae */ /* 0x0003e4000992187c */
[----:B-1----:R-:W-:-:S02]  /*58f20*/  VIADD R13, R246, 0x100000 ;  /* 0x00100000f60d7836 */ /* 0x002fc40000000000 */
[C---:B------:R-:W-:Y:S01]  /*58f30*/  VIADD R12, R246.reuse, 0x100000 ;  /* 0x00100000f60c7836 */ /* 0x040fe20000000000 */
[----:B------:R-:W-:Y:S01]  /*58f40*/  IADD3 R11, R246, 0x100000, RZ ;  /* 0x00100000f60b7810 */ /* 0x000fe20007ffe0ff */
[----:B----4-:R-:W-:-:S05]  /*58f50*/  IMAD.WIDE R16, R5, 0x4, R16 ;  /* 0x0000000405107825 */ /* 0x010fca00078e0210 */
[----:B------:R1:W-:Y:S04]  /*58f60*/  STL.64 [R1+0x1190], R16 ;  /* 0x0011901001007387 */ /* 0x0003e80000100a00 */
[----:B------:R-:W-:Y:S01]  /*58f70*/  LDGSTS.E [R10+-0x3ff80], desc[UR60][R16.64], P3 ;  /* 0xc0080000100a7fae */ /* 0x000fe2000992187c */
[----:B------:R-:W-:-:S03]  /*58f80*/  IMAD.WIDE R28, R5, 0x4, R22 ;  /* 0x00000004051c7825 */ /* 0x000fc600078e0216 */
[----:B------:R-:W4:Y:S01]  /*58f90*/  LDL.LU.64 R20, [R1+0x218] ;  /* 0x0002180001147983 */ /* 0x000f220000300a00 */
[----:B------:R-:W-:-:S03]  /*58fa0*/  IMAD.WIDE R26, R5, 0x4, R30 ;  /* 0x00000004051a7825 */ /* 0x000fc600078e021e */
[----:B------:R-:W-:Y:S01]  /*58fb0*/  LDGSTS.E [R13+-0x3fb80], desc[UR60][R28.64], P3 ;  /* 0xc04800001c0d7fae */ /* 0x000fe2000992187c */
[----:B------:R-:W-:-:S03]  /*58fc0*/  IMAD.WIDE R24, R5, 0x4, R14 ;  /* 0x0000000405187825 */ /* 0x000fc600078e020e */
[----:B------:R2:W-:Y:S04]  /*58fd0*/  LDGSTS.E [R12+-0x3f780], desc[UR60][R26.64], P3 ;  /* 0xc08800001a0c7fae */ /* 0x0005e8000992187c */
[----:B-1----:R-:W4:Y:S04]  /*58fe0*/  LDL.LU.64 R16, [R1+0x208] ;  /* 0x0002080001107983 */ /* 0x002f280000300a00 */
[----:B------:R-:W4:Y:S04]  /*58ff0*/  LDL.LU.64 R22, [R1+0x1f8] ;  /* 0x0001f80001167983 */ /* 0x000f280000300a00 */
[----:B------:R-:W-:Y:S04]  /*59000*/  STL.64 [R1+0x1188], R28 ;  /* 0x0011881c01007387 */ /* 0x000fe80000100a00 */
[----:B------:R-:W4:Y:S04]  /*59010*/  LDL.LU.64 R14, [R1+0x1e8] ;  /* 0x0001e800010e7983 */ /* 0x000f280000300a00 */
[----:B------:R2:W-:Y:S04]  /*59020*/  STL.64 [R1+0x1180], R26 ;  /* 0x0011801a01007387 */ /* 0x0005e80000100a00 */
[----:B------:R1:W-:Y:S04]  /*59030*/  STL.64 [R1+0x1178], R24 ;  /* 0x0011781801007387 */ /* 0x0003e80000100a00 */
[----:B------:R1:W-:Y:S01]  /*59040*/  LDGSTS.E [R11+-0x3f380], desc[UR60][R24.64], P3 ;  /* 0xc0c80000180b7fae */ /* 0x0003e2000992187c */
[----:B------:R-:W-:-:S04]  /*59050*/  IMAD.WIDE R18, R5, 0x4, R18 ;  /* 0x0000000405127825 */ /* 0x000fc800078e0212 */
[----:B--2---:R-:W-:-:S04]  /*59060*/  IMAD.WIDE R26, R5, 0x4, R6 ;  /* 0x00000004051a7825 */ /* 0x004fc800078e0206 */
[C---:B-1----:R-:W-:Y:S01]  /*59070*/  IMAD.WIDE R24, R5.reuse, 0x4, R170 ;  /* 0x0000000405187825 */ /* 0x042fe200078e02aa */
[----:B------:R1:W-:Y:S03]  /*59080*/  STL.64 [R1+0x1170], R18 ;  /* 0x0011701201007387 */ /* 0x0003e60000100a00 */
[C---:B---3--:R-:W-:Y:S01]  /*59090*/  IMAD.WIDE R2, R5.reuse, 0x4, R2 ;  /* 0x0000000405027825 */ /* 0x048fe200078e0202 */
[----:B------:R1:W-:Y:S04]  /*590a0*/  LDGSTS.E [R10+-0x3ef80], desc[UR60][R18.64], P3 ;  /* 0xc1080000120a7fae */ /* 0x0003e8000992187c */
[----:B------:R-:W2:Y:S04]  /*590b0*/  LDL.LU.64 R6, [R1+0x1d8] ;  /* 0x0001d80001067983 */ /* 0x000ea80000300a00 */
[----:B------:R-:W-:Y:S04]  /*590c0*/  STL.64 [R1+0x1168], R26 ;  /* 0x0011681a01007387 */ /* 0x000fe80000100a00 */
[----:B------:R-:W-:Y:S04]  /*590d0*/  STL.64 [R1+0x1148], R24 ;  /* 0x0011481801007387 */ /* 0x000fe80000100a00 */
[----:B------:R-:W-:Y:S04]  /*590e0*/  LDGSTS.E [R13+-0x3eb80], desc[UR60][R26.64], P3 ;  /* 0xc14800001a0d7fae */ /* 0x000fe8000992187c */
[----:B------:R-:W-:Y:S04]  /*590f0*/  LDGSTS.E [R12+-0x3e780], desc[UR60][R24.64], P3 ;  /* 0xc1880000180c7fae */ /* 0x000fe8000992187c */
[----:B------:R-:W-:Y:S01]  /*59100*/  LDGSTS.E [R11+-0x3e380], desc[UR60][R2.64], P3 ;  /* 0xc1c80000020b7fae */ /* 0x000fe2000992187c */
[----:B-1----:R-:W-:-:S03]  /*59110*/  IMAD.WIDE R18, R5, 0x4, R8 ;  /* 0x0000000405127825 */ /* 0x002fc600078e0208 */
[----:B------:R-:W3:Y:S04]  /*59120*/  LDL.LU.64 R8, [R1+0x1c8] ;  /* 0x0001c80001087983 */ /* 0x000ee80000300a00 */
[----:B------:R1:W-:Y:S04]  /*59130*/  STL.64 [R1+0x1138], R2 ;  /* 0x0011380201007387 */ /* 0x0003e80000100a00 */
[----:B------:R-:W3:Y:S04]  /*59140*/  LDL.LU.64 R170, [R1+0x1b8] ;  /* 0x0001b80001aa7983 */ /* 0x000ee80000300a00 */
[----:B------:R4:W-:Y:S04]  /*59150*/  STL.64 [R1+0x1128], R18 ;  /* 0x0011281201007387 */ /* 0x0009e80000100a00 */
[----:B------:R4:W-:Y:S04]  /*59160*/  LDGSTS.E [R10+-0x3df80], desc[UR60][R18.64], P3 ;  /* 0xc2080000120a7fae */ /* 0x0009e8000992187c */
[----:B-1----:R-:W3:Y:S01]  /*59170*/  LDL.LU.64 R2, [R1+0x1a8] ;  /* 0x0001a80001027983 */ /* 0x002ee20000300a00 */
[----:B----4-:R-:W-:-:S05]  /*59180*/  IMAD.WIDE R20, R5, 0x4, R20 ;  /* 0x0000000405147825 */ /* 0x010fca00078e0214 */
[----:B------:R-:W-:Y:S04]  /*59190*/  STL.64 [R1+0x1118], R20 ;  /* 0x0011181401007387 */ /* 0x000fe80000100a00 */
[----:B------:R-:W-:Y:S01]  /*591a0*/  LDGSTS.E [R13+-0x3db80], desc[UR60][R20.64], P3 ;  /* 0xc2480000140d7fae */ /* 0x000fe2000992187c */
[----:B------:R-:W-:-:S04]  /*591b0*/  IMAD.WIDE R18, R5, 0x4, R16 ;  /* 0x0000000405127825 */ /* 0x000fc800078e0210 */
[----:B------:R-:W-:-:S04]  /*591c0*/  IMAD.WIDE R16, R5, 0x4, R22 ;  /* 0x0000000405107825 */ /* 0x000fc800078e0216 */
[C---:B------:R-:W-:Y:S01]  /*591d0*/  IMAD.WIDE R14, R5.reuse, 0x4, R14 ;  /* 0x00000004050e7825 */ /* 0x040fe200078e020e */
[----:B------:R1:W-:Y:S04]  /*591e0*/  STL.64 [R1+0x1108], R18 ;  /* 0x0011081201007387 */ /* 0x0003e80000100a00 */
[----:B------:R-:W4:Y:S04]  /*591f0*/  LDL.LU.64 R28, [R1+0x198] ;  /* 0x00019800011c7983 */ /* 0x000f280000300a00 */
[----:B------:R1:W-:Y:S04]  /*59200*/  STL.64 [R1+0x10f8], R16 ;  /* 0x0010f81001007387 */ /* 0x0003e80000100a00 */
[----:B------:R-:W4:Y:S04]  /*59210*/  LDL.LU.64 R24, [R1+0xf8] ;  /* 0x0000f80001187983 */ /* 0x000f280000300a00 */
[----:B------:R-:W4:Y:S04]  /*59220*/  LDL.LU.64 R30, [R1+0xe0] ;  /* 0x0000e000011e7983 */ /* 0x000f280000300a00 */
[----:B------:R1:W-:Y:S04]  /*59230*/  STL.64 [R1+0x10e8], R14 ;  /* 0x0010e80e01007387 */ /* 0x0003e80000100a00 */
[----:B------:R-:W-:Y:S04]  /*59240*/  LDGSTS.E [R12+-0x3d780], desc[UR60][R18.64], P3 ;  /* 0xc2880000120c7fae */ /* 0x000fe8000992187c */
[----:B------:R-:W-:Y:S04]  /*59250*/  LDGSTS.E [R11+-0x3d380], desc[UR60][R16.64], P3 ;  /* 0xc2c80000100b7fae */ /* 0x000fe8000992187c */
[----:B------:R-:W-:Y:S01]  /*59260*/  LDGSTS.E [R10+-0x3cf80], desc[UR60][R14.64], P3 ;  /* 0xc30800000e0a7fae */ /* 0x000fe2000992187c */
[----:B--2---:R-:W-:-:S03]  /*59270*/  IMAD.WIDE R26, R5, 0x4, R6 ;  /* 0x00000004051a7825 */ /* 0x004fc600078e0206 */
[----:B-1----:R-:W2:Y:S04]  /*59280*/  LDL.LU.64 R18, [R1+0xc8] ;  /* 0x0000c80001127983 */ /* 0x002ea80000300a00 */
[----:B------:R-:W2:Y:S04]  /*59290*/  LDL.LU.64 R20, [R1+0xb0] ;  /* 0x0000b00001147983 */ /* 0x000ea80000300a00 */
[----:B------:R-:W2:Y:S04]  /*592a0*/  LDL.LU.64 R16, [R1+0x98] ;  /* 0x0000980001107983 */ /* 0x000ea80000300a00 */
[----:B------:R-:W2:Y:S04]  /*592b0*/  LDL.LU.64 R22, [R1+0x80] ;  /* 0x0000800001167983 */ /* 0x000ea80000300a00 */
[----:B------:R-:W-:Y:S04]  /*592c0*/  STL.64 [R1+0x10c8], R26 ;  /* 0x0010c81a01007387 */ /* 0x000fe80000100a00 */
[----:B------:R-:W2:Y:S04]  /*592d0*/  LDL.LU.64 R14, [R1+0x68] ;  /* 0x00006800010e7983 */ /* 0x000ea80000300a00 */
[----:B------:R1:W-:Y:S01]  /*592e0*/  LDGSTS.E [R13+-0x3cb80], desc[UR60][R26.64], P3 ;  /* 0xc34800001a0d7fae */ /* 0x0003e2000992187c */
[----:B---3--:R-:W-:-:S04]  /*592f0*/  IMAD.WIDE R8, R5, 0x4, R8 ;  /* 0x0000000405087825 */ /* 0x008fc800078e0208 */
[C---:B------:R-:W-:Y:S01]  /*59300*/  IMAD.WIDE R6, R5.reuse, 0x4, R170 ;  /* 0x0000000405067825 */ /* 0x040fe200078e02aa */
[----:B------:R-:W-:Y:S04]  /*59310*/  STL.64 [R1+0x10b8], R8 ;  /* 0x0010b80801007387 */ /* 0x000fe80000100a00 */
[----:B------:R3:W-:Y:S04]  /*59320*/  STL.64 [R1+0x10a8], R6 ;  /* 0x0010a80601007387 */ /* 0x0007e80000100a00 */
[----:B------:R-:W-:Y:S04]  /*59330*/  LDGSTS.E [R12+-0x3c780], desc[UR60][R8.64], P3 ;  /* 0xc3880000080c7fae */ /* 0x000fe8000992187c */
[----:B------:R-:W-:Y:S01]  /*59340*/  LDGSTS.E [R11+-0x3c380], desc[UR60][R6.64], P3 ;  /* 0xc3c80000060b7fae */ /* 0x000fe2000992187c */
[----:B------:R-:W-:-:S05]  /*59350*/  IMAD.WIDE R2, R5, 0x4, R2 ;  /* 0x0000000405027825 */ /* 0x000fca00078e0202 */
[----:B------:R1:W-:Y:S04]  /*59360*/  STL.64 [R1+0x1098], R2 ;  /* 0x0010980201007387 */ /* 0x0003e80000100a00 */
[----:B---3--:R-:W3:Y:S04]  /*59370*/  LDL.LU.64 R6, [R1+0x50] ;  /* 0x0000500001067983 */ /* 0x008ee80000300a00 */
[----:B------:R-:W3:Y:S04]  /*59380*/  LDL.LU.64 R8, [R1+0x38] ;  /* 0x0000380001087983 */ /* 0x000ee80000300a00 */
[----:B------:R-:W3:Y:S04]  /*59390*/  LDL.LU.64 R170, [R1+0x20] ;  /* 0x0000200001aa7983 */ /* 0x000ee80000300a00 */
[----:B------:R-:W-:Y:S04]  /*593a0*/  LDGSTS.E [R10+-0x3bf80], desc[UR60][R2.64], P3 ;  /* 0xc4080000020a7fae */ /* 0x000fe8000992187c */
[----:B-1----:R-:W3:Y:S01]  /*593b0*/  LDL.LU.64 R2, [R1+0x8] ;  /* 0x0000080001027983 */ /* 0x002ee20000300a00 */
[----:B----4-:R-:W-:-:S04]  /*593c0*/  IMAD.WIDE R28, R5, 0x4, R28 ;  /* 0x00000004051c7825 */ /* 0x010fc800078e021c */
[----:B------:R-:W-:-:S04]  /*593d0*/  IMAD.WIDE R26, R5, 0x4, R24 ;  /* 0x00000004051a7825 */ /* 0x000fc800078e0218 */
[C---:B------:R-:W-:Y:S01]  /*593e0*/  IMAD.WIDE R24, R5.reuse, 0x4, R30 ;  /* 0x0000000405187825 */ /* 0x040fe200078e021e */
[----:B------:R-:W-:Y:S04]  /*593f0*/  STL.64 [R1+0x1088], R28 ;  /* 0x0010881c01007387 */ /* 0x000fe80000100a00 */
[----:B------:R-:W-:Y:S04]  /*59400*/  LDGSTS.E [R13+-0x3bb80], desc[UR60][R28.64], P3 ;  /* 0xc44800001c0d7fae */ /* 0x000fe8000992187c */
[----:B------:R-:W-:Y:S04]  /*59410*/  STL.64 [R1+0x1078], R26 ;  /* 0x0010781a01007387 */ /* 0x000fe80000100a00 */
[----:B------:R-:W-:Y:S04]  /*59420*/  LDGSTS.E [R12+-0x3b780], desc[UR60][R26.64], P3 ;  /* 0xc48800001a0c7fae */ /* 0x000fe8000992187c */
[----:B------:R-:W-:Y:S04]  /*59430*/  STL.64 [R1+0x1068], R24 ;  /* 0x0010681801007387 */ /* 0x000fe80000100a00 */
[----:B------:R-:W-:Y:S01]  /*59440*/  LDGSTS.E [R11+-0x3b380], desc[UR60][R24.64], P3 ;  /* 0xc4c80000180b7fae */ /* 0x000fe2000992187c */
[----:B--2---:R-:W-:-:S04]  /*59450*/  IMAD.WIDE R18, R5, 0x4, R18 ;  /* 0x0000000405127825 */ /* 0x004fc800078e0212 */
[C---:B------:R-:W-:Y:S01]  /*59460*/  IMAD.WIDE R20, R5.reuse, 0x4, R20 ;  /* 0x0000000405147825 */ /* 0x040fe200078e0214 */
[----:B------:R1:W-:Y:S04]  /*59470*/  STL.64 [R1+0x1048], R18 ;  /* 0x0010481201007387 */ /* 0x0003e80000100a00 */
[----:B------:R1:W-:Y:S01]  /*59480*/  LDGSTS.E [R10+-0x3af80], desc[UR60][R18.64], P3 ;  /* 0xc5080000120a7fae */ /* 0x0003e2000992187c */
[----:B------:R-:W-:-:S03]  /*59490*/  IMAD.WIDE R14, R5, 0x4, R14 ;  /* 0x00000004050e7825 */ /* 0x000fc600078e020e */
[----:B------:R-:W-:Y:S04]  /*594a0*/  STL.64 [R1+0x1038], R20 ;  /* 0x0010381401007387 */ /* 0x000fe80000100a00 */
[----:B------:R-:W-:Y:S01]  /*594b0*/  LDGSTS.E [R13+-0x3ab80], desc[UR60][R20.64], P3 ;  /* 0xc5480000140d7fae */ /* 0x000fe2000992187c */
[----:B-1----:R-:W-:-:S04]  /*594c0*/  IMAD.WIDE R18, R5, 0x4, R16 ;  /* 0x0000000405127825 */ /* 0x002fc800078e0210 */
[C---:B------:R-:W-:Y:S01]  /*594d0*/  IMAD.WIDE R16, R5.reuse, 0x4, R22 ;  /* 0x0000000405107825 */ /* 0x040fe200078e0216 */
[----:B------:R-:W-:Y:S04]  /*594e0*/  STL.64 [R1+0x1028], R18 ;  /* 0x0010281201007387 */ /* 0x000fe80000100a00 */
[----:B------:R-:W-:Y:S04]  /*594f0*/  LDGSTS.E [R12+-0x3a780], desc[UR60][R18.64], P3 ;  /* 0xc5880000120c7fae */ /* 0x000fe8000992187c */
[----:B------:R-:W-:Y:S04]  /*59500*/  STL.64 [R1+0x1018], R16 ;  /* 0x0010181001007387 */ /* 0x000fe80000100a00 */
[----:B------:R-:W-:Y:S04]  /*59510*/  LDGSTS.E [R11+-0x3a380], desc[UR60][R16.64], P3 ;  /* 0xc5c80000100b7fae */ /* 0x000fe8000992187c */
[----:B------:R1:W-:Y:S04]  /*59520*/  STL.64 [R1+0x1008], R14 ;  /* 0x0010080e01007387 */ /* 0x0003e80000100a00 */
[----:B------:R1:W-:Y:S01]  /*59530*/  LDGSTS.E [R10+-0x39f80], desc[UR60][R14.64], P3 ;  /* 0xc60800000e0a7fae */ /* 0x0003e2000992187c */
[----:B---3--:R-:W-:-:S04]  /*59540*/  IMAD.WIDE R8, R5, 0x4, R8 ;  /* 0x0000000405087825 */ /* 0x008fc800078e0208 */
[----:B-1----:R-:W-:-:S04]  /*59550*/  IMAD.WIDE R14, R5, 0x4, R6 ;  /* 0x00000004050e7825 */ /* 0x002fc800078e0206 */
[C---:B------:R-:W-:Y:S01]  /*59560*/  IMAD.WIDE R6, R5.reuse, 0x4, R170 ;  /* 0x0000000405067825 */ /* 0x040fe200078e02aa */
[----:B------:R1:W-:Y:S03]  /*59570*/  STL.64 [R1+0xff8], R14 ;  /* 0x000ff80e01007387 */ /* 0x0003e60000100a00 */
        /* <DEDUP_REMOVED lines=196> */
[----:B-1----:R-:W3:Y:S01]  /*5a1c0*/  LDL.LU.64 R2, [R1] ;  /* 0x0000000001027983 */ /* 0x002ee20000300a00 */
        /* <DEDUP_REMOVED lines=38> */
[----:B---3--:R-:W-:-:S04]  /*5a430*/  IMAD.WIDE R6, R5, 0x4, R152 ;  /* 0x0000000405067825 */ /* 0x008fc800078e0298 */
[C---:B----4-:R-:W-:Y:S01]  /*5a440*/  IMAD.WIDE R2, R5.reuse, 0x4, R162 ;  /* 0x0000000405027825 */ /* 0x050fe200078e02a2 */
        /* <DEDUP_REMOVED lines=95> */
[----:B----4-:R-:W-:Y:S01]  /*5aa40*/  IMAD.WIDE R2, R5, 0x4, R242 ;  /* 0x0000000405027825 */ /* 0x010fe200078e02f2 */
[----:B------:R1:W-:Y:S04]  /*5aa50*/  STL.64 [R1+0x670], R14 ;  /* 0x0006700e01007387 */ /* 0x0003e80000100a00 */
[----:B------:R1:W-:Y:S04]  /*5aa60*/  LDGSTS.E [R13+-0x18b00], desc[UR60][R14.64], P3 ;  /* 0xe75000000e0d7fae */ /* 0x0003e8000992187c */
[----:B------:R2:W-:Y:S04]  /*5aa70*/  STL.64 [R1+0x668], R8 ;  /* 0x0006680801007387 */ /* 0x0005e80000100a00 */
[----:B------:R2:W-:Y:S01]  /*5aa80*/  LDGSTS.E [R12+-0x18700], desc[UR60][R8.64], P3 ;  /* 0xe7900000080c7fae */ /* 0x0005e2000992187c */
[----:B------:R-:W-:-:S03]  /*5aa90*/  VIADD R10, R248, 0x100000 ;  /* 0x00100000f80a7836 */ /* 0x000fc60000000000 */
[----:B------:R3:W-:Y:S04]  /*5aaa0*/  STL.64 [R1+0x660], R6 ;  /* 0x0006600601007387 */ /* 0x0007e80000100a00 */
[----:B------:R3:W-:Y:S04]  /*5aab0*/  LDGSTS.E [R11+-0x18300], desc[UR60][R6.64], P3 ;  /* 0xe7d00000060b7fae */ /* 0x0007e8000992187c */
[----:B------:R4:W-:Y:S04]  /*5aac0*/  STL.64 [R1+0x658], R2 ;  /* 0x0006580201007387 */ /* 0x0009e80000100a00 */
[----:B------:R-:W4:Y:S04]  /*5aad0*/  LDL.LU.64 R16, [R1+0x800] ;  /* 0x0008000001107983 */ /* 0x000f280000300a00 */
[----:B------:R4:W-:Y:S01]  /*5aae0*/  LDGSTS.E [R10+-0x3fe80], desc[UR60][R2.64], P3 ;  /* 0xc0180000020a7fae */ /* 0x0009e2000992187c */
[----:B-1----:R-:W-:-:S04]  /*5aaf0*/  IMAD.WIDE R14, R5, 0x4, R240 ;  /* 0x00000004050e7825 */ /* 0x002fc800078e02f0 */
[----:B--2---:R-:W-:-:S04]  /*5ab00*/  IMAD.WIDE R8, R5, 0x4, R238 ;  /* 0x0000000405087825 */ /* 0x004fc800078e02ee */
[----:B------:R-:W-:Y:S02]  /*5ab10*/  VIADD R13, R248, 0x100000 ;  /* 0x00100000f80d7836 */ /* 0x000fe40000000000 */
[----:B---3--:R-:W-:-:S04]  /*5ab20*/  IMAD.WIDE R6, R5, 0x4, R236 ;  /* 0x0000000405067825 */ /* 0x008fc800078e02ec */
[C---:B------:R-:W-:Y:S01]  /*5ab30*/  VIADD R12, R248.reuse, 0x100000 ;  /* 0x00100000f80c7836 */ /* 0x040fe20000000000 */
[----:B------:R-:W-:Y:S01]  /*5ab40*/  STL.64 [R1+0x650], R14 ;  /* 0x0006500e01007387 */ /* 0x000fe20000100a00 */
[----:B------:R-:W-:-:S03]  /*5ab50*/  IADD3 R11, R248, 0x100000, RZ ;  /* 0x00100000f80b7810 */ /* 0x000fc60007ffe0ff */
[----:B------:R-:W-:Y:S01]  /*5ab60*/  STL.64 [R1+0x648], R8 ;  /* 0x0006480801007387 */ /* 0x000fe20000100a00 */
[----:B----4-:R-:W-:-:S03]  /*5ab70*/  IMAD.WIDE R2, R5, 0x4, R234 ;  /* 0x0000000405027825 */ /* 0x010fc600078e02ea */
[----:B------:R-:W-:Y:S04]  /*5ab80*/  STL.64 [R1+0x640], R6 ;  /* 0x0006400601007387 */ /* 0x000fe80000100a00 */
[----:B------:R-:W2:Y:S04]  /*5ab90*/  LDL.LU.64 R20, [R1+0x810] ;  /* 0x0008100001147983 */ /* 0x000ea80000300a00 */
[----:B------:R1:W-:Y:S04]  /*5aba0*/  LDGSTS.E [R13+-0x3fa80], desc[UR60][R14.64], P3 ;  /* 0xc05800000e0d7fae */ /* 0x0003e8000992187c */
[----:B------:R-:W-:Y:S04]  /*5abb0*/  LDGSTS.E [R12+-0x3f680], desc[UR60][R8.64], P3 ;  /* 0xc0980000080c7fae */ /* 0x000fe8000992187c */
[----:B------:R3:W-:Y:S04]  /*5abc0*/  LDGSTS.E [R11+-0x3f280], desc[UR60][R6.64], P3 ;  /* 0xc0d80000060b7fae */ /* 0x0007e8000992187c */
[----:B------:R4:W-:Y:S04]  /*5abd0*/  STL.64 [R1+0x638], R2 ;  /* 0x0006380201007387 */ /* 0x0009e80000100a00 */
[----:B------:R-:W-:Y:S04]  /*5abe0*/  LDGSTS.E [R10+-0x3ee80], desc[UR60][R2.64], P3 ;  /* 0xc1180000020a7fae */ /* 0x000fe8000992187c */
[----:B----4-:R-:W4:Y:S04]  /*5abf0*/  LDL.LU.64 R2, [R1+0x820] ;  /* 0x0008200001027983 */ /* 0x010f280000300a00 */
[----:B------:R-:W4:Y:S04]  /*5ac00*/  LDL.LU.64 R8, [R1+0x830] ;  /* 0x0008300001087983 */ /* 0x000f280000300a00 */
[----:B------:R-:W4:Y:S01]  /*5ac10*/  LDL.LU.64 R22, [R1+0x840] ;  /* 0x0008400001167983 */ /* 0x000f220000300a00 */
[----:B------:R-:W-:-:S04]  /*5ac20*/  IMAD.WIDE R24, R5, 0x4, R232 ;  /* 0x0000000405187825 */ /* 0x000fc800078e02e8 */
[----:B-1----:R-:W-:-:S04]  /*5ac30*/  IMAD.WIDE R14, R5, 0x4, R230 ;  /* 0x00000004050e7825 */ /* 0x002fc800078e02e6 */
[----:B------:R-:W-:-:S04]  /*5ac40*/  IMAD.WIDE R18, R5, 0x4, R228 ;  /* 0x0000000405127825 */ /* 0x000fc800078e02e4 */
[C---:B---3--:R-:W-:Y:S01]  /*5ac50*/  IMAD.WIDE R6, R5.reuse, 0x4, R226 ;  /* 0x0000000405067825 */ /* 0x048fe200078e02e2 */
[----:B------:R-:W-:Y:S04]  /*5ac60*/  STL.64 [R1+0x630], R24 ;  /* 0x0006301801007387 */ /* 0x000fe80000100a00 */
[----:B------:R1:W-:Y:S04]  /*5ac70*/  STL.64 [R1+0x628], R14 ;  /* 0x0006280e01007387 */ /* 0x0003e80000100a00 */
[----:B------:R-:W-:Y:S04]  /*5ac80*/  LDGSTS.E [R13+-0x3ea80], desc[UR60][R24.64], P3 ;  /* 0xc1580000180d7fae */ /* 0x000fe8000992187c */
[----:B------:R3:W-:Y:S04]  /*5ac90*/  STL.64 [R1+0x620], R18 ;  /* 0x0006201201007387 */ /* 0x0007e80000100a00 */
[----:B------:R-:W-:Y:S04]  /*5aca0*/  LDGSTS.E [R12+-0x3e680], desc[UR60][R14.64], P3 ;  /* 0xc19800000e0c7fae */ /* 0x000fe8000992187c */
[----:B------:R3:W-:Y:S04]  /*5acb0*/  LDGSTS.E [R11+-0x3e280], desc[UR60][R18.64], P3 ;  /* 0xc1d80000120b7fae */ /* 0x0007e8000992187c */
[----:B------:R-:W-:Y:S01]  /*5acc0*/  LDGSTS.E [R10+-0x3de80], desc[UR60][R6.64], P3 ;  /* 0xc2180000060a7fae */ /* 0x000fe2000992187c */
[----:B------:R-:W-:-:S05]  /*5acd0*/  IMAD.WIDE R26, R5, 0x4, R224 ;  /* 0x00000004051a7825 */ /* 0x000fca00078e02e0 */
[----:B------:R4:W-:Y:S04]  /*5ace0*/  LDGSTS.E [R13+-0x3da80], desc[UR60][R26.64], P3 ;  /* 0xc25800001a0d7fae */ /* 0x0009e8000992187c */
[----:B-1----:R-:W4:Y:S04]  /*5acf0*/  LDL.LU.64 R14, [R1+0x850] ;  /* 0x00085000010e7983 */ /* 0x002f280000300a00 */
[----:B------:R1:W-:Y:S01]  /*5ad00*/  STL.64 [R1+0x618], R6 ;  /* 0x0006180601007387 */ /* 0x0003e20000100a00 */
[----:B---3--:R-:W-:-:S05]  /*5ad10*/  IMAD.WIDE R18, R5, 0x4, R222 ;  /* 0x0000000405127825 */ /* 0x008fca00078e02de */
[----:B------:R-:W-:Y:S04]  /*5ad20*/  LDGSTS.E [R12+-0x3d680], desc[UR60][R18.64], P3 ;  /* 0xc2980000120c7fae */ /* 0x000fe8000992187c */
[----:B-1----:R-:W3:Y:S04]  /*5ad30*/  LDL.LU.64 R6, [R1+0x860] ;  /* 0x0008600001067983 */ /* 0x002ee80000300a00 */
[----:B------:R-:W3:Y:S01]  /*5ad40*/  LDL.LU.64 R170, [R1+0x870] ;  /* 0x0008700001aa7983 */ /* 0x000ee20000300a00 */
[----:B------:R-:W-:-:S03]  /*5ad50*/  IMAD.WIDE R24, R5, 0x4, R16 ;  /* 0x0000000405187825 */ /* 0x000fc600078e0210 */
[----:B------:R-:W3:Y:S04]  /*5ad60*/  LDL.LU.64 R16, [R1+0x880] ;  /* 0x0008800001107983 */ /* 0x000ee80000300a00 */
[----:B------:R-:W-:Y:S04]  /*5ad70*/  STL.64 [R1+0x610], R26 ;  /* 0x0006101a01007387 */ /* 0x000fe80000100a00 */
[----:B------:R1:W-:Y:S04]  /*5ad80*/  STL.64 [R1+0x4c8], R18 ;  /* 0x0004c81201007387 */ /* 0x0003e80000100a00 */
[----:B------:R-:W-:Y:S04]  /*5ad90*/  STL.64 [R1+0x4a0], R24 ;  /* 0x0004a01801007387 */ /* 0x000fe80000100a00 */
[----:B------:R-:W-:Y:S04]  /*5ada0*/  LDGSTS.E [R11+-0x3d280], desc[UR60][R24.64], P3 ;  /* 0xc2d80000180b7fae */ /* 0x000fe8000992187c */
[----:B-1----:R-:W3:Y:S01]  /*5adb0*/  LDL.LU.64 R18, [R1+0x890] ;  /* 0x0008900001127983 */ /* 0x002ee20000300a00 */
[----:B--2---:R-:W-:-:S05]  /*5adc0*/  IMAD.WIDE R20, R5, 0x4, R20 ;  /* 0x0000000405147825 */ /* 0x004fca00078e0214 */
[----:B------:R1:W-:Y:S04]  /*5add0*/  STL.64 [R1+0x478], R20 ;  /* 0x0004781401007387 */ /* 0x0003e80000100a00 */
[----:B------:R1:W-:Y:S01]  /*5ade0*/  LDGSTS.E [R10+-0x3ce80], desc[UR60][R20.64], P3 ;  /* 0xc3180000140a7fae */ /* 0x0003e2000992187c */
[----:B----4-:R-:W-:-:S03]  /*5adf0*/  IMAD.WIDE R26, R5, 0x4, R2 ;  /* 0x00000004051a7825 */ /* 0x010fc600078e0202 */
[----:B------:R-:W2:Y:S01]  /*5ae00*/  LDL.LU.64 R2, [R1+0x8a0] ;  /* 0x0008a00001027983 */ /* 0x000ea20000300a00 */
[----:B-1----:R-:W-:-:S03]  /*5ae10*/  IMAD.WIDE R20, R5, 0x4, R8 ;  /* 0x0000000405147825 */ /* 0x002fc600078e0208 */
[----:B------:R-:W4:Y:S04]  /*5ae20*/  LDL.LU.64 R8, [R1+0x8b0] ;  /* 0x0008b00001087983 */ /* 0x000f280000300a00 */
[----:B------:R-:W-:Y:S01]  /*5ae30*/  STL.64 [R1+0x450], R26 ;  /* 0x0004501a01007387 */ /* 0x000fe20000100a00 */
[----:B------:R-:W-:-:S03]  /*5ae40*/  IMAD.WIDE R24, R5, 0x4, R22 ;  /* 0x0000000405187825 */ /* 0x000fc600078e0216 */
[----:B------:R3:W-:Y:S04]  /*5ae50*/  LDGSTS.E [R13+-0x3ca80], desc[UR60][R26.64], P3 ;  /* 0xc35800001a0d7fae */ /* 0x0007e8000992187c */
[----:B------:R-:W4:Y:S04]  /*5ae60*/  LDL.LU.64 R22, [R1+0x8c0] ;  /* 0x0008c00001167983 */ /* 0x000f280000300a00 */
[----:B------:R1:W-:Y:S04]  /*5ae70*/  STL.64 [R1+0x428], R20 ;  /* 0x0004281401007387 */ /* 0x0003e80000100a00 */
[----:B------:R-:W-:Y:S04]  /*5ae80*/  STL.64 [R1+0x400], R24 ;  /* 0x0004001801007387 */ /* 0x000fe80000100a00 */
[----:B------:R-:W-:Y:S04]  /*5ae90*/  LDGSTS.E [R12+-0x3c680], desc[UR60][R20.64], P3 ;  /* 0xc3980000140c7fae */ /* 0x000fe8000992187c */
[----:B------:R-:W-:Y:S04]  /*5aea0*/  LDGSTS.E [R11+-0x3c280], desc[UR60][R24.64], P3 ;  /* 0xc3d80000180b7fae */ /* 0x000fe8000992187c */
[----:B-1----:R-:W4:Y:S01]  /*5aeb0*/  LDL.LU.64 R20, [R1+0x8d0] ;  /* 0x0008d00001147983 */ /* 0x002f220000300a00 */
[----:B------:R-:W-:-:S05]  /*5aec0*/  IMAD.WIDE R14, R5, 0x4, R14 ;  /* 0x00000004050e7825 */ /* 0x000fca00078e020e */
[----:B------:R1:W-:Y:S04]  /*5aed0*/  STL.64 [R1+0x3d8], R14 ;  /* 0x0003d80e01007387 */ /* 0x0003e80000100a00 */
[----:B------:R1:W-:Y:S01]  /*5aee0*/  LDGSTS.E [R10+-0x3be80], desc[UR60][R14.64], P3 ;  /* 0xc41800000e0a7fae */ /* 0x0003e2000992187c */
[----:B---3--:R-:W-:-:S03]  /*5aef0*/  IMAD.WIDE R26, R5, 0x4, R6 ;  /* 0x00000004051a7825 */ /* 0x008fc600078e0206 */
[----:B------:R-:W3:Y:S04]  /*5af00*/  LDL.LU.64 R6, [R1+0x8e0] ;  /* 0x0008e00001067983 */ /* 0x000ee80000300a00 */
[----:B------:R2:W-:Y:S01]  /*5af10*/  LDGSTS.E [R13+-0x3ba80], desc[UR60][R26.64], P3 ;  /* 0xc45800001a0d7fae */ /* 0x0005e2000992187c */
[----:B-1----:R-:W-:-:S03]  /*5af20*/  IMAD.WIDE R14, R5, 0x4, R170 ;  /* 0x00000004050e7825 */ /* 0x002fc600078e02aa */
[----:B------:R-:W3:Y:S04]  /*5af30*/  LDL.LU.64 R170, [R1+0x8e8] ;  /* 0x0008e80001aa7983 */ /* 0x000ee80000300a00 */
[----:B------:R-:W-:Y:S04]  /*5af40*/  STL.64 [R1+0x3b0], R26 ;  /* 0x0003b01a01007387 */ /* 0x000fe80000100a00 */
[----:B------:R-:W-:Y:S01]  /*5af50*/  LDGSTS.E [R12+-0x3b680], desc[UR60][R14.64], P3 ;  /* 0xc49800000e0c7fae */ /* 0x000fe2000992187c */
[----:B------:R-:W-:-:S03]  /*5af60*/  IMAD.WIDE R24, R5, 0x4, R16 ;  /* 0x0000000405187825 */ /* 0x000fc600078e0210 */
[----:B------:R-:W3:Y:S04]  /*5af70*/  LDL.LU.64 R16, [R1+0x8f0] ;  /* 0x0008f00001107983 */ /* 0x000ee80000300a00 */
[----:B------:R1:W-:Y:S04]  /*5af80*/  STL.64 [R1+0x388], R14 ;  /* 0x0003880e01007387 */ /* 0x0003e80000100a00 */
[----:B------:R-:W-:Y:S04]  /*5af90*/  STL.64 [R1+0x360], R24 ;  /* 0x0003601801007387 */ /* 0x000fe80000100a00 */
[----:B------:R-:W-:Y:S01]  /*5afa0*/  LDGSTS.E [R11+-0x3b280], desc[UR60][R24.64], P3 ;  /* 0xc4d80000180b7fae */ /* 0x000fe2000992187c */
[----:B------:R-:W-:-:S03]  /*5afb0*/  IMAD.WIDE R18, R5, 0x4, R18 ;  /* 0x0000000405127825 */ /* 0x000fc600078e0212 */
[----:B-1----:R-:W3:Y:S04]  /*5afc0*/  LDL.LU.64 R14, [R1+0x8f8] ;  /* 0x0008f800010e7983 */ /* 0x002ee80000300a00 */
[----:B------:R4:W-:Y:S04]  /*5afd0*/  STL.64 [R1+0x338], R18 ;  /* 0x0003381201007387 */ /* 0x0009e80000100a00 */
[----:B------:R4:W-:Y:S01]  /*5afe0*/  LDGSTS.E [R10+-0x3ae80], desc[UR60][R18.64], P3 ;  /* 0xc5180000120a7fae */ /* 0x0009e2000992187c */
[----:B--2---:R-:W-:-:S03]  /*5aff0*/  IMAD.WIDE R26, R5, 0x4, R2 ;  /* 0x00000004051a7825 */ /* 0x004fc600078e0202 */
[----:B------:R-:W2:Y:S01]  /*5b000*/  LDL.LU.64 R2, [R1+0x900] ;  /* 0x0009000001027983 */ /* 0x000ea20000300a00 */
[----:B----4-:R-:W-:-:S03]  /*5b010*/  IMAD.WIDE R18, R5, 0x4, R8 ;  /* 0x0000000405127825 */ /* 0x010fc600078e0208 */
        /* <DEDUP_REMOVED lines=8> */
[----:B------:R-:W-:Y:S01]  /*5b0a0*/  LDGSTS.E [R11+-0x3a280], desc[UR60][R24.64], P3 ;  /* 0xc5d80000180b7fae */ /* 0x000fe2000992187c */
[----:B------:R-:W-:-:S03]  /*5b0b0*/  IMAD.WIDE R20, R5, 0x4, R20 ;  /* 0x0000000405147825 */ /* 0x000fc600078e0214 */
[----:B-1----:R-:W4:Y:S04]  /*5b0c0*/  LDL.LU.64 R18, [R1+0x918] ;  /* 0x0009180001127983 */ /* 0x002f280000300a00 */
        /* <DEDUP_REMOVED lines=27> */
[----:B------:R3:W-:Y:S04]  /*5b280*/  STL.64 [R1+0x180], R24 ;  /* 0x0001801801007387 */ /* 0x0007e80000100a00 */
[----:B------:R-:W-:Y:S04]  /*5b290*/  LDGSTS.E [R12+-0x38680], desc[UR60][R14.64], P3 ;  /* 0xc79800000e0c7fae */ /* 0x000fe8000992187c */
[----:B------:R3:W-:Y:S01]  /*5b2a0*/  LDGSTS.E [R11+-0x38280], desc[UR60][R24.64], P3 ;  /* 0xc7d80000180b7fae */ /* 0x0007e2000992187c */
[----:B------:R-:W-:-:S03]  /*5b2b0*/  IMAD.WIDE R18, R5, 0x4, R18 ;  /* 0x0000000405127825 */ /* 0x000fc600078e0212 */
[----:B-1----:R-:W4:Y:S04]  /*5b2c0*/  LDL.LU.64 R14, [R1+0x958] ;  /* 0x00095800010e7983 */ /* 0x002f280000300a00 */
[----:B------:R1:W-:Y:S04]  /*5b2d0*/  STL.64 [R1+0x158], R18 ;  /* 0x0001581201007387 */ /* 0x0003e80000100a00 */
[----:B------:R1:W-:Y:S01]  /*5b2e0*/  LDGSTS.E [R10+-0x1fe80], desc[UR60][R18.64], P3 ;  /* 0xe0180000120a7fae */ /* 0x0003e2000992187c */
[----:B---3--:R-:W-:-:S03]  /*5b2f0*/  IMAD.WIDE R28, R5, 0x4, R6 ;  /* 0x00000004051c7825 */ /* 0x008fc600078e0206 */
[----:B------:R-:W3:Y:S04]  /*5b300*/  LDL.LU.64 R6, [R1+0x960] ;  /* 0x0009600001067983 */ /* 0x000ee80000300a00 */
[----:B------:R2:W-:Y:S01]  /*5b310*/  LDGSTS.E [R13+-0x1fa80], desc[UR60][R28.64], P3 ;  /* 0xe05800001c0d7fae */ /* 0x0005e2000992187c */
[----:B------:R-:W-:-:S03]  /*5b320*/  IMAD.WIDE R26, R5, 0x4, R170 ;  /* 0x00000004051a7825 */ /* 0x000fc600078e02aa */
[----:B------:R-:W3:Y:S04]  /*5b330*/  LDL.LU.64 R170, [R1+0x968] ;  /* 0x0009680001aa7983 */ /* 0x000ee80000300a00 */
[----:B------:R2:W-:Y:S04]  /*5b340*/  STL.64 [R1+0x130], R28 ;  /* 0x0001301c01007387 */ /* 0x0005e80000100a00 */
[----:B------:R4:W-:Y:S01]  /*5b350*/  LDGSTS.E [R12+-0x1f680], desc[UR60][R26.64], P3 ;  /* 0xe09800001a0c7fae */ /* 0x0009e2000992187c */
[----:B------:R-:W-:-:S03]  /*5b360*/  IMAD.WIDE R24, R5, 0x4, R16 ;  /* 0x0000000405187825 */ /* 0x000fc600078e0210 */
[----:B------:R-:W3:Y:S04]  /*5b370*/  LDL.LU.64 R16, [R1+0x970] ;  /* 0x0009700001107983 */ /* 0x000ee80000300a00 */
[----:B------:R4:W-:Y:S04]  /*5b380*/  STL.64 [R1+0x108], R26 ;  /* 0x0001081a01007387 */ /* 0x0009e80000100a00 */
[----:B------:R4:W-:Y:S04]  /*5b390*/  STL.64 [R1+0xe0], R24 ;  /* 0x0000e01801007387 */ /* 0x0009e80000100a00 */
[----:B------:R4:W-:Y:S01]  /*5b3a0*/  LDGSTS.E [R11+-0x1f280], desc[UR60][R24.64], P3 ;  /* 0xe0d80000180b7fae */ /* 0x0009e2000992187c */
[----:B-1----:R-:W-:-:S03]  /*5b3b0*/  IMAD.WIDE R18, R5, 0x4, R20 ;  /* 0x0000000405127825 */ /* 0x002fc600078e0214 */
[----:B------:R-:W3:Y:S04]  /*5b3c0*/  LDL.LU.64 R20, [R1+0x978] ;  /* 0x0009780001147983 */ /* 0x000ee80000300a00 */
        /* <DEDUP_REMOVED lines=8> */
[----:B------:R-:W-:Y:S04]  /*5b450*/  LDGSTS.E [R13+-0x1ea80], desc[UR60][R28.64], P3 ;  /* 0xe15800001c0d7fae */ /* 0x000fe8000992187c */
[----:B------:R-:W4:Y:S04]  /*5b460*/  LDL.LU.64 R22, [R1+0x990] ;  /* 0x0009900001167983 */ /* 0x000f280000300a00 */
[----:B------:R-:W-:Y:S04]  /*5b470*/  STL.64 [R1+0x68], R26 ;  /* 0x0000681a01007387 */ /* 0x000fe80000100a00 */
[----:B------:R-:W-:Y:S04]  /*5b480*/  STL.64 [R1+0x40], R24 ;  /* 0x0000401801007387 */ /* 0x000fe80000100a00 */
[----:B------:R-:W-:Y:S04]  /*5b490*/  LDGSTS.E [R12+-0x1e680], desc[UR60][R26.64], P3 ;  /* 0xe19800001a0c7fae */ /* 0x000fe8000992187c */
[----:B------:R-:W-:Y:S01]  /*5b4a0*/  LDGSTS.E [R11+-0x1e280], desc[UR60][R24.64], P3 ;  /* 0xe1d80000180b7fae */ /* 0x000fe2000992187c */
[----:B-1----:R-:W-:-:S03]  /*5b4b0*/  IMAD.WIDE R18, R5, 0x4, R14 ;  /* 0x0000000405127825 */ /* 0x002fc600078e020e */
[----:B------:R-:W4:Y:S04]  /*5b4c0*/  LDL.LU.64 R14, [R1+0x998] ;  /* 0x00099800010e7983 */ /* 0x000f280000300a00 */
[----:B------:R1:W-:Y:S04]  /*5b4d0*/  STL.64 [R1+0x18], R18 ;  /* 0x0000181201007387 */ /* 0x0003e80000100a00 */
[----:B------:R-:W-:Y:S01]  /*5b4e0*/  LDGSTS.E [R10+-0x1de80], desc[UR60][R18.64], P3 ;  /* 0xe2180000120a7fae */ /* 0x000fe2000992187c */
[----:B---3--:R-:W-:-:S03]  /*5b4f0*/  IMAD.WIDE R240, R5, 0x4, R6 ;  /* 0x0000000405f07825 */ /* 0x008fc600078e0206 */
[----:B------:R-:W3:Y:S04]  /*5b500*/  LDL.LU.64 R6, [R1+0x9a0] ;  /* 0x0009a00001067983 */ /* 0x000ee80000300a00 */
[----:B------:R-:W-:Y:S01]  /*5b510*/  LDGSTS.E [R13+-0x1da80], desc[UR60][R240.64], P3 ;  /* 0xe2580000f00d7fae */ /* 0x000fe2000992187c */
[----:B------:R-:W-:-:S03]  /*5b520*/  IMAD.WIDE R230, R5, 0x4, R170 ;  /* 0x0000000405e67825 */ /* 0x000fc600078e02aa */
        /* <DEDUP_REMOVED lines=8> */
[----:B--2---:R-:W-:-:S03]  /*5b5b0*/  IMAD.WIDE R174, R5, 0x4, R2 ;  /* 0x0000000405ae7825 */ /* 0x004fc600078e0202 */
[----:B------:R-:W2:Y:S01]  /*5b5c0*/  LDL.LU.64 R2, [R1+0x9c0] ;  /* 0x0009c00001027983 */ /* 0x000ea20000300a00 */
[----:B----4-:R-:W-:-:S03]  /*5b5d0*/  IMAD.WIDE R172, R5, 0x4, R8 ;  /* 0x0000000405ac7825 */ /* 0x010fc600078e0208 */
[----:B------:R-:W4:Y:S01]  /*5b5e0*/  LDL.LU.64 R8, [R1+0xa10] ;  /* 0x000a100001087983 */ /* 0x000f220000300a00 */
[----:B------:R-:W-:-:S03]  /*5b5f0*/  IMAD.WIDE R168, R5, 0x4, R22 ;  /* 0x0000000405a87825 */ /* 0x000fc600078e0216 */
[----:B------:R-:W-:Y:S04]  /*5b600*/  LDGSTS.E [R13+-0x1ca80], desc[UR60][R174.64], P3 ;  /* 0xe3580000ae0d7fae */ /* 0x000fe8000992187c */
[----:B------:R-:W4:Y:S04]  /*5b610*/  LDL.LU.64 R22, [R1+0xa08] ;  /* 0x000a080001167983 */ /* 0x000f280000300a00 */
[----:B------:R-:W-:Y:S04]  /*5b620*/  LDGSTS.E [R12+-0x1c680], desc[UR60][R172.64], P3 ;  /* 0xe3980000ac0c7fae */ /* 0x000fe8000992187c */
[----:B------:R-:W-:Y:S01]  /*5b630*/  LDGSTS.E [R11+-0x1c280], desc[UR60][R168.64], P3 ;  /* 0xe3d80000a80b7fae */ /* 0x000fe2000992187c */
[----:B------:R-:W-:-:S03]  /*5b640*/  IMAD.WIDE R166, R5, 0x4, R14 ;  /* 0x0000000405a67825 */ /* 0x000fc600078e020e */
[----:B------:R-:W4:Y:S04]  /*5b650*/  LDL.LU.64 R14, [R1+0xa00] ;  /* 0x000a0000010e7983 */ /* 0x000f280000300a00 */
        /* <DEDUP_REMOVED lines=36> */
[----:B------:R1:W-:Y:S01]  /*5b8a0*/  LDGSTS.E [R10+-0x18e80], desc[UR60][R142.64], P3 ;  /* 0xe71800008e0a7fae */ /* 0x0003e2000992187c */
[----:B--2---:R-:W-:-:S03]  /*5b8b0*/  IMAD.WIDE R140, R5, 0x4, R2 ;  /* 0x00000004058c7825 */ /* 0x004fc600078e0202 */
[----:B------:R-:W2:Y:S01]  /*5b8c0*/  LDL.LU.64 R2, [R1+0xa58] ;  /* 0x000a580001027983 */ /* 0x000ea20000300a00 */
[----:B----4-:R-:W-:-:S03]  /*5b8d0*/  IMAD.WIDE R138, R5, 0x4, R8 ;  /* 0x00000004058a7825 */ /* 0x010fc600078e0208 */
[----:B------:R-:W4:Y:S01]  /*5b8e0*/  LDL.LU.64 R8, [R1+0xa68] ;  /* 0x000a680001087983 */ /* 0x000f220000300a00 */
[----:B------:R-:W-:-:S04]  /*5b8f0*/  IMAD.WIDE R136, R5, 0x4, R22 ;  /* 0x0000000405887825 */ /* 0x000fc800078e0216 */
[----:B-1----:R-:W-:Y:S01]  /*5b900*/  VIADD R10, R249, 0x100000 ;  /* 0x00100000f90a7836 */ /* 0x002fe20000000000 */
[----:B------:R-:W4:Y:S04]  /*5b910*/  LDL.LU.64 R22, [R1+0xa70] ;  /* 0x000a700001167983 */ /* 0x000f280000300a00 */
[----:B------:R-:W4:Y:S04]  /*5b920*/  LDL.LU.64 R18, [R1+0xa80] ;  /* 0x000a800001127983 */ /* 0x000f280000300a00 */
[----:B------:R1:W-:Y:S04]  /*5b930*/  LDGSTS.E [R13+-0x18a80], desc[UR60][R140.64], P3 ;  /* 0xe75800008c0d7fae */ /* 0x0003e8000992187c */
[----:B------:R1:W-:Y:S04]  /*5b940*/  LDGSTS.E [R12+-0x18680], desc[UR60][R138.64], P3 ;  /* 0xe79800008a0c7fae */ /* 0x0003e8000992187c */
[----:B------:R-:W-:Y:S01]  /*5b950*/  LDGSTS.E [R11+-0x18280], desc[UR60][R136.64], P3 ;  /* 0xe7d80000880b7fae */ /* 0x000fe2000992187c */
[----:B------:R-:W-:-:S04]  /*5b960*/  IMAD.WIDE R14, R5, 0x4, R14 ;  /* 0x00000004050e7825 */ /* 0x000fc800078e020e */
[C---:B-1----:R-:W-:Y:S01]  /*5b970*/  VIADD R13, R249.reuse, 0x100000 ;  /* 0x00100000f90d7836 */ /* 0x042fe20000000000 */
[----:B------:R1:W-:Y:S04]  /*5b980*/  STL.64 [R1+0x608], R14 ;  /* 0x0006080e01007387 */ /* 0x0003e80000100a00 */
[----:B------:R1:W-:Y:S01]  /*5b990*/  LDGSTS.E [R10+-0x3fe00], desc[UR60][R14.64], P3 ;  /* 0xc02000000e0a7fae */ /* 0x0003e2000992187c */
[----:B------:R-:W-:Y:S02]  /*5b9a0*/  VIADD R12, R249, 0x100000 ;  /* 0x00100000f90c7836 */ /* 0x000fe40000000000 */
[C---:B---3--:R-:W-:Y:S02]  /*5b9b0*/  IMAD.WIDE R26, R5.reuse, 0x4, R6 ;  /* 0x00000004051a7825 */ /* 0x048fe400078e0206 */
[----:B------:R-:W3:Y:S04]  /*5b9c0*/  LDL.LU.64 R6, [R1+0xa90] ;  /* 0x000a900001067983 */ /* 0x000ee80000300a00 */
[----:B------:R2:W-:Y:S01]  /*5b9d0*/  LDGSTS.E [R13+-0x3fa00], desc[UR60][R26.64], P3 ;  /* 0xc06000001a0d7fae */ /* 0x0005e2000992187c */
[----:B-1----:R-:W-:-:S03]  /*5b9e0*/  IMAD.WIDE R14, R5, 0x4, R170 ;  /* 0x00000004050e7825 */ /* 0x002fc600078e02aa */
[----:B------:R-:W3:Y:S04]  /*5b9f0*/  LDL.LU.64 R170, [R1+0xa98] ;  /* 0x000a980001aa7983 */ /* 0x000ee80000300a00 */
[----:B------:R-:W-:Y:S04]  /*5ba00*/  STL.64 [R1+0x5e8], R26 ;  /* 0x0005e81a01007387 */ /* 0x000fe80000100a00 */
[----:B------:R-:W-:Y:S01]  /*5ba10*/  LDGSTS.E [R12+-0x3f600], desc[UR60][R14.64], P3 ;  /* 0xc0a000000e0c7fae */ /* 0x000fe2000992187c */
[----:B------:R-:W-:Y:S01]  /*5ba20*/  IADD3 R11, R249, 0x100000, RZ ;  /* 0x00100000f90b7810 */ /* 0x000fe20007ffe0ff */
[----:B------:R-:W-:-:S02]  /*5ba30*/  IMAD.WIDE R24, R5, 0x4, R16 ;  /* 0x0000000405187825 */ /* 0x000fc400078e0210 */
        /* <DEDUP_REMOVED lines=16> */
[----:B------:R1:W-:Y:S01]  /*5bb40*/  STL.64 [R1+0x548], R20 ;  /* 0x0005481401007387 */ /* 0x0003e20000100a00 */
[----:B------:R-:W-:-:S03]  /*5bb50*/  IMAD.WIDE R18, R5, 0x4, R18 ;  /* 0x0000000405127825 */ /* 0x000fc600078e0212 */
[----:B------:R-:W-:Y:S04]  /*5bb60*/  STL.64 [R1+0x528], R24 ;  /* 0x0005281801007387 */ /* 0x000fe80000100a00 */
[----:B------:R-:W-:Y:S04]  /*5bb70*/  LDGSTS.E [R12+-0x3e600], desc[UR60][R20.64], P3 ;  /* 0xc1a00000140c7fae */ /* 0x000fe8000992187c */
[----:B------:R-:W-:Y:S04]  /*5bb80*/  LDGSTS.E [R11+-0x3e200], desc[UR60][R24.64], P3 ;  /* 0xc1e00000180b7fae */ /* 0x000fe8000992187c */
[----:B------:R3:W-:Y:S04]  /*5bb90*/  LDGSTS.E [R10+-0x3de00], desc[UR60][R18.64], P3 ;  /* 0xc2200000120a7fae */ /* 0x0007e8000992187c */
[----:B-1----:R-:W4:Y:S04]  /*5bba0*/  LDL.LU.64 R20, [R1+0xad0] ;  /* 0x000ad00001147983 */ /* 0x002f280000300a00 */
[----:B------:R1:W-:Y:S01]  /*5bbb0*/  STL.64 [R1+0x508], R18 ;  /* 0x0005081201007387 */ /* 0x0003e20000100a00 */
        /* <DEDUP_REMOVED lines=203> */
[----:B---3--:R-:W-:Y:S02]  /*5c870*/  VIADD R12, R250, 0x100000 ;  /* 0x00100000fa0c7836 */ /* 0x008fe40000000000 */
[C---:B------:R-:W-:Y:S02]  /*5c880*/  IMAD.WIDE R26, R5.reuse, 0x4, R6 ;  /* 0x00000004051a7825 */ /* 0x040fe400078e0206 */
        /* <DEDUP_REMOVED lines=344> */
[----:B------:R4:W-:Y:S01]  /*5de10*/  LDGSTS.E [R11+-0x39100], desc[UR60][R24.64], P3 ;  /* 0xc6f00000180b7fae */ /* 0x0009e2000992187c */
[----:B------:R-:W-:-:S03]  /*5de20*/  IMAD.WIDE R20, R5, 0x4, R20 ;  /* 0x0000000405147825 */ /* 0x000fc600078e0214 */
[----:B-1----:R-:W3:Y:S04]  /*5de30*/  LDL.LU.64 R14, [R1+0x10b0] ;  /* 0x0010b000010e7983 */ /* 0x002ee80000300a00 */
[----:B------:R1:W-:Y:S04]  /*5de40*/  STL.64 [R1+0x1e0], R20 ;  /* 0x0001e01401007387 */ /* 0x0003e80000100a00 */
[----:B------:R-:W-:Y:S01]  /*5de50*/  LDGSTS.E [R10+-0x38d00], desc[UR60][R20.64], P3 ;  /* 0xc7300000140a7fae */ /* 0x000fe2000992187c */
[----:B--2---:R-:W-:-:S04]  /*5de60*/  IMAD.WIDE R26, R5, 0x4, R2 ;  /* 0x00000004051a7825 */ /* 0x004fc800078e0202 */
[C---:B----4-:R-:W-:Y:S01]  /*5de70*/  IMAD.WIDE R8, R5.reuse, 0x4, R8 ;  /* 0x0000000405087825 */ /* 0x050fe200078e0208 */
[----:B------:R-:W2:Y:S04]  /*5de80*/  LDL.LU.64 R2, [R1+0x10c0] ;  /* 0x0010c00001027983 */ /* 0x000ea80000300a00 */
[----:B-1----:R-:W4:Y:S04]  /*5de90*/  LDL.LU.64 R20, [R1+0x10d0] ;  /* 0x0010d00001147983 */ /* 0x002f280000300a00 */
[----:B------:R-:W-:Y:S01]  /*5dea0*/  STL.64 [R1+0x1b8], R26 ;  /* 0x0001b81a01007387 */ /* 0x000fe20000100a00 */
[----:B------:R-:W-:-:S03]  /*5deb0*/  IMAD.WIDE R24, R5, 0x4, R22 ;  /* 0x0000000405187825 */ /* 0x000fc600078e0216 */
[----:B------:R1:W-:Y:S04]  /*5dec0*/  LDGSTS.E [R13+-0x38900], desc[UR60][R26.64], P3 ;  /* 0xc77000001a0d7fae */ /* 0x0003e8000992187c */
[----:B------:R-:W4:Y:S04]  /*5ded0*/  LDL.LU.64 R22, [R1+0x10d8] ;  /* 0x0010d80001167983 */ /* 0x000f280000300a00 */
[----:B------:R1:W-:Y:S04]  /*5dee0*/  STL.64 [R1+0x190], R8 ;  /* 0x0001900801007387 */ /* 0x0003e80000100a00 */
[----:B------:R3:W-:Y:S04]  /*5def0*/  STL.64 [R1+0x168], R24 ;  /* 0x0001681801007387 */ /* 0x0007e80000100a00 */
[----:B------:R-:W-:Y:S04]  /*5df00*/  LDGSTS.E [R12+-0x38500], desc[UR60][R8.64], P3 ;  /* 0xc7b00000080c7fae */ /* 0x000fe8000992187c */
[----:B------:R3:W-:Y:S04]  /*5df10*/  LDGSTS.E [R11+-0x38100], desc[UR60][R24.64], P3 ;  /* 0xc7f00000180b7fae */ /* 0x0007e8000992187c */
[----:B-1----:R-:W4:Y:S01]  /*5df20*/  LDL.LU.64 R8, [R1+0x10e0] ;  /* 0x0010e00001087983 */ /* 0x002f220000300a00 */
[----:B------:R-:W-:-:S05]  /*5df30*/  IMAD.WIDE R18, R5, 0x4, R18 ;  /* 0x0000000405127825 */ /* 0x000fca00078e0212 */
        /* <DEDUP_REMOVED lines=18> */
[----:B--2---:R-:W-:-:S04]  /*5e060*/  IMAD.WIDE R28, R5, 0x4, R2 ;  /* 0x00000004051c7825 */ /* 0x004fc800078e0202 */
[C---:B----4-:R-:W-:Y:S01]  /*5e070*/  IMAD.WIDE R26, R5.reuse, 0x4, R20 ;  /* 0x00000004051a7825 */ /* 0x050fe200078e0214 */
[----:B------:R-:W2:Y:S04]  /*5e080*/  LDL.LU.64 R2, [R1+0x1130] ;  /* 0x0011300001027983 */ /* 0x000ea80000300a00 */
[----:B------:R-:W4:Y:S01]  /*5e090*/  LDL.LU.64 R20, [R1+0x1140] ;  /* 0x0011400001147983 */ /* 0x000f220000300a00 */
[----:B------:R-:W-:-:S03]  /*5e0a0*/  IMAD.WIDE R24, R5, 0x4, R22 ;  /* 0x0000000405187825 */ /* 0x000fc600078e0216 */
[----:B------:R-:W-:Y:S04]  /*5e0b0*/  STL.64 [R1+0x78], R28 ;  /* 0x0000781c01007387 */ /* 0x000fe80000100a00 */
[----:B------:R-:W4:Y:S04]  /*5e0c0*/  LDL.LU.64 R22, [R1+0x1150] ;  /* 0x0011500001167983 */ /* 0x000f280000300a00 */
[----:B------:R4:W-:Y:S04]  /*5e0d0*/  STL.64 [R1+0x50], R26 ;  /* 0x0000501a01007387 */ /* 0x0009e80000100a00 */
[----:B------:R4:W-:Y:S04]  /*5e0e0*/  STL.64 [R1+0x28], R24 ;  /* 0x0000281801007387 */ /* 0x0009e80000100a00 */
[----:B------:R-:W-:Y:S04]  /*5e0f0*/  LDGSTS.E [R13+-0x1e900], desc[UR60][R28.64], P3 ;  /* 0xe17000001c0d7fae */ /* 0x000fe8000992187c */
[----:B------:R4:W-:Y:S04]  /*5e100*/  LDGSTS.E [R12+-0x1e500], desc[UR60][R26.64], P3 ;  /* 0xe1b000001a0c7fae */ /* 0x0009e8000992187c */
[----:B------:R4:W-:Y:S01]  /*5e110*/  LDGSTS.E [R11+-0x1e100], desc[UR60][R24.64], P3 ;  /* 0xe1f00000180b7fae */ /* 0x0009e2000992187c */
[----:B-1----:R-:W-:-:S03]  /*5e120*/  IMAD.WIDE R18, R5, 0x4, R8 ;  /* 0x0000000405127825 */ /* 0x002fc600078e0208 */
[----:B------:R-:W4:Y:S04]  /*5e130*/  LDL.LU.64 R8, [R1+0x1158] ;  /* 0x0011580001087983 */ /* 0x000f280000300a00 */
[----:B------:R1:W-:Y:S04]  /*5e140*/  STL.64 [R1], R18 ;  /* 0x0000001201007387 */ /* 0x0003e80000100a00 */
[----:B------:R1:W-:Y:S01]  /*5e150*/  LDGSTS.E [R10+-0x1dd00], desc[UR60][R18.64], P3 ;  /* 0xe2300000120a7fae */ /* 0x0003e2000992187c */
        /* <DEDUP_REMOVED lines=31> */
[----:B------:R-:W1:Y:S04]  /*5e350*/  LDL.LU.64 R16, [R1+0x11e0] ;  /* 0x0011e00001107983 */ /* 0x000e680000300a00 */
[----:B------:R-:W-:Y:S01]  /*5e360*/  LDGSTS.E [R11+-0x1b100], desc[UR60][R34.64], P3 ;  /* 0xe4f00000220b7fae */ /* 0x000fe2000992187c */
[----:B------:R-:W-:-:S03]  /*5e370*/  IMAD.WIDE R32, R5, 0x4, R14 ;  /* 0x0000000405207825 */ /* 0x000fc600078e020e */
[----:B------:R-:W3:Y:S04]  /*5e380*/  LDL.LU.64 R14, [R1+0x11d8] ;  /* 0x0011d800010e7983 */ /* 0x000ee80000300a00 */
[----:B------:R-:W-:Y:S01]  /*5e390*/  LDGSTS.E [R10+-0x1ad00], desc[UR60][R32.64], P3 ;  /* 0xe5300000200a7fae */ /* 0x000fe2000992187c */
[----:B--2---:R-:W-:-:S03]  /*5e3a0*/  IMAD.WIDE R30, R5, 0x4, R2 ;  /* 0x00000004051e7825 */ /* 0x004fc600078e0202 */
[----:B------:R-:W2:Y:S04]  /*5e3b0*/  LDL.LU.64 R2, [R1+0x11d0] ;  /* 0x0011d00001027983 */ /* 0x000ea80000300a00 */
[----:B------:R-:W2:Y:S04]  /*5e3c0*/  LDL.LU.64 R186, [R1+0x11c8] ;  /* 0x0011c80001ba7983 */ /* 0x000ea80000300a00 */
[----:B------:R-:W2:Y:S01]  /*5e3d0*/  LDL.LU.64 R188, [R1+0x11c0] ;  /* 0x0011c00001bc7983 */ /* 0x000ea20000300a00 */
[----:B----4-:R-:W-:-:S04]  /*5e3e0*/  IMAD.WIDE R26, R5, 0x4, R22 ;  /* 0x00000004051a7825 */ /* 0x010fc800078e0216 */
[C---:B------:R-:W-:Y:S01]  /*5e3f0*/  IMAD.WIDE R28, R5.reuse, 0x4, R20 ;  /* 0x00000004051c7825 */ /* 0x040fe200078e0214 */
[----:B------:R-:W-:Y:S04]  /*5e400*/  LDGSTS.E [R13+-0x1a900], desc[UR60][R30.64], P3 ;  /* 0xe57000001e0d7fae */ /* 0x000fe8000992187c */
        /* <DEDUP_REMOVED lines=10> */
[----:B------:R-:W3:Y:S04]  /*5e4b0*/  LDL.LU.64 R194, [R1+0x1250] ;  /* 0x0012500001c27983 */ /* 0x000ee80000300a00 */
[----:B------:R-:W3:Y:S04]  /*5e4c0*/  LDL.LU.64 R192, [R1+0x1260] ;  /* 0x0012600001c07983 */ /* 0x000ee80000300a00 */
[----:B------:R2:W-:Y:S01]  /*5e4d0*/  LDGSTS.E [R12+-0x19500], desc[UR60][R20.64], P3 ;  /* 0xe6b00000140c7fae */ /* 0x0005e2000992187c */
[----:B-1----:R-:W-:-:S05]  /*5e4e0*/  IMAD.WIDE R18, R5, 0x4, R16 ;  /* 0x0000000405127825 */ /* 0x002fca00078e0210 */
[----:B------:R-:W-:Y:S01]  /*5e4f0*/  LDGSTS.E [R11+-0x19100], desc[UR60][R18.64], P3 ;  /* 0xe6f00000120b7fae */ /* 0x000fe2000992187c */
[----:B------:R-:W-:-:S05]  /*5e500*/  IMAD.WIDE R16, R5, 0x4, R14 ;  /* 0x0000000405107825 */ /* 0x000fca00078e020e */
[----:B------:R1:W-:Y:S01]  /*5e510*/  LDGSTS.E [R10+-0x18d00], desc[UR60][R16.64], P3 ;  /* 0xe7300000100a7fae */ /* 0x0003e2000992187c */
[----:B--2---:R-:W-:-:S03]  /*5e520*/  IMAD.WIDE R14, R5, 0x4, R2 ;  /* 0x00000004050e7825 */ /* 0x004fc600078e0202 */
[----:B------:R-:W2:Y:S04]  /*5e530*/  LDL.LU.64 R2, [R1+0x1270] ;  /* 0x0012700001027983 */ /* 0x000ea80000300a00 */
[----:B------:R-:W2:Y:S01]  /*5e540*/  LDL.LU.64 R184, [R1+0x1280] ;  /* 0x0012800001b87983 */ /* 0x000ea20000300a00 */
[----:B------:R-:W-:-:S04]  /*5e550*/  IMAD.WIDE R12, R5, 0x4, R186 ;  /* 0x00000004050c7825 */ /* 0x000fc800078e02ba */
[C---:B-1----:R-:W-:Y:S01]  /*5e560*/  IMAD.WIDE R10, R5.reuse, 0x4, R188 ;  /* 0x00000004050a7825 */ /* 0x042fe200078e02bc */
[----:B------:R-:W2:Y:S03]  /*5e570*/  LDL.LU.64 R186, [R1+0x1290] ;  /* 0x0012900001ba7983 */ /* 0x000ea60000300a00 */
[----:B----4-:R-:W-:Y:S02]  /*5e580*/  IMAD.WIDE R188, R5, 0x4, R8 ;  /* 0x0000000405bc7825 */ /* 0x010fe400078e0208 */
[----:B------:R-:W4:Y:S02]  /*5e590*/  LDL.LU.64 R8, [R1+0x12a0] ;  /* 0x0012a00001087983 */ /* 0x000f240000300a00 */
[C---:B------:R-:W-:Y:S02]  /*5e5a0*/  VIADD R183, R251.reuse, 0x100000 ;  /* 0x00100000fbb77836 */ /* 0x040fe40000000000 */
[----:B------:R-:W-:-:S02]  /*5e5b0*/  VIADD R182, R251, 0x100000 ;  /* 0x00100000fbb67836 */ /* 0x000fc40000000000 */
[----:B------:R-:W-:Y:S01]  /*5e5c0*/  VIADD R181, R251, 0x100000 ;  /* 0x00100000fbb57836 */ /* 0x000fe20000000000 */
[----:B------:R-:W-:Y:S01]  /*5e5d0*/  IADD3 R180, R252, 0x100000, RZ ;  /* 0x00100000fcb47810 */ /* 0x000fe20007ffe0ff */
[----:B------:R1:W-:Y:S04]  /*5e5e0*/  LDGSTS.E [R183+-0x18900], desc[UR60][R14.64], P3 ;  /* 0xe77000000eb77fae */ /* 0x0003e8000992187c */
[----:B------:R1:W-:Y:S04]  /*5e5f0*/  LDGSTS.E [R182+-0x18500], desc[UR60][R12.64], P3 ;  /* 0xe7b000000cb67fae */ /* 0x0003e8000992187c */
[----:B------:R1:W-:Y:S04]  /*5e600*/  LDGSTS.E [R181+-0x18100], desc[UR60][R10.64], P3 ;  /* 0xe7f000000ab57fae */ /* 0x0003e8000992187c */
[----:B------:R1:W-:Y:S04]  /*5e610*/  STL.64 [R1+0x5f0], R188 ;  /* 0x0005f0bc01007387 */ /* 0x0003e80000100a00 */
[----:B------:R-:W-:Y:S01]  /*5e620*/  LDGSTS.E [R180+-0x3fc80], desc[UR60][R188.64], P3 ;  /* 0xc0380000bcb47fae */ /* 0x000fe2000992187c */
[----:B---3--:R-:W-:-:S04]  /*5e630*/  IMAD.WIDE R6, R5, 0x4, R6 ;  /* 0x0000000405067825 */ /* 0x008fc800078e0206 */
[----:B-1----:R-:W-:Y:S02]  /*5e640*/  VIADD R183, R252, 0x100000 ;  /* 0x00100000fcb77836 */ /* 0x002fe40000000000 */
[----:B------:R-:W-:-:S04]  /*5e650*/  IMAD.WIDE R196, R5, 0x4, R170 ;  /* 0x0000000405c47825 */ /* 0x000fc800078e02aa */
[----:B------:R-:W-:Y:S01]  /*5e660*/  IMAD.WIDE R194, R5, 0x4, R194 ;  /* 0x0000000405c27825 */ /* 0x000fe200078e02c2 */
[----:B------:R-:W3:Y:S04]  /*5e670*/  LDL.LU.64 R188, [R1+0x12a8] ;  /* 0x0012a80001bc7983 */ /* 0x000ee80000300a00 */
[----:B------:R-:W3:Y:S04]  /*5e680*/  LDL.LU.64 R170, [R1+0x12b8] ;  /* 0x0012b80001aa7983 */ /* 0x000ee80000300a00 */
[----:B------:R1:W-:Y:S04]  /*5e690*/  STL.64 [R1+0x5d0], R6 ;  /* 0x0005d00601007387 */ /* 0x0003e80000100a00 */
[----:B------:R-:W3:Y:S04]  /*5e6a0*/  LDL.LU.64 R190, [R1+0x12c8] ;  /* 0x0012c80001be7983 */ /* 0x000ee80000300a00 */
[----:B------:R2:W-:Y:S04]  /*5e6b0*/  STL.64 [R1+0x5b0], R196 ;  /* 0x0005b0c401007387 */ /* 0x0005e80000100a00 */
[----:B------:R2:W-:Y:S04]  /*5e6c0*/  STL.64 [R1+0x590], R194 ;  /* 0x000590c201007387 */ /* 0x0005e80000100a00 */
[----:B------:R-:W-:Y:S01]  /*5e6d0*/  LDGSTS.E [R183+-0x3f880], desc[UR60][R6.64], P3 ;  /* 0xc078000006b77fae */ /* 0x000fe2000992187c */
[----:B------:R-:W-:-:S02]  /*5e6e0*/  VIADD R182, R252, 0x100000 ;  /* 0x00100000fcb67836 */ /* 0x000fc40000000000 */
[----:B------:R-:W-:-:S04]  /*5e6f0*/  IMAD.WIDE R192, R5, 0x4, R192 ;  /* 0x0000000405c07825 */ /* 0x000fc800078e02c0 */
[----:B------:R-:W-:Y:S01]  /*5e700*/  VIADD R181, R252, 0x100000 ;  /* 0x00100000fcb57836 */ /* 0x000fe20000000000 */
[----:B------:R2:W-:Y:S04]  /*5e710*/  LDGSTS.E [R182+-0x3f480], desc[UR60][R196.64], P3 ;  /* 0xc0b80000c4b67fae */ /* 0x0005e8000992187c */
[----:B------:R2:W-:Y:S04]  /*5e720*/  LDGSTS.E [R181+-0x3f080], desc[UR60][R194.64], P3 ;  /* 0xc0f80000c2b57fae */ /* 0x0005e8000992187c */
[----:B------:R4:W-:Y:S04]  /*5e730*/  LDGSTS.E [R180+-0x3ec80], desc[UR60][R192.64], P3 ;  /* 0xc1380000c0b47fae */ /* 0x0009e8000992187c */
[----:B-1----:R-:W3:Y:S04]  /*5e740*/  LDL.LU.64 R6, [R1+0x12d8] ;  /* 0x0012d80001067983 */ /* 0x002ee80000300a00 */
[----:B------:R4:W-:Y:S01]  /*5e750*/  STL.64 [R1+0x570], R192 ;  /* 0x000570c001007387 */ /* 0x0009e20000100a00 */
[----:B--2---:R-:W-:-:S03]  /*5e760*/  IMAD.WIDE R196, R5, 0x4, R2 ;  /* 0x0000000405c47825 */ /* 0x004fc600078e0202 */
[----:B------:R-:W2:Y:S01]  /*5e770*/  LDL.LU.64 R2, [R1+0x12e8] ;  /* 0x0012e80001027983 */ /* 0x000ea20000300a00 */
[----:B------:R-:W-:-:S03]  /*5e780*/  IMAD.WIDE R194, R5, 0x4, R184 ;  /* 0x0000000405c27825 */ /* 0x000fc600078e02b8 */
[----:B------:R-:W2:Y:S04]  /*5e790*/  LDL.LU.64 R184, [R1+0x12f8] ;  /* 0x0012f80001b87983 */ /* 0x000ea80000300a00 */
[----:B------:R-:W-:Y:S01]  /*5e7a0*/  STL.64 [R1+0x550], R196 ;  /* 0x000550c401007387 */ /* 0x000fe20000100a00 */
[----:B------:R-:W-:-:S03]  /*5e7b0*/  IMAD.WIDE R186, R5, 0x4, R186 ;  /* 0x0000000405ba7825 */ /* 0x000fc600078e02ba */
[----:B------:R3:W-:Y:S04]  /*5e7c0*/  LDGSTS.E [R183+-0x3e880], desc[UR60][R196.64], P3 ;  /* 0xc1780000c4b77fae */ /* 0x0007e8000992187c */
[----:B------:R-:W-:Y:S04]  /*5e7d0*/  STL.64 [R1+0x530], R194 ;  /* 0x000530c201007387 */ /* 0x000fe80000100a00 */
[----:B------:R1:W-:Y:S04]  /*5e7e0*/  LDGSTS.E [R182+-0x3e480], desc[UR60][R194.64], P3 ;  /* 0xc1b80000c2b67fae */ /* 0x0003e8000992187c */
[----:B------:R-:W-:Y:S01]  /*5e7f0*/  LDGSTS.E [R181+-0x3e080], desc[UR60][R186.64], P3 ;  /* 0xc1f80000bab57fae */ /* 0x000fe2000992187c */
[----:B----4-:R-:W-:-:S03]  /*5e800*/  IMAD.WIDE R192, R5, 0x4, R8 ;  /* 0x0000000405c07825 */ /* 0x010fc600078e0208 */
[----:B------:R-:W4:Y:S04]  /*5e810*/  LDL.LU.64 R8, [R1+0x1308] ;  /* 0x0013080001087983 */ /* 0x000f280000300a00 */
[----:B------:R1:W-:Y:S04]  /*5e820*/  STL.64 [R1+0x510], R186 ;  /* 0x000510ba01007387 */ /* 0x0003e80000100a00 */
[----:B------:R3:W-:Y:S04]  /*5e830*/  STL.64 [R1+0x4f0], R192 ;  /* 0x0004f0c001007387 */ /* 0x0007e80000100a00 */
[----:B------:R3:W-:Y:S04]  /*5e840*/  LDGSTS.E [R180+-0x3dc80], desc[UR60][R192.64], P3 ;  /* 0xc2380000c0b47fae */ /* 0x0007e8000992187c */
[----:B-1----:R-:W4:Y:S01]  /*5e850*/  LDL.LU.64 R186, [R1+0x1318] ;  /* 0x0013180001ba7983 */ /* 0x002f220000300a00 */
[----:B---3--:R-:W-:-:S04]  /*5e860*/  IMAD.WIDE R196, R5, 0x4, R188 ;  /* 0x0000000405c47825 */ /* 0x008fc800078e02bc */
[C---:B------:R-:W-:Y:S01]  /*5e870*/  IMAD.WIDE R194, R5.reuse, 0x4, R170 ;  /* 0x0000000405c27825 */ /* 0x040fe200078e02aa */
[----:B------:R-:W3:Y:S03]  /*5e880*/  LDL.LU.64 R188, [R1+0x1328] ;  /* 0x0013280001bc7983 */ /* 0x000ee60000300a00 */
[C---:B------:R-:W-:Y:S01]  /*5e890*/  IMAD.WIDE R190, R5.reuse, 0x4, R190 ;  /* 0x0000000405be7825 */ /* 0x040fe200078e02be */
[----:B------:R-:W3:Y:S04]  /*5e8a0*/  LDL.LU.64 R170, [R1+0x1330] ;  /* 0x0013300001aa7983 */ /* 0x000ee80000300a00 */
[----:B------:R-:W-:Y:S04]  /*5e8b0*/  STL.64 [R1+0x4d0], R196 ;  /* 0x0004d0c401007387 */ /* 0x000fe80000100a00 */
[----:B------:R-:W-:Y:S04]  /*5e8c0*/  STL.64 [R1+0x4a8], R194 ;  /* 0x0004a8c201007387 */ /* 0x000fe80000100a00 */
[----:B------:R-:W-:Y:S04]  /*5e8d0*/  LDGSTS.E [R183+-0x3d880], desc[UR60][R196.64], P3 ;  /* 0xc2780000c4b77fae */ /* 0x000fe8000992187c */
[----:B------:R1:W-:Y:S04]  /*5e8e0*/  LDGSTS.E [R182+-0x3d480], desc[UR60][R194.64], P3 ;  /* 0xc2b80000c2b67fae */ /* 0x0003e8000992187c */
[----:B------:R-:W-:Y:S01]  /*5e8f0*/  LDGSTS.E [R181+-0x3d080], desc[UR60][R190.64], P3 ;  /* 0xc2f80000beb57fae */ /* 0x000fe2000992187c */
[----:B------:R-:W-:-:S03]  /*5e900*/  IMAD.WIDE R192, R5, 0x4, R6 ;  /* 0x0000000405c07825 */ /* 0x000fc600078e0206 */
[----:B------:R-:W3:Y:S04]  /*5e910*/  LDL.LU.64 R6, [R1+0x1340] ;  /* 0x0013400001067983 */ /* 0x000ee80000300a00 */
[----:B------:R1:W-:Y:S04]  /*5e920*/  STL.64 [R1+0x480], R190 ;  /* 0x000480be01007387 */ /* 0x0003e80000100a00 */
[----:B------:R4:W-:Y:S04]  /*5e930*/  STL.64 [R1+0x458], R192 ;  /* 0x000458c001007387 */ /* 0x0009e80000100a00 */
[----:B------:R4:W-:Y:S04]  /*5e940*/  LDGSTS.E [R180+-0x3cc80], desc[UR60][R192.64], P3 ;  /* 0xc3380000c0b47fae */ /* 0x0009e8000992187c */
[----:B-1----:R-:W3:Y:S01]  /*5e950*/  LDL.LU.64 R190, [R1+0x1350] ;  /* 0x0013500001be7983 */ /* 0x002ee20000300a00 */
[----:B--2---:R-:W-:-:S04]  /*5e960*/  IMAD.WIDE R198, R5, 0x4, R2 ;  /* 0x0000000405c67825 */ /* 0x004fc800078e0202 */
[C---:B------:R-:W-:Y:S01]  /*5e970*/  IMAD.WIDE R194, R5.reuse, 0x4, R184 ;  /* 0x0000000405c27825 */ /* 0x040fe200078e02b8 */
[----:B------:R-:W2:Y:S04]  /*5e980*/  LDL.LU.64 R2, [R1+0x1360] ;  /* 0x0013600001027983 */ /* 0x000ea80000300a00 */
[----:B------:R-:W2:Y:S04]  /*5e990*/  LDL.LU.64 R196, [R1+0x1370] ;  /* 0x0013700001c47983 */ /* 0x000ea80000300a00 */
[----:B------:R3:W-:Y:S04]  /*5e9a0*/  STL.64 [R1+0x430], R198 ;  /* 0x000430c601007387 */ /* 0x0007e80000100a00 */
[----:B------:R-:W2:Y:S04]  /*5e9b0*/  LDL.LU.64 R184, [R1+0x1380] ;  /* 0x0013800001b87983 */ /* 0x000ea80000300a00 */
[----:B------:R1:W-:Y:S04]  /*5e9c0*/  STL.64 [R1+0x408], R194 ;  /* 0x000408c201007387 */ /* 0x0003e80000100a00 */
[----:B------:R3:W-:Y:S04]  /*5e9d0*/  LDGSTS.E [R183+-0x3c880], desc[UR60][R198.64], P3 ;  /* 0xc3780000c6b77fae */ /* 0x0007e8000992187c */
[----:B------:R1:W-:Y:S01]  /*5e9e0*/  LDGSTS.E [R182+-0x3c480], desc[UR60][R194.64], P3 ;  /* 0xc3b80000c2b67fae */ /* 0x0003e2000992187c */
[----:B----4-:R-:W-:-:S03]  /*5e9f0*/  IMAD.WIDE R192, R5, 0x4, R8 ;  /* 0x0000000405c07825 */ /* 0x010fc600078e0208 */
[----:B------:R-:W4:Y:S04]  /*5ea00*/  LDL.LU.64 R8, [R1+0x1390] ;  /* 0x0013900001087983 */ /* 0x000f280000300a00 */
[----:B------:R-:W-:Y:S04]  /*5ea10*/  STL.64 [R1+0x3e0], R192 ;  /* 0x0003e0c001007387 */ /* 0x000fe80000100a00 */
[----:B------:R1:W-:Y:S01]  /*5ea20*/  LDGSTS.E [R181+-0x3c080], desc[UR60][R192.64], P3 ;  /* 0xc3f80000c0b57fae */ /* 0x0003e2000992187c */
[----:B------:R-:W-:-:S05]  /*5ea30*/  IMAD.WIDE R186, R5, 0x4, R186 ;  /* 0x0000000405ba7825 */ /* 0x000fca00078e02ba */
[----:B------:R1:W-:Y:S04]  /*5ea40*/  STL.64 [R1+0x3b8], R186 ;  /* 0x0003b8ba01007387 */ /* 0x0003e80000100a00 */
[----:B------:R-:W-:Y:S01]  /*5ea50*/  LDGSTS.E [R180+-0x3bc80], desc[UR60][R186.64], P3 ;  /* 0xc4380000bab47fae */ /* 0x000fe2000992187c */
[----:B---3--:R-:W-:-:S04]  /*5ea60*/  IMAD.WIDE R198, R5, 0x4, R188 ;  /* 0x0000000405c67825 */ /* 0x008fc800078e02bc */
[C---:B-1----:R-:W-:Y:S01]  /*5ea70*/  IMAD.WIDE R194, R5.reuse, 0x4, R170 ;  /* 0x0000000405c27825 */ /* 0x042fe200078e02aa */
[----:B------:R-:W3:Y:S04]  /*5ea80*/  LDL.LU.64 R188, [R1+0x13a0] ;  /* 0x0013a00001bc7983 */ /* 0x000ee80000300a00 */
[----:B------:R-:W-:Y:S04]  /*5ea90*/  LDGSTS.E [R183+-0x3b880], desc[UR60][R198.64], P3 ;  /* 0xc4780000c6b77fae */ /* 0x000fe8000992187c */
[----:B------:R-:W-:Y:S04]  /*5eaa0*/  LDGSTS.E [R182+-0x3b480], desc[UR60][R194.64], P3 ;  /* 0xc4b80000c2b67fae */ /* 0x000fe8000992187c */
[----:B------:R-:W3:Y:S04]  /*5eab0*/  LDL.LU.64 R186, [R1+0x13b0] ;  /* 0x0013b00001ba7983 */ /* 0x000ee80000300a00 */
[----:B------:R-:W-:Y:S04]  /*5eac0*/  STL.64 [R1+0x390], R198 ;  /* 0x000390c601007387 */ /* 0x000fe80000100a00 */
[----:B------:R-:W3:Y:S04]  /*5ead0*/  LDL.LU.64 R170, [R1+0x13c0] ;  /* 0x0013c00001aa7983 */ /* 0x000ee80000300a00 */
[----:B------:R-:W-:Y:S01]  /*5eae0*/  STL.64 [R1+0x368], R194 ;  /* 0x000368c201007387 */ /* 0x000fe20000100a00 */
[----:B------:R-:W-:-:S03]  /*5eaf0*/  IMAD.WIDE R192, R5, 0x4, R6 ;  /* 0x0000000405c07825 */ /* 0x000fc600078e0206 */
[----:B------:R-:W3:Y:S04]  /*5eb00*/  LDL.LU.64 R6, [R1+0x13c8] ;  /* 0x0013c80001067983 */ /* 0x000ee80000300a00 */
[----:B------:R-:W-:Y:S04]  /*5eb10*/  STL.64 [R1+0x340], R192 ;  /* 0x000340c001007387 */ /* 0x000fe80000100a00 */
[----:B------:R-:W-:Y:S01]  /*5eb20*/  LDGSTS.E [R181+-0x3b080], desc[UR60][R192.64], P3 ;  /* 0xc4f80000c0b57fae */ /* 0x000fe2000992187c */
[----:B------:R-:W-:-:S05]  /*5eb30*/  IMAD.WIDE R190, R5, 0x4, R190 ;  /* 0x0000000405be7825 */ /* 0x000fca00078e02be */
[----:B------:R2:W-:Y:S04]  /*5eb40*/  STL.64 [R1+0x318], R190 ;  /* 0x000318be01007387 */ /* 0x0005e80000100a00 */
[----:B------:R2:W-:Y:S02]  /*5eb50*/  LDGSTS.E [R180+-0x3ac80], desc[UR60][R190.64], P3 ;  /* 0xc5380000beb47fae */ /* 0x0005e4000992187c */
[----:B--2---:R-:W-:-:S04]  /*5eb60*/  IMAD.WIDE R190, R5, 0x4, R2 ;  /* 0x0000000405be7825 */ /* 0x004fc800078e0202 */
[----:B------:R-:W-:-:S04]  /*5eb70*/  IMAD.WIDE R196, R5, 0x4, R196 ;  /* 0x0000000405c47825 */ /* 0x000fc800078e02c4 */
[C---:B------:R-:W-:Y:S01]  /*5eb80*/  IMAD.WIDE R194, R5.reuse, 0x4, R184 ;  /* 0x0000000405c27825 */ /* 0x040fe200078e02b8 */
[----:B------:R-:W2:Y:S04]  /*5eb90*/  LDL.LU.64 R2, [R1+0x13d8] ;  /* 0x0013d80001027983 */ /* 0x000ea80000300a00 */
[----:B------:R1:W-:Y:S04]  /*5eba0*/  STL.64 [R1+0x2f0], R190 ;  /* 0x0002f0be01007387 */ /* 0x0003e80000100a00 */
[----:B------:R1:W-:Y:S04]  /*5ebb0*/  STL.64 [R1+0x2c8], R196 ;  /* 0x0002c8c401007387 */ /* 0x0003e80000100a00 */
[----:B------:R-:W-:Y:S04]  /*5ebc0*/  LDGSTS.E [R183+-0x3a880], desc[UR60][R190.64], P3 ;  /* 0xc5780000beb77fae */ /* 0x000fe8000992187c */
[----:B------:R-:W-:Y:S04]  /*5ebd0*/  LDGSTS.E [R182+-0x3a480], desc[UR60][R196.64], P3 ;  /* 0xc5b80000c4b67fae */ /* 0x000fe8000992187c */
[----:B------:R3:W-:Y:S01]  /*5ebe0*/  LDGSTS.E [R181+-0x3a080], desc[UR60][R194.64], P3 ;  /* 0xc5f80000c2b57fae */ /* 0x0007e2000992187c */
[----:B----4-:R-:W-:-:S03]  /*5ebf0*/  IMAD.WIDE R184, R5, 0x4, R8 ;  /* 0x0000000405b87825 */ /* 0x010fc600078e0208 */
[----:B------:R-:W4:Y:S04]  /*5ec00*/  LDL.LU.64 R8, [R1+0x13e8] ;  /* 0x0013e80001087983 */ /* 0x000f280000300a00 */
[----:B------:R3:W-:Y:S04]  /*5ec10*/  STL.64 [R1+0x2a0], R194 ;  /* 0x0002a0c201007387 */ /* 0x0007e80000100a00 */
[----:B------:R-:W4:Y:S04]  /*5ec20*/  LDL.LU.64 R192, [R1+0x13f8] ;  /* 0x0013f80001c07983 */ /* 0x000f280000300a00 */
[----:B------:R3:W-:Y:S04]  /*5ec30*/  STL.64 [R1+0x278], R184 ;  /* 0x000278b801007387 */ /* 0x0007e80000100a00 */
[----:B-1----:R-:W4:Y:S04]  /*5ec40*/  LDL.LU.64 R190, [R1+0x1408] ;  /* 0x0014080001be7983 */ /* 0x002f280000300a00 */
[----:B------:R-:W4:Y:S04]  /*5ec50*/  LDL.LU.64 R196, [R1+0x1418] ;  /* 0x0014180001c47983 */ /* 0x000f280000300a00 */
[----:B------:R-:W-:Y:S01]  /*5ec60*/  LDGSTS.E [R180+-0x39c80], desc[UR60][R184.64], P3 ;  /* 0xc6380000b8b47fae */ /* 0x000fe2000992187c */
[----:B---3--:R-:W-:-:S04]  /*5ec70*/  IMAD.WIDE R188, R5, 0x4, R188 ;  /* 0x0000000405bc7825 */ /* 0x008fc800078e02bc */
[----:B------:R-:W-:-:S04]  /*5ec80*/  IMAD.WIDE R194, R5, 0x4, R186 ;  /* 0x0000000405c27825 */ /* 0x000fc800078e02ba */
[C---:B------:R-:W-:Y:S01]  /*5ec90*/  IMAD.WIDE R170, R5.reuse, 0x4, R170 ;  /* 0x0000000405aa7825 */ /* 0x040fe200078e02aa */
[----:B------:R1:W-:Y:S04]  /*5eca0*/  STL.64 [R1+0x250], R188 ;  /* 0x000250bc01007387 */ /* 0x0003e80000100a00 */
[----:B------:R2:W-:Y:S04]  /*5ecb0*/  STL.64 [R1+0x228], R194 ;  /* 0x000228c201007387 */ /* 0x0005e80000100a00 */
[----:B------:R-:W3:Y:S04]  /*5ecc0*/  LDL.LU.64 R184, [R1+0x1428] ;  /* 0x0014280001b87983 */ /* 0x000ee80000300a00 */
[----:B------:R-:W-:Y:S04]  /*5ecd0*/  LDGSTS.E [R183+-0x39880], desc[UR60][R188.64], P3 ;  /* 0xc6780000bcb77fae */ /* 0x000fe8000992187c */
[----:B------:R-:W-:Y:S04]  /*5ece0*/  STL.64 [R1+0x200], R170 ;  /* 0x000200aa01007387 */ /* 0x000fe80000100a00 */
[----:B------:R-:W3:Y:S04]  /*5ecf0*/  LDL.LU.64 R186, [R1+0x1438] ;  /* 0x0014380001ba7983 */ /* 0x000ee80000300a00 */
[----:B------:R2:W-:Y:S01]  /*5ed00*/  LDGSTS.E [R182+-0x39480], desc[UR60][R194.64], P3 ;  /* 0xc6b80000c2b67fae */ /* 0x0005e2000992187c */
[----:B------:R-:W-:-:S03]  /*5ed10*/  IMAD.WIDE R6, R5, 0x4, R6 ;  /* 0x0000000405067825 */ /* 0x000fc600078e0206 */
[----:B------:R-:W-:Y:S04]  /*5ed20*/  LDGSTS.E [R181+-0x39080], desc[UR60][R170.64], P3 ;  /* 0xc6f80000aab57fae */ /* 0x000fe8000992187c */
[----:B------:R2:W-:Y:S04]  /*5ed30*/  STL.64 [R1+0x1d8], R6 ;  /* 0x0001d80601007387 */ /* 0x0005e80000100a00 */
[----:B-1----:R-:W3:Y:S04]  /*5ed40*/  LDL.LU.64 R188, [R1+0x1448] ;  /* 0x0014480001bc7983 */ /* 0x002ee80000300a00 */
[----:B------:R-:W-:Y:S01]  /*5ed50*/  LDGSTS.E [R180+-0x38c80], desc[UR60][R6.64], P3 ;  /* 0xc738000006b47fae */ /* 0x000fe2000992187c */
[----:B--2---:R-:W-:-:S03]  /*5ed60*/  IMAD.WIDE R194, R5, 0x4, R2 ;  /* 0x0000000405c27825 */ /* 0x004fc600078e0202 */
[----:B------:R-:W2:Y:S04]  /*5ed70*/  LDL.LU.64 R2, [R1+0x1458] ;  /* 0x0014580001027983 */ /* 0x000ea80000300a00 */
[----:B------:R-:W2:Y:S04]  /*5ed80*/  LDL.LU.64 R6, [R1+0x1460] ;  /* 0x0014600001067983 */ /* 0x000ea80000300a00 */
[----:B------:R-:W2:Y:S04]  /*5ed90*/  LDL.LU.64 R170, [R1+0x1470] ;  /* 0x0014700001aa7983 */ /* 0x000ea80000300a00 */
[----:B------:R-:W-:Y:S04]  /*5eda0*/  STL.64 [R1+0x1b0], R194 ;  /* 0x0001b0c201007387 */ /* 0x000fe80000100a00 */
[----:B------:R-:W-:Y:S01]  /*5edb0*/  LDGSTS.E [R183+-0x38880], desc[UR60][R194.64], P3 ;  /* 0xc7780000c2b77fae */ /* 0x000fe2000992187c */
[----:B----4-:R-:W-:-:S04]  /*5edc0*/  IMAD.WIDE R8, R5, 0x4, R8 ;  /* 0x0000000405087825 */ /* 0x010fc800078e0208 */
[C---:B------:R-:W-:Y:S01]  /*5edd0*/  IMAD.WIDE R192, R5.reuse, 0x4, R192 ;  /* 0x0000000405c07825 */ /* 0x040fe200078e02c0 */
[----:B------:R1:W-:Y:S04]  /*5ede0*/  STL.64 [R1+0x188], R8 ;  /* 0x0001880801007387 */ /* 0x0003e80000100a00 */
[----:B------:R3:W-:Y:S04]  /*5edf0*/  STL.64 [R1+0x160], R192 ;  /* 0x000160c001007387 */ /* 0x0007e80000100a00 */
[----:B------:R-:W-:Y:S01]  /*5ee00*/  LDGSTS.E [R182+-0x38480], desc[UR60][R8.64], P3 ;  /* 0xc7b8000008b67fae */ /* 0x000fe2000992187c */
[----:B------:R-:W-:-:S03]  /*5ee10*/  IMAD.WIDE R190, R5, 0x4, R190 ;  /* 0x0000000405be7825 */ /* 0x000fc600078e02be */
[----:B------:R3:W-:Y:S01]  /*5ee20*/  LDGSTS.E [R181+-0x38080], desc[UR60][R192.64], P3 ;  /* 0xc7f80000c0b57fae */ /* 0x0007e2000992187c */
[----:B------:R-:W-:-:S03]  /*5ee30*/  IMAD.WIDE R198, R5, 0x4, R196 ;  /* 0x0000000405c67825 */ /* 0x000fc600078e02c4 */
[----:B------:R-:W-:Y:S04]  /*5ee40*/  LDGSTS.E [R180+-0x1fc80], desc[UR60][R190.64], P3 ;  /* 0xe0380000beb47fae */ /* 0x000fe8000992187c */
[----:B------:R-:W-:Y:S04]  /*5ee50*/  LDGSTS.E [R183+-0x1f880], desc[UR60][R198.64], P3 ;  /* 0xe0780000c6b77fae */ /* 0x000fe8000992187c */
[----:B-1----:R-:W4:Y:S04]  /*5ee60*/  LDL.LU.64 R8, [R1+0x1480] ;  /* 0x0014800001087983 */ /* 0x002f280000300a00 */
[----:B------:R1:W-:Y:S01]  /*5ee70*/  STL.64 [R1+0x138], R190 ;  /* 0x000138be01007387 */ /* 0x0003e20000100a00 */
[----:B---3--:R-:W-:-:S03]  /*5ee80*/  IMAD.WIDE R192, R5, 0x4, R184 ;  /* 0x0000000405c07825 */ /* 0x008fc600078e02b8 */
[----:B-1----:R-:W3:Y:S04]  /*5ee90*/  LDL.LU.64 R190, [R1+0x1490] ;  /* 0x0014900001be7983 */ /* 0x002ee80000300a00 */
[----:B------:R-:W3:Y:S04]  /*5eea0*/  LDL.LU.64 R194, [R1+0x14a0] ;  /* 0x0014a00001c27983 */ /* 0x000ee80000300a00 */
[----:B------:R-:W3:Y:S04]  /*5eeb0*/  LDL.LU.64 R196, [R1+0x14b0] ;  /* 0x0014b00001c47983 */ /* 0x000ee80000300a00 */
[----:B------:R-:W-:Y:S01]  /*5eec0*/  STL.64 [R1+0x110], R198 ;  /* 0x000110c601007387 */ /* 0x000fe20000100a00 */
[----:B------:R-:W-:-:S03]  /*5eed0*/  IMAD.WIDE R186, R5, 0x4, R186 ;  /* 0x0000000405ba7825 */ /* 0x000fc600078e02ba */
[----:B------:R-:W-:Y:S04]  /*5eee0*/  STL.64 [R1+0xe8], R192 ;  /* 0x0000e8c001007387 */ /* 0x000fe80000100a00 */
[----:B------:R-:W-:Y:S04]  /*5eef0*/  LDGSTS.E [R182+-0x1f480], desc[UR60][R192.64], P3 ;  /* 0xe0b80000c0b67fae */ /* 0x000fe8000992187c */
[----:B------:R1:W-:Y:S01]  /*5ef00*/  LDGSTS.E [R181+-0x1f080], desc[UR60][R186.64], P3 ;  /* 0xe0f80000bab57fae */ /* 0x0003e2000992187c */
[----:B------:R-:W-:-:S03]  /*5ef10*/  IMAD.WIDE R184, R5, 0x4, R188 ;  /* 0x0000000405b87825 */ /* 0x000fc600078e02bc */
[----:B------:R-:W3:Y:S04]  /*5ef20*/  LDL.LU.64 R188, [R1+0x14c0] ;  /* 0x0014c00001bc7983 */ /* 0x000ee80000300a00 */
[----:B------:R1:W-:Y:S04]  /*5ef30*/  STL.64 [R1+0xc0], R186 ;  /* 0x0000c0ba01007387 */ /* 0x0003e80000100a00 */
[----:B------:R1:W-:Y:S04]  /*5ef40*/  STL.64 [R1+0x98], R184 ;  /* 0x000098b801007387 */ /* 0x0003e80000100a00 */
[----:B------:R1:W-:Y:S01]  /*5ef50*/  LDGSTS.E [R180+-0x1ec80], desc[UR60][R184.64], P3 ;  /* 0xe1380000b8b47fae */ /* 0x0003e2000992187c */
[----:B--2---:R-:W-:-:S04]  /*5ef60*/  IMAD.WIDE R2, R5, 0x4, R2 ;  /* 0x0000000405027825 */ /* 0x004fc800078e0202 */
[----:B-1----:R-:W-:-:S04]  /*5ef70*/  IMAD.WIDE R186, R5, 0x4, R6 ;  /* 0x0000000405ba7825 */ /* 0x002fc800078e0206 */
[C---:B------:R-:W-:Y:S01]  /*5ef80*/  IMAD.WIDE R184, R5.reuse, 0x4, R170 ;  /* 0x0000000405b87825 */ /* 0x040fe200078e02aa */
[----:B------:R-:W2:Y:S04]  /*5ef90*/  LDL.LU.64 R6, [R1+0x14d0] ;  /* 0x0014d00001067983 */ /* 0x000ea80000300a00 */
[----:B------:R1:W-:Y:S04]  /*5efa0*/  STL.64 [R1+0x70], R2 ;  /* 0x0000700201007387 */ /* 0x0003e80000100a00 */
[----:B------:R-:W2:Y:S04]  /*5efb0*/  LDL.LU.64 R170, [R1+0x14e0] ;  /* 0x0014e00001aa7983 */ /* 0x000ea80000300a00 */
[----:B------:R1:W-:Y:S04]  /*5efc0*/  STL.64 [R1+0x48], R186 ;  /* 0x000048ba01007387 */ /* 0x0003e80000100a00 */
[----:B------:R1:W-:Y:S04]  /*5efd0*/  STL.64 [R1+0x20], R184 ;  /* 0x000020b801007387 */ /* 0x0003e80000100a00 */
[----:B------:R-:W-:Y:S04]  /*5efe0*/  LDGSTS.E [R183+-0x1e880], desc[UR60][R2.64], P3 ;  /* 0xe178000002b77fae */ /* 0x000fe8000992187c */
[----:B------:R1:W-:Y:S04]  /*5eff0*/  LDGSTS.E [R182+-0x1e480], desc[UR60][R186.64], P3 ;  /* 0xe1b80000bab67fae */ /* 0x0003e8000992187c */
[----:B------:R1:W-:Y:S01]  /*5f000*/  LDGSTS.E [R181+-0x1e080], desc[UR60][R184.64], P3 ;  /* 0xe1f80000b8b57fae */ /* 0x0003e2000992187c */
[----:B----4-:R-:W-:-:S03]  /*5f010*/  IMAD.WIDE R242, R5, 0x4, R8 ;  /* 0x0000000405f27825 */ /* 0x010fc600078e0208 */
[----:B------:R-:W4:Y:S04]  /*5f020*/  LDL.LU.64 R8, [R1+0x14e8] ;  /* 0x0014e80001087983 */ /* 0x000f280000300a00 */
[----:B-1----:R-:W4:Y:S04]  /*5f030*/  LDL.LU.64 R2, [R1+0x14f8] ;  /* 0x0014f80001027983 */ /* 0x002f280000300a00 */
[----:B------:R1:W-:Y:S04]  /*5f040*/  LDGSTS.E [R180+-0x1dc80], desc[UR60][R242.64], P3 ;  /* 0xe2380000f2b47fae */ /* 0x0003e8000992187c */
[----:B------:R-:W4:Y:S04]  /*5f050*/  LDL.LU.64 R208, [R1+0x1508] ;  /* 0x0015080001d07983 */ /* 0x000f280000300a00 */
[----:B------:R-:W4:Y:S01]  /*5f060*/  LDL.LU.64 R210, [R1+0x1518] ;  /* 0x0015180001d27983 */ /* 0x000f220000300a00 */
[C---:B------:R-:W-:Y:S01]  /*5f070*/  IADD3 R187, R252.reuse, 0x100000, RZ ;  /* 0x00100000fcbb7810 */ /* 0x040fe20007ffe0ff */
[----:B------:R-:W-:-:S02]  /*5f080*/  VIADD R186, R252, 0x100000 ;  /* 0x00100000fcba7836 */ /* 0x000fc40000000000 */
[C---:B------:R-:W-:Y:S02]  /*5f090*/  VIADD R185, R252.reuse, 0x100000 ;  /* 0x00100000fcb97836 */ /* 0x040fe40000000000 */
[----:B------:R-:W-:Y:S02]  /*5f0a0*/  VIADD R184, R252, 0x100000 ;  /* 0x00100000fcb87836 */ /* 0x000fe40000000000 */
[----:B---3--:R-:W-:-:S04]  /*5f0b0*/  IMAD.WIDE R232, R5, 0x4, R190 ;  /* 0x0000000405e87825 */ /* 0x008fc800078e02be */
[----:B-1----:R-:W-:-:S04]  /*5f0c0*/  IMAD.WIDE R180, R5, 0x4, R196 ;  /* 0x0000000405b47825 */ /* 0x002fc800078e02c4 */
[C---:B------:R-:W-:Y:S01]  /*5f0d0*/  IMAD.WIDE R222, R5.reuse, 0x4, R194 ;  /* 0x0000000405de7825 */ /* 0x040fe200078e02c2 */
[----:B------:R-:W3:Y:S04]  /*5f0e0*/  LDL.LU.64 R196, [R1+0x1528] ;  /* 0x0015280001c47983 */ /* 0x000ee80000300a00 */
[----:B------:R-:W3:Y:S04]  /*5f0f0*/  LDL.LU.64 R198, [R1+0x15b8] ;  /* 0x0015b80001c67983 */ /* 0x000ee80000300a00 */
[----:B------:R-:W-:Y:S04]  /*5f100*/  LDGSTS.E [R187+-0x1d880], desc[UR60][R232.64], P3 ;  /* 0xe2780000e8bb7fae */ /* 0x000fe8000992187c */
[----:B------:R-:W-:Y:S04]  /*5f110*/  LDGSTS.E [R186+-0x1d480], desc[UR60][R222.64], P3 ;  /* 0xe2b80000deba7fae */ /* 0x000fe8000992187c */
[----:B------:R-:W3:Y:S01]  /*5f120*/  LDL.LU.64 R206, [R1+0x15b0] ;  /* 0x0015b00001ce7983 */ /* 0x000ee20000300a00 */
[----:B------:R-:W-:-:S03]  /*5f130*/  IMAD.WIDE R182, R5, 0x4, R188 ;  /* 0x0000000405b67825 */ /* 0x000fc600078e02bc */
[----:B------:R-:W-:Y:S04]  /*5f140*/  LDGSTS.E [R185+-0x1d080], desc[UR60][R180.64], P3 ;  /* 0xe2f80000b4b97fae */ /* 0x000fe8000992187c */
[----:B------:R-:W3:Y:S04]  /*5f150*/  LDL.LU.64 R212, [R1+0x15a8] ;  /* 0x0015a80001d47983 */ /* 0x000ee80000300a00 */
[----:B------:R2:W-:Y:S04]  /*5f160*/  LDGSTS.E [R184+-0x1cc80], desc[UR60][R182.64], P3 ;  /* 0xe3380000b6b87fae */ /* 0x0005e8000992187c */
[----:B------:R-:W3:Y:S01]  /*5f170*/  LDL.LU.64 R204, [R1+0x15a0] ;  /* 0x0015a00001cc7983 */ /* 0x000ee20000300a00 */
[----:B--2---:R-:W-:-:S03]  /*5f180*/  IMAD.WIDE R184, R5, 0x4, R6 ;  /* 0x0000000405b87825 */ /* 0x004fc600078e0206 */
[----:B------:R-:W2:Y:S01]  /*5f190*/  LDL.LU.64 R6, [R1+0x1598] ;  /* 0x0015980001067983 */ /* 0x000ea20000300a00 */
[----:B------:R-:W-:-:S03]  /*5f1a0*/  IMAD.WIDE R186, R5, 0x4, R170 ;  /* 0x0000000405ba7825 */ /* 0x000fc600078e02aa */
[----:B------:R-:W2:Y:S01]  /*5f1b0*/  LDL.LU.64 R170, [R1+0x1590] ;  /* 0x0015900001aa7983 */ /* 0x000ea20000300a00 */
[----:B----4-:R-:W-:-:S04]  /*5f1c0*/  IMAD.WIDE R188, R5, 0x4, R8 ;  /* 0x0000000405bc7825 */ /* 0x010fc800078e0208 */
[----:B------:R-:W-:Y:S01]  /*5f1d0*/  IMAD.WIDE R190, R5, 0x4, R2 ;  /* 0x0000000405be7825 */ /* 0x000fe200078e0202 */
[----:B------:R-:W4:Y:S04]  /*5f1e0*/  LDL.LU.64 R8, [R1+0x1588] ;  /* 0x0015880001087983 */ /* 0x000f280000300a00 */
[----:B------:R-:W4:Y:S01]  /*5f1f0*/  LDL.LU.64 R2, [R1+0x1580] ;  /* 0x0015800001027983 */ /* 0x000f220000300a00 */
[C---:B------:R-:W-:Y:S01]  /*5f200*/  IADD3 R195, R252.reuse, 0x100000, RZ ;  /* 0x00100000fcc37810 */ /* 0x040fe20007ffe0ff */
[C---:B------:R-:W-:Y:S02]  /*5f210*/  VIADD R194, R252.reuse, 0x100000 ;  /* 0x00100000fcc27836 */ /* 0x040fe40000000000 */
[C---:B------:R-:W-:Y:S02]  /*5f220*/  VIADD R193, R252.reuse, 0x100000 ;  /* 0x00100000fcc17836 */ /* 0x040fe40000000000 */
[C---:B------:R-:W-:Y:S01]  /*5f230*/  VIADD R192, R252.reuse, 0x100000 ;  /* 0x00100000fcc07836 */ /* 0x040fe20000000000 */
[C---:B------:R-:W-:Y:S01]  /*5f240*/  IADD3 R203, R252.reuse, 0x100000, RZ ;  /* 0x00100000fccb7810 */ /* 0x040fe20007ffe0ff */
[----:B------:R-:W-:Y:S04]  /*5f250*/  LDGSTS.E [R195+-0x1c880], desc[UR60][R184.64], P3 ;  /* 0xe3780000b8c37fae */ /* 0x000fe8000992187c */
[----:B------:R1:W-:Y:S04]  /*5f260*/  LDGSTS.E [R194+-0x1c480], desc[UR60][R186.64], P3 ;  /* 0xe3b80000bac27fae */ /* 0x0003e8000992187c */
[----:B------:R-:W-:Y:S04]  /*5f270*/  LDGSTS.E [R193+-0x1c080], desc[UR60][R188.64], P3 ;  /* 0xe3f80000bcc17fae */ /* 0x000fe8000992187c */
[----:B------:R1:W-:Y:S01]  /*5f280*/  LDGSTS.E [R192+-0x1bc80], desc[UR60][R190.64], P3 ;  /* 0xe4380000bec07fae */ /* 0x0003e2000992187c */
[----:B------:R-:W-:-:S02]  /*5f290*/  VIADD R202, R252, 0x100000 ;  /* 0x00100000fcca7836 */ /* 0x000fc40000000000 */
[----:B------:R-:W-:Y:S02]  /*5f2a0*/  VIADD R201, R252, 0x100000 ;  /* 0x00100000fcc97836 */ /* 0x000fe40000000000 */
[----:B---3--:R-:W-:-:S04]  /*5f2b0*/  IMAD.WIDE R196, R5, 0x4, R196 ;  /* 0x0000000405c47825 */ /* 0x008fc800078e02c4 */
[C---:B------:R-:W-:Y:S02]  /*5f2c0*/  VIADD R200, R252.reuse, 0x100000 ;  /* 0x00100000fcc87836 */ /* 0x040fe40000000000 */
[----:B------:R-:W-:Y:S01]  /*5f2d0*/  IMAD.WIDE R198, R5, 0x4, R198 ;  /* 0x0000000405c67825 */ /* 0x000fe200078e02c6 */
[----:B------:R-:W-:-:S03]  /*5f2e0*/  IADD3 R216, R252, 0x100000, RZ ;  /* 0x00100000fcd87810 */ /* 0x000fc60007ffe0ff */
[C---:B------:R-:W-:Y:S02]  /*5f2f0*/  VIADD R215, R252.reuse, 0x100000 ;  /* 0x00100000fcd77836 */ /* 0x040fe40000000000 */
[----:B------:R-:W-:Y:S01]  /*5f300*/  VIADD R214, R252, 0x100000 ;  /* 0x00100000fcd67836 */ /* 0x000fe20000000000 */
[----:B------:R-:W3:Y:S01]  /*5f310*/  LDL.LU.64 R218, [R1+0x1568] ;  /* 0x0015680001da7983 */ /* 0x000ee20000300a00 */
[----:B-1----:R-:W-:-:S04]  /*5f320*/  IMAD.WIDE R194, R5, 0x4, R210 ;  /* 0x0000000405c27825 */ /* 0x002fc800078e02d2 */
[----:B------:R-:W-:Y:S01]  /*5f330*/  IMAD.WIDE R192, R5, 0x4, R208 ;  /* 0x0000000405c07825 */ /* 0x000fe200078e02d0 */
[----:B------:R-:W-:-:S04]  /*5f340*/  IADD3 R211, R252, 0x100000, RZ ;  /* 0x00100000fcd37810 */ /* 0x000fc80007ffe0ff */
[----:B------:R-:W-:Y:S04]  /*5f350*/  LDGSTS.E [R203+-0x1b880], desc[UR60][R192.64], P3 ;  /* 0xe4780000c0cb7fae */ /* 0x000fe8000992187c */
[----:B------:R1:W-:Y:S04]  /*5f360*/  LDGSTS.E [R202+-0x1b480], desc[UR60][R194.64], P3 ;  /* 0xe4b80000c2ca7fae */ /* 0x0003e8000992187c */
[----:B------:R-:W-:Y:S04]  /*5f370*/  LDGSTS.E [R201+-0x1b080], desc[UR60][R196.64], P3 ;  /* 0xe4f80000c4c97fae */ /* 0x000fe8000992187c */
[----:B------:R1:W-:Y:S01]  /*5f380*/  LDGSTS.E [R200+-0x1ac80], desc[UR60][R198.64], P3 ;  /* 0xe5380000c6c87fae */ /* 0x0003e2000992187c */
[----:B------:R-:W-:-:S02]  /*5f390*/  VIADD R210, R252, 0x100000 ;  /* 0x00100000fcd27836 */ /* 0x000fc40000000000 */
[----:B------:R-:W-:Y:S02]  /*5f3a0*/  VIADD R209, R252, 0x100000 ;  /* 0x00100000fcd17836 */ /* 0x000fe40000000000 */
[----:B------:R-:W-:-:S04]  /*5f3b0*/  IMAD.WIDE R204, R5, 0x4, R204 ;  /* 0x0000000405cc7825 */ /* 0x000fc800078e02cc */
[----:B------:R-:W-:Y:S02]  /*5f3c0*/  VIADD R208, R252, 0x100000 ;  /* 0x00100000fcd07836 */ /* 0x000fe40000000000 */
[----:B-1----:R-:W-:-:S04]  /*5f3d0*/  IMAD.WIDE R202, R5, 0x4, R212 ;  /* 0x0000000405ca7825 */ /* 0x002fc800078e02d4 */
[----:B------:R-:W-:-:S05]  /*5f3e0*/  IMAD.WIDE R200, R5, 0x4, R206 ;  /* 0x0000000405c87825 */ /* 0x000fca00078e02ce */
[----:B------:R-:W-:Y:S04]  /*5f3f0*/  LDGSTS.E [R211+-0x1a880], desc[UR60][R200.64], P3 ;  /* 0xe5780000c8d37fae */ /* 0x000fe8000992187c */
[----:B------:R4:W-:Y:S04]  /*5f400*/  LDGSTS.E [R210+-0x1a480], desc[UR60][R202.64], P3 ;  /* 0xe5b80000cad27fae */ /* 0x0009e8000992187c */
[----:B------:R-:W-:Y:S01]  /*5f410*/  LDGSTS.E [R209+-0x1a080], desc[UR60][R204.64], P3 ;  /* 0xe5f80000ccd17fae */ /* 0x000fe2000992187c */
[----:B--2---:R-:W-:-:S04]  /*5f420*/  IMAD.WIDE R206, R5, 0x4, R6 ;  /* 0x0000000405ce7825 */ /* 0x004fc800078e0206 */
[C---:B----4-:R-:W-:Y:S01]  /*5f430*/  IMAD.WIDE R210, R5.reuse, 0x4, R8 ;  /* 0x0000000405d27825 */ /* 0x050fe200078e0208 */
[----:B------:R1:W-:Y:S03]  /*5f440*/  LDGSTS.E [R208+-0x19c80], desc[UR60][R206.64], P3 ;  /* 0xe6380000ced07fae */ /* 0x0003e6000992187c */
[C---:B------:R-:W-:Y:S01]  /*5f450*/  IMAD.WIDE R212, R5.reuse, 0x4, R2 ;  /* 0x0000000405d47825 */ /* 0x040fe200078e0202 */
[----:B------:R-:W2:Y:S04]  /*5f460*/  LDL.LU.64 R8, [R1+0x1a00] ;  /* 0x001a000001087983 */ /* 0x000ea80000300a00 */
[----:B------:R-:W4:Y:S01]  /*5f470*/  LDL.LU.64 R2, [R1+0x19f8] ;  /* 0x0019f80001027983 */ /* 0x000f220000300a00 */
[C---:B------:R-:W-:Y:S01]  /*5f480*/  VIADD R221, R252.reuse, 0x100000 ;  /* 0x00100000fcdd7836 */ /* 0x040fe20000000000 */
[C---:B------:R-:W-:Y:S01]  /*5f490*/  IADD3 R220, R252.reuse, 0x100000, RZ ;  /* 0x00100000fcdc7810 */ /* 0x040fe20007ffe0ff */
[----:B------:R-:W-:Y:S01]  /*5f4a0*/  VIADD R7, R252, 0x100000 ;  /* 0x00100000fc077836 */ /* 0x000fe20000000000 */
[----:B------:R-:W2:Y:S01]  /*5f4b0*/  LDC R6, c[0x0][0x230] ;  /* 0x00008c00ff067b82 */ /* 0x000ea20000000800 */
[----:B-1----:R-:W-:-:S07]  /*5f4c0*/  IMAD.WIDE R208, R5, 0x4, R170 ;  /* 0x0000000405d07825 */ /* 0x002fce00078e02aa */
[----:B------:R-:W1:Y:S01]  /*5f4d0*/  LDC R170, c[0x0][0x230] ;  /* 0x00008c00ffaa7b82 */ /* 0x000e620000000800 */
[----:B------:R1:W-:Y:S04]  /*5f4e0*/  LDGSTS.E [R216+-0x19880], desc[UR60][R208.64], P3 ;  /* 0xe6780000d0d87fae */ /* 0x0003e8000992187c */
[----:B------:R-:W-:Y:S04]  /*5f4f0*/  LDGSTS.E [R215+-0x19480], desc[UR60][R210.64], P3 ;  /* 0xe6b80000d2d77fae */ /* 0x000fe8000992187c */
[----:B------:R1:W-:Y:S04]  /*5f500*/  LDGSTS.E [R214+-0x19080], desc[UR60][R212.64], P3 ;  /* 0xe6f80000d4d67fae */ /* 0x0003e8000992187c */
[----:B------:R-:W1:Y:S04]  /*5f510*/  LDL.LU.64 R216, [R1+0x1570] ;  /* 0x0015700001d87983 */ /* 0x000e680000300a00 */
[----:B------:R-:W2:Y:S01]  /*5f520*/  LDL.LU.64 R214, [R1+0x1578] ;  /* 0x0015780001d67983 */ /* 0x000ea20000300a00 */
[----:B---3--:R-:W-:-:S04]  /*5f530*/  IMAD.WIDE R218, R5, 0x4, R218 ;  /* 0x0000000405da7825 */ /* 0x008fc800078e02da */
[----:B-1----:R-:W-:-:S04]  /*5f540*/  IMAD.WIDE R216, R5, 0x4, R216 ;  /* 0x0000000405d87825 */ /* 0x002fc800078e02d8 */
[----:B--2---:R-:W-:-:S05]  /*5f550*/  IMAD.WIDE R214, R5, 0x4, R214 ;  /* 0x0000000405d67825 */ /* 0x004fca00078e02d6 */
[----:B------:R-:W-:Y:S04]  /*5f560*/  LDGSTS.E [R221+-0x18c80], desc[UR60][R214.64], P3 ;  /* 0xe7380000d6dd7fae */ /* 0x000fe8000992187c */
[----:B------:R1:W-:Y:S04]  /*5f570*/  LDGSTS.E [R220+-0x18880], desc[UR60][R216.64], P3 ;  /* 0xe7780000d8dc7fae */ /* 0x0003e8000992187c */
[----:B------:R4:W-:Y:S04]  /*5f580*/  LDGSTS.E [R7+-0x18480], desc[UR60][R218.64], P3 ;  /* 0xe7b80000da077fae */ /* 0x0009e8000992187c */
[----:B------:R-:W1:Y:S04]  /*5f590*/  LDL.LU.64 R220, [R1+0x1a08] ;  /* 0x001a080001dc7983 */ /* 0x000e680000300a00 */
[----:B------:R-:W2:Y:S01]  /*5f5a0*/  LDL.LU R7, [R1+0x2548] ;  /* 0x0025480001077983 */ /* 0x000ea20000300800 */
[----:B------:R-:W-:-:S02]  /*5f5b0*/  VIADD R171, R252, 0x100000 ;  /* 0x00100000fcab7836 */ /* 0x000fc40000000000 */
[----:B------:R-:W-:Y:S02]  /*5f5c0*/  VIADD R4, R4, 0xfffffdff ;  /* 0xfffffdff04047836 */ /* 0x000fe40000000000 */
[----:B------:R-:W-:Y:S02]  /*5f5d0*/  VIADD R0, R0, 0xfffffdfd ;  /* 0xfffffdfd00007836 */ /* 0x000fe40000000000 */
[----:B------:R-:W-:Y:S01]  /*5f5e0*/  VIADD R170, R170, 0xfffffdfc ;  /* 0xfffffdfcaaaa7836 */ /* 0x000fe20000000000 */
[----:B------:R-:W-:Y:S02]  /*5f5f0*/  IADD3 R6, R6, -0x222, RZ ;  /* 0xfffffdde06067810 */ /* 0x000fe40007ffe0ff */
[----:B------:R-:W-:Y:S02]  /*5f600*/  ISETP.GE.U32.AND P5, PT, R4, 0x7ffffd80, PT ;  /* 0x7ffffd800400780c */ /* 0x000fe40003fa6070 */
[----:B------:R-:W-:Y:S02]  /*5f610*/  ISETP.GE.U32.AND P6, PT, R6, 0x7ffffd5f, PT ;  /* 0x7ffffd5f0600780c */ /* 0x000fe40003fc6070 */
[----:B------:R-:W-:Y:S01]  /*5f620*/  ISETP.GE.U32.AND P2, PT, R170, 0x7ffffd7d, PT ;  /* 0x7ffffd7daa00780c */ /* 0x000fe20003f46070 */
[----:B-1----:R-:W-:-:S04]  /*5f630*/  IMAD.WIDE R220, R5, 0x4, R220 ;  /* 0x0000000405dc7825 */ /* 0x002fc800078e02dc */
[----:B--2---:R-:W-:-:S04]  /*5f640*/  IMAD.WIDE R8, R7, 0x4, R8 ;  /* 0x0000000407087825 */ /* 0x004fc800078e0208 */
[----:B----4-:R-:W-:Y:S01]  /*5f650*/  IMAD.WIDE R6, R7, 0x4, R2 ;  /* 0x0000000407067825 */ /* 0x010fe200078e0202 */
[----:B------:R-:W1:Y:S01]  /*5f660*/  LDC R5, c[0x0][0x230] ;  /* 0x00008c00ff057b82 */ /* 0x000e620000000800 */
[----:B------:R-:W-:Y:S01]  /*5f670*/  LDGSTS.E [R171+-0x18080], desc[UR60][R220.64], P3 ;  /* 0xe7f80000dcab7fae */ /* 0x000fe2000992187c */
[----:B------:R-:W-:-:S03]  /*5f680*/  ISETP.GE.U32.AND P3, PT, R0, 0x7ffffd7e, PT ;  /* 0x7ffffd7e0000780c */ /* 0x000fc60003f66070 */
[----:B------:R-:W0:Y:S03]  /*5f690*/  LDGDEPBAR ;  /* 0x00000000000079af */ /* 0x000e260000000000 */
[----:B------:R-:W-:Y:S06]  /*5f6a0*/  BAR.SYNC.DEFER_BLOCKING 0x0 ;  /* 0x0000000000007b1d */ /* 0x000fec0000010000 */
[----:B------:R-:W2:Y:S04]  /*5f6b0*/  LDL.LU R171, [R1+0x2544] ;  /* 0x0025440001ab7983 */ /* 0x000ea80000300800 */
[----:B------:R-:W3:Y:S04]  /*5f6c0*/  LDL.LU R4, [R1+0x2540] ;  /* 0x0025400001047983 */ /* 0x000ee80000300800 */
[----:B------:R-:W4:Y:S04]  /*5f6d0*/  LDL.LU R0, [R1+0x253c] ;  /* 0x00253c0001007983 */ /* 0x000f280000300800 */
[----:B------:R-:W5:Y:S04]  /*5f6e0*/  LDL.LU R170, [R1+0x2538] ;  /* 0x0025380001aa7983 */ /* 0x000f680000300800 */
[----:B------:R1:W-:Y:S04]  /*5f6f0*/  STL.64 [R1+0x800], R8 ;  /* 0x0008000801007387 */ /* 0x0003e80000100a00 */
[----:B-1----:R-:W2:Y:S04]  /*5f700*/  LDL.LU.64 R8, [R1+0x2530] ;  /* 0x0025300001087983 */ /* 0x002ea80000300a00 */
[----:B------:R-:W3:Y:S04]  /*5f710*/  LDL.LU.64 R2, [R1+0x2528] ;  /* 0x0025280001027983 */ /* 0x000ee80000300a00 */
[----:B------:R1:W-:Y:S04]  /*5f720*/  STL.64 [R1+0x810], R6 ;  /* 0x0008100601007387 */ /* 0x0003e80000100a00 */
[----:B-1----:R-:W4:Y:S04]  /*5f730*/  LDL.LU.64 R6, [R1+0x2520] ;  /* 0x0025200001067983 */ /* 0x002f280000300a00 */
[----:B------:R1:W-:Y:S04]  /*5f740*/  STL.64 [R1+0x2588], R196 ;  /* 0x002588c401007387 */ /* 0x0003e80000100a00 */
[----:B-1----:R-:W2:Y:S04]  /*5f750*/  LDL.LU.64 R196, [R1+0x19e8] ;  /* 0x0019e80001c47983 */ /* 0x002ea80000300a00 */
[----:B------:R1:W-:Y:S04]  /*5f760*/  STL.64 [R1+0x2580], R198 ;  /* 0x002580c601007387 */ /* 0x0003e80000100a00 */
[----:B-1----:R-:W3:Y:S04]  /*5f770*/  LDL.LU.64 R198, [R1+0x19f0] ;  /* 0x0019f00001c67983 */ /* 0x002ee80000300a00 */
[----:B------:R1:W-:Y:S04]  /*5f780*/  STL.64 [R1+0x2578], R200 ;  /* 0x002578c801007387 */ /* 0x0003e80000100a00 */
[----:B------:R1:W-:Y:S04]  /*5f790*/  STL.64 [R1+0x2570], R202 ;  /* 0x002570ca01007387 */ /* 0x0003e80000100a00 */
[----:B------:R1:W-:Y:S01]  /*5f7a0*/  STL.64 [R1+0x2568], R204 ;  /* 0x002568cc01007387 */ /* 0x0003e20000100a00 */
[----:B------:R-:W-:Y:S01]  /*5f7b0*/  IADD3 R5, R5, -0x202, RZ ;  /* 0xfffffdfe05057810 */ /* 0x000fe20007ffe0ff */
[----:B-1----:R-:W1:Y:S08]  /*5f7c0*/  LDC R201, c[0x0][0x230] ;  /* 0x00008c00ffc97b82 */ /* 0x002e700000000800 */
[----:B------:R-:W1:Y:S01]  /*5f7d0*/  LDC R203, c[0x0][0x238] ;  /* 0x00008e00ffcb7b82 */ /* 0x000e620000000800 */
[----:B------:R-:W2:Y:S04]  /*5f7e0*/  LDL.64 R204, [R1+0x800] ;  /* 0x0008000001cc7983 */ /* 0x000ea80000100a00 */
[----:B------:R1:W-:Y:S04]  /*5f7f0*/  STL.64 [R1+0x2560], R206 ;  /* 0x002560ce01007387 */ /* 0x0003e80000100a00 */
[----:B-1----:R-:W2:Y:S04]  /*5f800*/  LDL.LU.64 R206, [R1+0x18f0] ;  /* 0x0018f00001ce7983 */ /* 0x002ea80000300a00 */
[----:B------:R1:W-:Y:S04]  /*5f810*/  STL.64 [R1+0x2558], R208 ;  /* 0x002558d001007387 */ /* 0x0003e80000100a00 */
[----:B-1----:R-:W2:Y:S04]  /*5f820*/  LDL.LU.64 R208, [R1+0x18f8] ;  /* 0x0018f80001d07983 */ /* 0x002ea80000300a00 */
[----:B------:R1:W-:Y:S04]  /*5f830*/  STL.64 [R1+0x2550], R210 ;  /* 0x002550d201007387 */ /* 0x0003e80000100a00 */
[----:B-1----:R-:W2:Y:S04]  /*5f840*/  LDL.LU.64 R210, [R1+0x1900] ;  /* 0x0019000001d27983 */ /* 0x002ea80000300a00 */
[----:B------:R1:W-:Y:S04]  /*5f850*/  STL.64 [R1+0x2548], R212 ;  /* 0x002548d401007387 */ /* 0x0003e80000100a00 */
[----:B-1----:R-:W2:Y:S01]  /*5f860*/  LDL.64 R212, [R1+0x810] ;  /* 0x0008100001d47983 */ /* 0x002ea20000100a00 */
[----:B------:R-:W-:Y:S01]  /*5f870*/  ISETP.GE.U32.AND P4, PT, R5, 0x7ffffd7f, PT ;  /* 0x7ffffd7f0500780c */ /* 0x000fe20003f86070 */
[----:B------:R-:W-:-:S02]  /*5f880*/  IMAD.SHL.U32 R202, R203, 0x80, RZ ;  /* 0x00000080cbca7824 */ /* 0x000fc400078e00ff */
[----:B------:R1:W-:Y:S04]  /*5f890*/  STL.64 [R1+0x2540], R214 ;  /* 0x002540d601007387 */ /* 0x0003e80000100a00 */
[----:B------:R-:W-:Y:S04]  /*5f8a0*/  STL.64 [R1+0x2538], R216 ;  /* 0x002538d801007387 */ /* 0x000fe80000100a00 */
[----:B------:R2:W-:Y:S04]  /*5f8b0*/  STL.64 [R1+0x2530], R218 ;  /* 0x002530da01007387 */ /* 0x0005e80000100a00 */
[----:B------:R-:W-:Y:S01]  /*5f8c0*/  STL.64 [R1+0x2528], R220 ;  /* 0x002528dc01007387 */ /* 0x000fe20000100a00 */
[----:B------:R-:W2:Y:S01]  /*5f8d0*/  LDC R5, c[0x0][0x230] ;  /* 0x00008c00ff057b82 */ /* 0x000ea20000000800 */
[----:B------:R-:W-:-:S07]  /*5f8e0*/  VIADD R200, R201, 0xfffffddd ;  /* 0xfffffdddc9c87836 */ /* 0x000fce0000000000 */
[----:B------:R-:W2:Y:S08]  /*5f8f0*/  LDC R201, c[0x0][0x230] ;  /* 0x00008c00ffc97b82 */ /* 0x000eb00000000800 */
[----:B------:R-:W2:Y:S08]  /*5f900*/  LDC R203, c[0x0][0x230] ;  /* 0x00008c00ffcb7b82 */ /* 0x000eb00000000800 */
[----:B-1----:R-:W1:Y:S01]  /*5f910*/  LDC R214, c[0x0][0x230] ;  /* 0x00008c00ffd67b82 */ /* 0x002e620000000800 */
[----:B----4-:R4:W-:Y:S01]  /*5f920*/  STL.64 [R1+0x2520], R6 ;  /* 0x0025200601007387 */ /* 0x0109e20000100a00 */
[----:B---3--:R-:W-:-:S03]  /*5f930*/  IMAD.WIDE R198, R202, 0x4, R198 ;  /* 0x00000004cac67825 */ /* 0x008fc600078e02c6 */
[----:B------:R-:W-:Y:S01]  /*5f940*/  @!PT LDS RZ, [RZ] ;  /* 0x00000000fffff984 */ /* 0x000fe20000000800 */
[----:B------:R-:W-:Y:S01]  /*5f950*/  @!PT LDS RZ, [RZ] ;  /* 0x00000000fffff984 */ /* 0x000fe20000000800 */
[----:B------:R-:W-:Y:S01]  /*5f960*/  @!PT LDS RZ, [RZ] ;  /* 0x00000000fffff984 */ /* 0x000fe20000000800 */
[----:B--2---:R2:W-:Y:S04]  /*5f970*/  LDGSTS.E [R0+-0x40000], desc[UR60][R204.64], !P5 ;  /* 0xc0000000cc007fae */ /* 0x0045e8000e92187c */
[----:B------:R3:W-:Y:S04]  /*5f980*/  STL.64 [R1+0x820], R198 ;  /* 0x000820c601007387 */ /* 0x0007e80000100a00 */
[----:B------:R-:W3:Y:S01]  /*5f990*/  LDL.LU.64 R218, [R1+0x18e8] ;  /* 0x0018e80001da7983 */ /* 0x000ee20000300a00 */
[----:B------:R-:W-:Y:S01]  /*5f9a0*/  VIADD R5, R5, 0xfffffddf ;  /* 0xfffffddf05057836 */ /* 0x000fe20000000000 */
[----:B----4-:R-:W-:-:S02]  /*5f9b0*/  IADD3 R6, R201, -0x224, RZ ;  /* 0xfffffddcc9067810 */ /* 0x010fc40007ffe0ff */
[----:B------:R-:W-:Y:S01]  /*5f9c0*/  ISETP.GE.U32.AND P5, PT, R200, 0x7ffffd5e, PT ;  /* 0x7ffffd5ec800780c */ /* 0x000fe20003fa6070 */
[C---:B------:R-:W-:Y:S01]  /*5f9d0*/  IMAD.WIDE R206, R202.reuse, 0x4, R206 ;  /* 0x00000004cace7825 */ /* 0x040fe200078e02ce */
[----:B------:R-:W4:Y:S08]  /*5f9e0*/  LDC R200, c[0x0][0x230] ;  /* 0x00008c00ffc87b82 */ /* 0x000f300000000800 */
[----:B--2---:R-:W2:Y:S01]  /*5f9f0*/  LDC R204, c[0x0][0x230] ;  /* 0x00008c00ffcc7b82 */ /* 0x004ea20000000800 */
[----:B------:R-:W-:-:S04]  /*5fa00*/  IMAD.WIDE R210, R202, 0x4, R210 ;  /* 0x00000004cad27825 */ /* 0x000fc800078e02d2 */
[----:B------:R-:W-:-:S04]  /*5fa10*/  IMAD.WIDE R208, R202, 0x4, R208 ;  /* 0x00000004cad07825 */ /* 0x000fc800078e02d0 */
[----:B-1----:R-:W-:Y:S01]  /*5fa20*/  VIADD R214, R214, 0xfffffd9e ;  /* 0xfffffd9ed6d67836 */ /* 0x002fe20000000000 */
[----:B------:R-:W1:Y:S01]  /*5fa30*/  LDC R7, c[0x0][0x230] ;  /* 0x00008c00ff077b82 */ /* 0x000e620000000800 */
[----:B------:R4:W-:Y:S04]  /*5fa40*/  LDGSTS.E [R0+-0x3fffc], desc[UR60][R212.64], !P4 ;  /* 0xc0004000d4007fae */ /* 0x0009e8000e12187c */
[----:B------:R1:W-:Y:S01]  /*5fa50*/  LDGSTS.E [R0+-0x3fff8], desc[UR60][R198.64], !P3 ;  /* 0xc0008000c6007fae */ /* 0x0003e2000d92187c */
[----:B------:R-:W-:Y:S02]  /*5fa60*/  ISETP.GE.U32.AND P1, PT, R5, 0x7ffffd60, PT ;  /* 0x7ffffd600500780c */ /* 0x000fe40003f26070 */
[----:B------:R-:W1:Y:S01]  /*5fa70*/  LDC R201, c[0x0][0x230] ;  /* 0x00008c00ffc97b82 */ /* 0x000e620000000800 */
[----:B----4-:R-:W-:Y:S01]  /*5fa80*/  IMAD.WIDE R212, R202, 0x4, R196 ;  /* 0x00000004cad47825 */ /* 0x010fe200078e02c4 */
[----:B---3--:R-:W3:Y:S04]  /*5fa90*/  LDL.LU.64 R198, [R1+0x17f0] ;  /* 0x0017f00001c67983 */ /* 0x008ee80000300a00 */
[----:B------:R-:W4:Y:S01]  /*5faa0*/  LDL.LU.64 R196, [R1+0x17e8] ;  /* 0x0017e80001c47983 */ /* 0x000f220000300a00 */
[----:B------:R-:W-:Y:S01]  /*5fab0*/  VIADD R200, R200, 0xfffffdbd ;  /* 0xfffffdbdc8c87836 */ /* 0x000fe20000000000 */
[----:B------:R-:W-:-:S02]  /*5fac0*/  ISETP.GE.U32.AND P4, PT, R6, 0x7ffffd5d, PT ;  /* 0x7ffffd5d0600780c */ /* 0x000fc40003f86070 */
[----:B------:R-:W-:Y:S04]  /*5fad0*/  LDGSTS.E [R0+-0x3fff4], desc[UR60][R212.64], !P2 ;  /* 0xc000c000d4007fae */ /* 0x000fe8000d12187c */
[----:B------:R-:W-:Y:S04]  /*5fae0*/  LDGSTS.E [R0+-0x3c000], desc[UR60][R210.64], !P1 ;  /* 0xc4000000d2007fae */ /* 0x000fe8000c92187c */
[----:B------:R1:W-:Y:S01]  /*5faf0*/  STL.64 [R1+0x830], R212 ;  /* 0x000830d401007387 */ /* 0x0003e20000100a00 */
[----:B------:R-:W-:Y:S01]  /*5fb00*/  ISETP.GE.U32.AND P1, PT, R200, 0x7ffffd3e, PT ;  /* 0x7ffffd3ec800780c */ /* 0x000fe20003f26070 */
[----:B--2---:R-:W-:Y:S01]  /*5fb10*/  VIADD R204, R204, 0xfffffd9f ;  /* 0xfffffd9fcccc7836 */ /* 0x004fe20000000000 */
[----:B------:R-:W2:Y:S01]  /*5fb20*/  LDC R200, c[0x0][0x230] ;  /* 0x00008c00ffc87b82 */ /* 0x000ea20000000800 */
[----:B------:R1:W-:Y:S04]  /*5fb30*/  STL.64 [R1+0x970], R210 ;  /* 0x000970d201007387 */ /* 0x0003e80000100a00 */
[----:B------:R1:W-:Y:S04]  /*5fb40*/  STL.64 [R1+0x978], R208 ;  /* 0x000978d001007387 */ /* 0x0003e80000100a00 */
[----:B------:R1:W-:Y:S04]  /*5fb50*/  STL.64 [R1+0x980], R206 ;  /* 0x000980ce01007387 */ /* 0x0003e80000100a00 */
[----:B------:R-:W4:Y:S04]  /*5fb60*/  LDL.LU.64 R216, [R1+0x17e0] ;  /* 0x0017e00001d87983 */ /* 0x000f280000300a00 */
[----:B------:R-:W-:Y:S04]  /*5fb70*/  LDGSTS.E [R0+-0x3bffc], desc[UR60][R208.64], !P6 ;  /* 0xc4004000d0007fae */ /* 0x000fe8000f12187c */
[----:B------:R-:W-:Y:S01]  /*5fb80*/  LDGSTS.E [R0+-0x3bff8], desc[UR60][R206.64], !P5 ;  /* 0xc4008000ce007fae */ /* 0x000fe2000e92187c */
[----:B------:R-:W-:Y:S01]  /*5fb90*/  IMAD.WIDE R218, R202, 0x4, R218 ;  /* 0x00000004cada7825 */ /* 0x000fe200078e02da */
[----:B--2---:R-:W-:-:S02]  /*5fba0*/  IADD3 R205, R200, -0x244, RZ ;  /* 0xfffffdbcc8cd7810 */ /* 0x004fc40007ffe0ff */
[----:B-1----:R-:W2:Y:S04]  /*5fbb0*/  LDL.LU.64 R212, [R1+0x17d8] ;  /* 0x0017d80001d47983 */ /* 0x002ea80000300a00 */
[----:B------:R-:W2:Y:S04]  /*5fbc0*/  LDL.LU.64 R210, [R1+0x16f8] ;  /* 0x0016f80001d27983 */ /* 0x000ea80000300a00 */
[----:B------:R-:W2:Y:S01]  /*5fbd0*/  LDL.LU.64 R208, [R1+0x16f0] ;  /* 0x0016f00001d07983 */ /* 0x000ea20000300a00 */
[----:B------:R-:W-:Y:S02]  /*5fbe0*/  ISETP.GE.U32.AND P6, PT, R205, 0x7ffffd3d, PT ;  /* 0x7ffffd3dcd00780c */ /* 0x000fe40003fc6070 */
[----:B------:R-:W-:Y:S01]  /*5fbf0*/  ISETP.GE.U32.AND P5, PT, R204, 0x7ffffd20, PT ;  /* 0x7ffffd20cc00780c */ /* 0x000fe20003fa6070 */
[----:B------:R-:W2:Y:S04]  /*5fc00*/  LDL.LU.64 R206, [R1+0x16e8] ;  /* 0x0016e80001ce7983 */ /* 0x000ea80000300a00 */
[----:B------:R-:W2:Y:S04]  /*5fc10*/  LDL.LU.64 R204, [R1+0x16e0] ;  /* 0x0016e00001cc7983 */ /* 0x000ea80000300a00 */
[----:B------:R-:W-:Y:S04]  /*5fc20*/  STL.64 [R1+0x988], R218 ;  /* 0x000988da01007387 */ /* 0x000fe80000100a00 */
[----:B------:R-:W-:Y:S01]  /*5fc30*/  LDGSTS.E [R0+-0x3bff4], desc[UR60][R218.64], !P4 ;  /* 0xc400c000da007fae */ /* 0x000fe2000e12187c */
[----:B------:R-:W-:Y:S01]  /*5fc40*/  ISETP.GE.U32.AND P4, PT, R214, 0x7ffffd1f, PT ;  /* 0x7ffffd1fd600780c */ /* 0x000fe20003f86070 */
[----:B------:R-:W-:-:S02]  /*5fc50*/  VIADD R7, R7, 0xfffffd9d ;  /* 0xfffffd9d07077836 */ /* 0x000fc40000000000 */
[----:B------:R-:W-:Y:S01]  /*5fc60*/  VIADD R203, R203, 0xfffffdfb ;  /* 0xfffffdfbcbcb7836 */ /* 0x000fe20000000000 */
[----:B------:R-:W1:Y:S01]  /*5fc70*/  LDC R5, c[0x0][0x23c] ;  /* 0x00008f00ff057b82 */ /* 0x000e620000000800 */
[----:B---3--:R-:W-:-:S04]  /*5fc80*/  IMAD.WIDE R198, R202, 0x4, R198 ;  /* 0x00000004cac67825 */ /* 0x008fc800078e02c6 */
[----:B----4-:R-:W-:-:S04]  /*5fc90*/  IMAD.WIDE R196, R202, 0x4, R196 ;  /* 0x00000004cac47825 */ /* 0x010fc800078e02c4 */
[----:B------:R-:W-:Y:S01]  /*5fca0*/  VIADD R6, R201, 0xfffffdbf ;  /* 0xfffffdbfc9067836 */ /* 0x000fe20000000000 */
[----:B------:R-:W3:Y:S08]  /*5fcb0*/  LDC R200, c[0x0][0x230] ;  /* 0x00008c00ffc87b82 */ /* 0x000ef00000000800 */
[----:B------:R-:W4:Y:S01]  /*5fcc0*/  LDC R201, c[0x0][0x230] ;  /* 0x00008c00ffc97b82 */ /* 0x000f220000000800 */
[----:B------:R1:W-:Y:S04]  /*5fcd0*/  STL.64 [R1+0xbe0], R198 ;  /* 0x000be0c601007387 */ /* 0x0003e80000100a00 */
[----:B------:R3:W-:Y:S04]  /*5fce0*/  STL.64 [R1+0xbe8], R196 ;  /* 0x000be8c401007387 */ /* 0x0007e80000100a00 */
[----:B------:R-:W2:Y:S01]  /*5fcf0*/  LDL.LU.64 R214, [R1+0x19e0] ;  /* 0x0019e00001d67983 */ /* 0x000ea20000300a00 */
[----:B------:R-:W-:-:S02]  /*5fd00*/  ISETP.GE.U32.AND P3, PT, R6, 0x7ffffd40, PT ;  /* 0x7ffffd400600780c */ /* 0x000fc40003f66070 */
[----:B------:R-:W3:Y:S11]  /*5fd10*/  LDC R6, c[0x0][0x230] ;  /* 0x00008c00ff067b82 */ /* 0x000ef60000000800 */
[----:B------:R1:W-:Y:S01]  /*5fd20*/  LDGSTS.E [R0+-0x38000], desc[UR60][R198.64], !P3 ;  /* 0xc8000000c6007fae */ /* 0x0003e2000d92187c */
[----:B----4-:R-:W-:-:S05]  /*5fd30*/  VIADD R201, R201, 0xfffffdbe ;  /* 0xfffffdbec9c97836 */ /* 0x010fca0000000000 */
[----:B------:R-:W-:Y:S01]  /*5fd40*/  ISETP.GE.U32.AND P2, PT, R201, 0x7ffffd3f, PT ;  /* 0x7ffffd3fc900780c */ /* 0x000fe20003f46070 */
[----:B-1----:R-:W1:Y:S01]  /*5fd50*/  LDC R199, c[0x0][0x230] ;  /* 0x00008c00ffc77b82 */ /* 0x002e620000000800 */
[----:B---3--:R-:W-:-:S07]  /*5fd60*/  IADD3 R6, R6, -0x264, RZ ;  /* 0xfffffd9c06067810 */ /* 0x008fce0007ffe0ff */
[----:B------:R-:W3:Y:S01]  /*5fd70*/  LDC R198, c[0x0][0x230] ;  /* 0x00008c00ffc67b82 */ /* 0x000ee20000000800 */
[----:B------:R-:W-:Y:S01]  /*5fd80*/  ISETP.GE.U32.AND P3, PT, R7, 0x7ffffd1e, PT ;  /* 0x7ffffd1e0700780c */ /* 0x000fe20003f66070 */
[----:B------:R-:W-:-:S06]  /*5fd90*/  IMAD.WIDE R220, R202, 0x4, R216 ;  /* 0x00000004cadc7825 */ /* 0x000fcc00078e02d8 */
[----:B------:R-:W4:Y:S08]  /*5fda0*/  LDC R201, c[0x0][0x230] ;  /* 0x00008c00ffc97b82 */ /* 0x000f300000000800 */
[----:B------:R-:W4:Y:S01]  /*5fdb0*/  LDC R7, c[0x0][0x230] ;  /* 0x00008c00ff077b82 */ /* 0x000f220000000800 */
[----:B------:R1:W-:Y:S01]  /*5fdc0*/  LDGSTS.E [R0+-0x37ffc], desc[UR60][R196.64], !P2 ;  /* 0xc8004000c4007fae */ /* 0x0003e2000d12187c */
[----:B------:R-:W-:-:S03]  /*5fdd0*/  ISETP.GE.U32.AND P2, PT, R6, 0x7ffffd1d, PT ;  /* 0x7ffffd1d0600780c */ /* 0x000fc60003f46070 */
[----:B------:R-:W-:Y:S03]  /*5fde0*/  LDGSTS.E [R0+-0x37ff8], desc[UR60][R220.64], !P1 ;  /* 0xc8008000dc007fae */ /* 0x000fe6000c92187c */
[----:B------:R-:W4:Y:S08]  /*5fdf0*/  LDC R6, c[0x0][0x230] ;  /* 0x00008c00ff067b82 */ /* 0x000f300000000800 */
[----:B-1----:R-:W1:Y:S08]  /*5fe00*/  LDC R197, c[0x0][0x230] ;  /* 0x00008c00ffc57b82 */ /* 0x002e700000000800 */
[----:B------:R-:W3:Y:S01]  /*5fe10*/  LDC R196, c[0x0][0x230] ;  /* 0x00008c00ffc47b82 */ /* 0x000ee20000000800 */
[----:B-1----:R-:W-:Y:S01]  /*5fe20*/  IADD3 R197, R197, -0x208, RZ ;  /* 0xfffffdf8c5c57810 */ /* 0x002fe20007ffe0ff */
[----:B---3--:R-:W-:-:S02]  /*5fe30*/  VIADD R196, R196, 0xfffffdda ;  /* 0xfffffddac4c47836 */ /* 0x008fc40000000000 */
[----:B--2---:R-:W-:-:S04]  /*5fe40*/  IMAD.WIDE R218, R202, 0x4, R212 ;  /* 0x00000004cada7825 */ /* 0x004fc800078e02d4 */
[----:B------:R-:W-:-:S04]  /*5fe50*/  IMAD.WIDE R216, R202, 0x4, R210 ;  /* 0x00000004cad87825 */ /* 0x000fc800078e02d2 */
[C---:B------:R-:W-:Y:S01]  /*5fe60*/  IMAD.WIDE R210, R202.reuse, 0x4, R208 ;  /* 0x00000004cad27825 */ /* 0x040fe200078e02d0 */
[----:B------:R-:W2:Y:S03]  /*5fe70*/  LDL.LU.64 R212, [R1+0x19d8] ;  /* 0x0019d80001d47983 */ /* 0x000ea60000300a00 */
[C---:B------:R-:W-:Y:S01]  /*5fe80*/  IMAD.WIDE R208, R202.reuse, 0x4, R206 ;  /* 0x00000004cad07825 */ /* 0x040fe200078e02ce */
[----:B------:R-:W-:Y:S03]  /*5fe90*/  STL.64 [R1+0xbf0], R220 ;  /* 0x000bf0dc01007387 */ /* 0x000fe60000100a00 */
[----:B------:R-:W-:Y:S01]  /*5fea0*/  IMAD.WIDE R204, R202, 0x4, R204 ;  /* 0x00000004cacc7825 */ /* 0x000fe200078e02cc */
[----:B------:R-:W-:Y:S04]  /*5feb0*/  STL.64 [R1+0xbf8], R218 ;  /* 0x000bf8da01007387 */ /* 0x000fe80000100a00 */
[----:B------:R-:W-:Y:S04]  /*5fec0*/  LDGSTS.E [R0+-0x37ff4], desc[UR60][R218.64], !P6 ;  /* 0xc800c000da007fae */ /* 0x000fe8000f12187c */
[----:B------:R-:W-:Y:S04]  /*5fed0*/  STL.64 [R1+0xcf8], R216 ;  /* 0x000cf8d801007387 */ /* 0x000fe80000100a00 */
[----:B------:R-:W-:Y:S04]  /*5fee0*/  LDGSTS.E [R0+-0x34000], desc[UR60][R216.64], !P5 ;  /* 0xcc000000d8007fae */ /* 0x000fe8000e92187c */
[----:B------:R-:W3:Y:S04]  /*5fef0*/  LDL.LU.64 R206, [R1+0x19d0] ;  /* 0x0019d00001ce7983 */ /* 0x000ee80000300a00 */
[----:B------:R-:W-:Y:S04]  /*5ff00*/  LDGSTS.E [R0+-0x33ffc], desc[UR60][R210.64], !P4 ;  /* 0xcc004000d2007fae */ /* 0x000fe8000e12187c */
[----:B------:R-:W-:Y:S04]  /*5ff10*/  LDGSTS.E [R0+-0x33ff8], desc[UR60][R208.64], !P3 ;  /* 0xcc008000d0007fae */ /* 0x000fe8000d92187c */
[----:B------:R1:W-:Y:S04]  /*5ff20*/  LDGSTS.E [R0+-0x33ff4], desc[UR60][R204.64], !P2 ;  /* 0xcc00c000cc007fae */ /* 0x0003e8000d12187c */
[----:B------:R4:W-:Y:S04]  /*5ff30*/  STL.64 [R1+0xd00], R210 ;  /* 0x000d00d201007387 */ /* 0x0009e80000100a00 */
[----:B------:R-:W-:Y:S04]  /*5ff40*/  STL.64 [R1+0xd10], R208 ;  /* 0x000d10d001007387 */ /* 0x000fe80000100a00 */
[----:B------:R4:W-:Y:S01]  /*5ff50*/  STL.64 [R1+0xd18], R204 ;  /* 0x000d18cc01007387 */ /* 0x0009e20000100a00 */
[----:B------:R-:W-:-:S02]  /*5ff60*/  ISETP.GE.U32.AND P2, PT, R197, 0x7ffffd79, PT ;  /* 0x7ffffd79c500780c */ /* 0x000fc40003f46070 */
[----:B------:R-:W-:Y:S01]  /*5ff70*/  ISETP.GE.U32.AND P6, PT, R196, 0x7ffffd5b, PT ;  /* 0x7ffffd5bc400780c */ /* 0x000fe20003fc6070 */
[----:B-1----:R-:W-:Y:S01]  /*5ff80*/  VIADD R0, R199, 0xfffffddb ;  /* 0xfffffddbc7007836 */ /* 0x002fe20000000000 */
[----:B----4-:R-:W4:Y:S04]  /*5ff90*/  LDL.LU.64 R210, [R1+0x19c8] ;  /* 0x0019c80001d27983 */ /* 0x010f280000300a00 */
[----:B------:R-:W4:Y:S04]  /*5ffa0*/  LDL.LU.64 R204, [R1+0x18e0] ;  /* 0x0018e00001cc7983 */ /* 0x000f280000300a00 */
[----:B------:R-:W4:Y:S01]  /*5ffb0*/  LDL.LU.64 R196, [R1+0x18d8] ;  /* 0x0018d80001c47983 */ /* 0x000f220000300a00 */
[----:B------:R-:W-:Y:S01]  /*5ffc0*/  IMAD.WIDE R214, R202, 0x4, R214 ;  /* 0x00000004cad67825 */ /* 0x000fe200078e02d6 */
[----:B------:R-:W-:-:S03]  /*5ffd0*/  ISETP.GE.U32.AND P1, PT, R0, 0x7ffffd5c, PT ;  /* 0x7ffffd5c0000780c */ /* 0x000fc60003f26070 */
[----:B------:R-:W-:Y:S02]  /*5ffe0*/  VIADD R0, R198, 0xfffffdd9 ;  /* 0xfffffdd9c6007836 */ /* 0x000fe40000000000 */
[----:B------:R-:W-:Y:S02]  /*5fff0*/  VIADD R201, R201, 0xfffffdfa ;  /* 0xfffffdfac9c97836 */ /* 0x000fe40000000000 */
[----:B------:R-:W-:Y:S01]  /*60000*/  VIADD R200, R200, 0xfffffdf9 ;  /* 0xfffffdf9c8c87836 */ /* 0x000fe20000000000 */
[----:B------:R-:W-:Y:S04]  /*60010*/  STL.64 [R1+0x840], R214 ;  /* 0x000840d601007387 */ /* 0x000fe80000100a00 */
[----:B------:R-:W4:Y:S01]  /*60020*/  LDL.LU.64 R198, [R1+0x18c0] ;  /* 0x0018c00001c67983 */ /* 0x000f220000300a00 */
[----:B------:R-:W-:-:S02]  /*60030*/  ISETP.GE.U32.AND P5, PT, R203, 0x7ffffd7c, PT ;  /* 0x7ffffd7ccb00780c */ /* 0x000fc40003fa6070 */
[----:B------:R-:W-:Y:S01]  /*60040*/  ISETP.GE.U32.AND P4, PT, R201, 0x7ffffd7b, PT ;  /* 0x7ffffd7bc900780c */ /* 0x000fe20003f86070 */
[----:B------:R-:W1:Y:S08]  /*60050*/  LDC R209, c[0x0][0x230] ;  /* 0x00008c00ffd17b82 */ /* 0x000e700000000800 */
[----:B------:R-:W1:Y:S01]  /*60060*/  LDC R201, c[0x0][0x230] ;  /* 0x00008c00ffc97b82 */ /* 0x000e620000000800 */
[----:B------:R-:W-:-:S07]  /*60070*/  ISETP.GE.U32.AND P3, PT, R200, 0x7ffffd7a, PT ;  /* 0x7ffffd7ac800780c */ /* 0x000fce0003f66070 */
[----:B------:R-:W4:Y:S08]  /*60080*/  LDC R203, c[0x0][0x230] ;  /* 0x00008c00ffcb7b82 */ /* 0x000f300000000800 */
[----:B------:R-:W4:Y:S01]  /*60090*/  LDC R200, c[0x0][0x230] ;  /* 0x00008c00ffc87b82 */ /* 0x000f220000000800 */
[----:B------:R-:W-:Y:S01]  /*600a0*/  LDGSTS.E [R2+-0x40000], desc[UR60][R214.64], !P5 ;  /* 0xc0000000d6027fae */ /* 0x000fe2000e92187c */
[----:B------:R-:W-:-:S02]  /*600b0*/  ISETP.GE.U32.AND P5, PT, R0, 0x7ffffd5a, PT ;  /* 0x7ffffd5a0000780c */ /* 0x000fc40003fa6070 */
[----:B------:R-:W-:-:S04]  /*600c0*/  IADD3 R0, R7, -0x228, RZ ;  /* 0xfffffdd807007810 */ /* 0x000fc80007ffe0ff */
[----:B------:R-:W4:Y:S01]  /*600d0*/  LDC R7, c[0x0][0x230] ;  /* 0x00008c00ff077b82 */ /* 0x000f220000000800 */
[----:B-1----:R-:W-:-:S07]  /*600e0*/  VIADD R208, R201, 0xfffffdba ;  /* 0xfffffdbac9d07836 */ /* 0x002fce0000000000 */
[----:B------:R-:W1:Y:S01]  /*600f0*/  LDC R201, c[0x0][0x230] ;  /* 0x00008c00ffc97b82 */ /* 0x000e620000000800 */
[----:B--2---:R-:W-:-:S04]  /*60100*/  IMAD.WIDE R212, R202, 0x4, R212 ;  /* 0x00000004cad47825 */ /* 0x004fc800078e02d4 */
[----:B---3--:R-:W-:Y:S01]  /*60110*/  IMAD.WIDE R206, R202, 0x4, R206 ;  /* 0x00000004cace7825 */ /* 0x008fe200078e02ce */
[----:B------:R-:W-:Y:S04]  /*60120*/  STL.64 [R1+0x850], R212 ;  /* 0x000850d401007387 */ /* 0x000fe80000100a00 */
[----:B------:R-:W-:Y:S04]  /*60130*/  LDGSTS.E [R2+-0x3fffc], desc[UR60][R212.64], !P4 ;  /* 0xc0004000d4027fae */ /* 0x000fe8000e12187c */
[----:B------:R2:W-:Y:S04]  /*60140*/  STL.64 [R1+0x860], R206 ;  /* 0x000860ce01007387 */ /* 0x0005e80000100a00 */
[----:B------:R-:W3:Y:S04]  /*60150*/  LDL.LU.64 R218, [R1+0x18b8] ;  /* 0x0018b80001da7983 */ /* 0x000ee80000300a00 */
[----:B------:R-:W-:Y:S01]  /*60160*/  LDGSTS.E [R2+-0x3fff8], desc[UR60][R206.64], !P3 ;  /* 0xc0008000ce027fae */ /* 0x000fe2000d92187c */
[----:B------:R-:W-:Y:S01]  /*60170*/  ISETP.GE.U32.AND P4, PT, R0, 0x7ffffd59, PT ;  /* 0x7ffffd590000780c */ /* 0x000fe20003f86070 */
[----:B------:R-:W-:-:S02]  /*60180*/  VIADD R0, R6, 0xfffffdbb ;  /* 0xfffffdbb06007836 */ /* 0x000fc40000000000 */
[----:B------:R-:W1:Y:S01]  /*60190*/  LDC R6, c[0x0][0x230] ;  /* 0x00008c00ff067b82 */ /* 0x000e620000000800 */
[C---:B----4-:R-:W-:Y:S01]  /*601a0*/  IMAD.WIDE R210, R202.reuse, 0x4, R210 ;  /* 0x00000004cad27825 */ /* 0x050fe200078e02d2 */
[----:B--2---:R-:W2:Y:S04]  /*601b0*/  LDL.LU.64 R206, [R1+0x17d0] ;  /* 0x0017d00001ce7983 */ /* 0x004ea80000300a00 */
[----:B------:R-:W4:Y:S01]  /*601c0*/  LDL.LU.64 R220, [R1+0x17c8] ;  /* 0x0017c80001dc7983 */ /* 0x000f220000300a00 */
[----:B------:R-:W-:-:S04]  /*601d0*/  IMAD.WIDE R204, R202, 0x4, R204 ;  /* 0x00000004cacc7825 */ /* 0x000fc800078e02cc */
[----:B------:R-:W-:Y:S01]  /*601e0*/  IMAD.WIDE R196, R202, 0x4, R196 ;  /* 0x00000004cac47825 */ /* 0x000fe200078e02c4 */
[----:B------:R1:W-:Y:S04]  /*601f0*/  STL.64 [R1+0x870], R210 ;  /* 0x000870d201007387 */ /* 0x0003e80000100a00 */
[----:B------:R1:W-:Y:S04]  /*60200*/  LDGSTS.E [R2+-0x3fff4], desc[UR60][R210.64], !P2 ;  /* 0xc000c000d2027fae */ /* 0x0003e8000d12187c */
[----:B------:R1:W-:Y:S04]  /*60210*/  STL.64 [R1+0x990], R204 ;  /* 0x000990cc01007387 */ /* 0x0003e80000100a00 */
[----:B------:R1:W-:Y:S04]  /*60220*/  LDGSTS.E [R2+-0x3c000], desc[UR60][R204.64], !P1 ;  /* 0xc4000000cc027fae */ /* 0x0003e8000c92187c */
[----:B------:R1:W-:Y:S01]  /*60230*/  STL.64 [R1+0xac8], R196 ;  /* 0x000ac8c401007387 */ /* 0x0003e20000100a00 */
[----:B------:R-:W-:-:S03]  /*60240*/  ISETP.GE.U32.AND P3, PT, R0, 0x7ffffd3c, PT ;  /* 0x7ffffd3c0000780c */ /* 0x000fc60003f66070 */
[----:B------:R4:W-:Y:S01]  /*60250*/  LDGSTS.E [R2+-0x3bffc], desc[UR60][R196.64], !P6 ;  /* 0xc4004000c4027fae */ /* 0x0009e2000f12187c */
[----:B------:R-:W-:Y:S01]  /*60260*/  VIADD R0, R209, 0xfffffdb9 ;  /* 0xfffffdb9d1007836 */ /* 0x000fe20000000000 */
[----:B------:R-:W-:Y:S01]  /*60270*/  ISETP.GE.U32.AND P2, PT, R208, 0x7ffffd3b, PT ;  /* 0x7ffffd3bd000780c */ /* 0x000fe20003f46070 */
[----:B------:R-:W-:Y:S01]  /*60280*/  IMAD.WIDE R198, R202, 0x4, R198 ;  /* 0x00000004cac67825 */ /* 0x000fe200078e02c6 */
[----:B------:R-:W-:Y:S01]  /*60290*/  IADD3 R200, R200, -0x248, RZ ;  /* 0xfffffdb8c8c87810 */ /* 0x000fe20007ffe0ff */
[----:B-1----:R-:W1:Y:S08]  /*602a0*/  LDC R211, c[0x0][0x230] ;  /* 0x00008c00ffd37b82 */ /* 0x002e700000000800 */
[----:B------:R-:W1:Y:S08]  /*602b0*/  LDC R210, c[0x0][0x230] ;  /* 0x00008c00ffd27b82 */ /* 0x000e700000000800 */
[----:B------:R-:W1:Y:S01]  /*602c0*/  LDC R204, c[0x0][0x230] ;  /* 0x00008c00ffcc7b82 */ /* 0x000e620000000800 */
[----:B------:R1:W-:Y:S04]  /*602d0*/  STL.64 [R1+0xad0], R198 ;  /* 0x000ad0c601007387 */ /* 0x0003e80000100a00 */
[----:B------:R-:W4:Y:S04]  /*602e0*/  LDL.LU.64 R196, [R1+0x17c0] ;  /* 0x0017c00001c47983 */ /* 0x000f280000300a00 */
[----:B------:R-:W4:Y:S04]  /*602f0*/  LDL.LU.64 R208, [R1+0x17b8] ;  /* 0x0017b80001d07983 */ /* 0x000f280000300a00 */
[----:B------:R-:W4:Y:S04]  /*60300*/  LDL.LU.64 R216, [R1+0x16d8] ;  /* 0x0016d80001d87983 */ /* 0x000f280000300a00 */
[----:B------:R-:W4:Y:S04]  /*60310*/  LDL.LU.64 R214, [R1+0x16d0] ;  /* 0x0016d00001d67983 */ /* 0x000f280000300a00 */
[----:B------:R-:W-:Y:S04]  /*60320*/  LDGSTS.E [R2+-0x3bff8], desc[UR60][R198.64], !P5 ;  /* 0xc4008000c6027fae */ /* 0x000fe8000e92187c */
[----:B------:R-:W4:Y:S01]  /*60330*/  LDL.LU.64 R212, [R1+0x16c8] ;  /* 0x0016c80001d47983 */ /* 0x000f220000300a00 */
[----:B------:R-:W4:Y:S03]  /*60340*/  LDC R205, c[0x0][0x230] ;  /* 0x00008c00ffcd7b82 */ /* 0x000f260000000800 */
[----:B-1----:R-:W4:Y:S01]  /*60350*/  LDL.LU.64 R198, [R1+0x16c0] ;  /* 0x0016c00001c67983 */ /* 0x002f220000300a00 */
[----:B------:R-:W-:Y:S01]  /*60360*/  ISETP.GE.U32.AND P1, PT, R0, 0x7ffffd3a, PT ;  /* 0x7ffffd3a0000780c */ /* 0x000fe20003f26070 */
[----:B------:R-:W-:Y:S01]  /*60370*/  VIADD R0, R203, 0xfffffd9b ;  /* 0xfffffd9bcb007836 */ /* 0x000fe20000000000 */
[----:B------:R-:W-:Y:S01]  /*60380*/  ISETP.GE.U32.AND P6, PT, R200, 0x7ffffd39, PT ;  /* 0x7ffffd39c800780c */ /* 0x000fe20003fc6070 */
[----:B------:R-:W-:Y:S01]  /*60390*/  VIADD R200, R6, 0xfffffd99 ;  /* 0xfffffd9906c87836 */ /* 0x000fe20000000000 */
[----:B------:R-:W1:Y:S02]  /*603a0*/  LDC R203, c[0x0][0x230] ;  /* 0x00008c00ffcb7b82 */ /* 0x000e640000000800 */
[----:B------:R-:W-:Y:S01]  /*603b0*/  ISETP.GE.U32.AND P5, PT, R0, 0x7ffffd1c, PT ;  /* 0x7ffffd1c0000780c */ /* 0x000fe20003fa6070 */
[----:B------:R-:W-:-:S02]  /*603c0*/  VIADD R0, R7, 0xfffffd9a ;  /* 0xfffffd9a07007836 */ /* 0x000fc40000000000 */
[----:B---3--:R-:W-:-:S05]  /*603d0*/  IMAD.WIDE R218, R202, 0x4, R218 ;  /* 0x00000004cada7825 */ /* 0x008fca00078e02da */
[----:B------:R-:W-:Y:S04]  /*603e0*/  STL.64 [R1+0xad8], R218 ;  /* 0x000ad8da01007387 */ /* 0x000fe80000100a00 */
[----:B------:R3:W-:Y:S01]  /*603f0*/  LDGSTS.E [R2+-0x3bff4], desc[UR60][R218.64], !P4 ;  /* 0xc400c000da027fae */ /* 0x0007e2000e12187c */
[----:B--2---:R-:W-:-:S04]  /*60400*/  IMAD.WIDE R206, R202, 0x4, R206 ;  /* 0x00000004cace7825 */ /* 0x004fc800078e02ce */
[C---:B----4-:R-:W-:Y:S01]  /*60410*/  IMAD.WIDE R6, R202.reuse, 0x4, R220 ;  /* 0x00000004ca067825 */ /* 0x050fe200078e02dc */
[----:B------:R2:W-:Y:S04]  /*60420*/  STL.64 [R1+0xc00], R206 ;  /* 0x000c00ce01007387 */ /* 0x0005e80000100a00 */
[----:B------:R-:W-:Y:S04]  /*60430*/  STL.64 [R1+0xc08], R6 ;  /* 0x000c080601007387 */ /* 0x000fe80000100a00 */
[----:B------:R-:W-:Y:S04]  /*60440*/  LDGSTS.E [R2+-0x38000], desc[UR60][R206.64], !P3 ;  /* 0xc8000000ce027fae */ /* 0x000fe8000d92187c */
[----:B--2---:R-:W2:Y:S01]  /*60450*/  LDL.LU.64 R206, [R1+0x19c0] ;  /* 0x0019c00001ce7983 */ /* 0x004ea20000300a00 */
[----:B------:R-:W-:-:S04]  /*60460*/  IMAD.WIDE R196, R202, 0x4, R196 ;  /* 0x00000004cac47825 */ /* 0x000fc800078e02c4 */
[----:B------:R-:W-:-:S04]  /*60470*/  IMAD.WIDE R220, R202, 0x4, R208 ;  /* 0x00000004cadc7825 */ /* 0x000fc800078e02d0 */
[C---:B---3--:R-:W-:Y:S01]  /*60480*/  IMAD.WIDE R218, R202.reuse, 0x4, R216 ;  /* 0x00000004cada7825 */ /* 0x048fe200078e02d8 */
[----:B------:R-:W3:Y:S04]  /*60490*/  LDL.LU.64 R208, [R1+0x19b8] ;  /* 0x0019b80001d07983 */ /* 0x000ee80000300a00 */
[----:B------:R4:W-:Y:S01]  /*604a0*/  STL.64 [R1+0xc10], R196 ;  /* 0x000c10c401007387 */ /* 0x0009e20000100a00 */
[----:B------:R-:W-:-:S03]  /*604b0*/  IMAD.WIDE R216, R202, 0x4, R214 ;  /* 0x00000004cad87825 */ /* 0x000fc600078e02d6 */
[----:B------:R-:W-:Y:S01]  /*604c0*/  STL.64 [R1+0xc18], R220 ;  /* 0x000c18dc01007387 */ /* 0x000fe20000100a00 */
[----:B------:R-:W-:-:S03]  /*604d0*/  IMAD.WIDE R214, R202, 0x4, R212 ;  /* 0x00000004cad67825 */ /* 0x000fc600078e02d4 */
[----:B------:R4:W-:Y:S01]  /*604e0*/  STL.64 [R1+0xd20], R218 ;  /* 0x000d20da01007387 */ /* 0x0009e20000100a00 */
[----:B------:R-:W-:Y:S02]  /*604f0*/  ISETP.GE.U32.AND P4, PT, R0, 0x7ffffd1b, PT ;  /* 0x7ffffd1b0000780c */ /* 0x000fe40003f86070 */
[----:B------:R-:W-:Y:S01]  /*60500*/  ISETP.GE.U32.AND P3, PT, R200, 0x7ffffd1a, PT ;  /* 0x7ffffd1ac800780c */ /* 0x000fe20003f66070 */
[----:B------:R4:W-:Y:S01]  /*60510*/  LDGSTS.E [R2+-0x37ffc], desc[UR60][R6.64], !P2 ;  /* 0xc800400006027fae */ /* 0x0009e2000d12187c */
[----:B------:R-:W-:Y:S01]  /*60520*/  IMAD.WIDE R212, R202, 0x4, R198 ;  /* 0x00000004cad47825 */ /* 0x000fe200078e02c6 */
[----:B------:R-:W-:Y:S02]  /*60530*/  IADD3 R0, R201, -0x268, RZ ;  /* 0xfffffd98c9007810 */ /* 0x000fe40007ffe0ff */
[----:B------:R-:W3:Y:S01]  /*60540*/  LDL.LU.64 R198, [R1+0x19b0] ;  /* 0x0019b00001c67983 */ /* 0x000ee20000300a00 */
[----:B------:R-:W4:Y:S08]  /*60550*/  LDC R201, c[0x0][0x230] ;  /* 0x00008c00ffc97b82 */ /* 0x000f300000000800 */
[----:B------:R-:W4:Y:S01]  /*60560*/  LDC R200, c[0x0][0x230] ;  /* 0x00008c00ffc87b82 */ /* 0x000f220000000800 */
[----:B------:R-:W-:Y:S01]  /*60570*/  ISETP.GE.U32.AND P2, PT, R0, 0x7ffffd19, PT ;  /* 0x7ffffd190000780c */ /* 0x000fe20003f46070 */
[----:B------:R-:W-:Y:S01]  /*60580*/  VIADD R0, R211, 0xfffffdf5 ;  /* 0xfffffdf5d3007836 */ /* 0x000fe20000000000 */
[----:B------:R-:W-:Y:S04]  /*60590*/  LDGSTS.E [R2+-0x37ff8], desc[UR60][R196.64], !P1 ;  /* 0xc8008000c4027fae */ /* 0x000fe8000c92187c */
[----:B------:R-:W-:Y:S04]  /*605a0*/  LDGSTS.E [R2+-0x37ff4], desc[UR60][R220.64], !P6 ;  /* 0xc800c000dc027fae */ /* 0x000fe8000f12187c */
[----:B------:R4:W-:Y:S01]  /*605b0*/  LDGSTS.E [R2+-0x34000], desc[UR60][R218.64], !P5 ;  /* 0xcc000000da027fae */ /* 0x0009e2000e92187c */
[----:B------:R-:W-:-:S03]  /*605c0*/  VIADD R210, R210, 0xfffffdf7 ;  /* 0xfffffdf7d2d27836 */ /* 0x000fc60000000000 */
[----:B------:R2:W-:Y:S01]  /*605d0*/  LDGSTS.E [R2+-0x33ffc], desc[UR60][R216.64], !P4 ;  /* 0xcc004000d8027fae */ /* 0x0005e2000e12187c */
[----:B------:R-:W-:-:S03]  /*605e0*/  VIADD R204, R204, 0xfffffdf6 ;  /* 0xfffffdf6cccc7836 */ /* 0x000fc60000000000 */
[----:B------:R-:W-:Y:S04]  /*605f0*/  LDGSTS.E [R2+-0x33ff8], desc[UR60][R214.64], !P3 ;  /* 0xcc008000d6027fae */ /* 0x000fe8000d92187c */
[----:B------:R-:W-:Y:S01]  /*60600*/  STL.64 [R1+0xd30], R216 ;  /* 0x000d30d801007387 */ /* 0x000fe20000100a00 */
[----:B------:R-:W-:Y:S01]  /*60610*/  ISETP.GE.U32.AND P3, PT, R0, 0x7ffffd76, PT ;  /* 0x7ffffd760000780c */ /* 0x000fe20003f66070 */
[----:B-1----:R-:W-:Y:S01]  /*60620*/  VIADD R0, R203, 0xfffffdd7 ;  /* 0xfffffdd7cb007836 */ /* 0x002fe20000000000 */
[----:B------:R-:W-:Y:S01]  /*60630*/  ISETP.GE.U32.AND P5, PT, R210, 0x7ffffd78, PT ;  /* 0x7ffffd78d200780c */ /* 0x000fe20003fa6070 */
[----:B------:R1:W-:Y:S04]  /*60640*/  LDGSTS.E [R2+-0x33ff4], desc[UR60][R212.64], !P2 ;  /* 0xcc00c000d4027fae */ /* 0x0003e8000d12187c */
[----:B----4-:R-:W4:Y:S04]  /*60650*/  LDL.LU.64 R196, [R1+0x2588] ;  /* 0x0025880001c47983 */ /* 0x010f280000300a00 */
[----:B------:R1:W-:Y:S04]  /*60660*/  STL.64 [R1+0xd38], R214 ;  /* 0x000d38d601007387 */ /* 0x0003e80000100a00 */
[----:B------:R1:W-:Y:S01]  /*60670*/  STL.64 [R1+0xd40], R212 ;  /* 0x000d40d401007387 */ /* 0x0003e20000100a00 */
[----:B------:R-:W-:-:S02]  /*60680*/  ISETP.GE.U32.AND P4, PT, R204, 0x7ffffd77, PT ;  /* 0x7ffffd77cc00780c */ /* 0x000fc40003f86070 */
[----:B------:R-:W-:Y:S01]  /*60690*/  ISETP.GE.U32.AND P1, PT, R0, 0x7ffffd58, PT ;  /* 0x7ffffd580000780c */ /* 0x000fe20003f26070 */
[----:B------:R-:W3:Y:S08]  /*606a0*/  LDC R7, c[0x0][0x230] ;  /* 0x00008c00ff077b82 */ /* 0x000ef00000000800 */
[----:B------:R-:W3:Y:S08]  /*606b0*/  LDC R6, c[0x0][0x230] ;  /* 0x00008c00ff067b82 */ /* 0x000ef00000000800 */
[----:B------:R-:W3:Y:S01]  /*606c0*/  LDC R203, c[0x0][0x230] ;  /* 0x00008c00ffcb7b82 */ /* 0x000ee20000000800 */
[----:B------:R-:W-:-:S02]  /*606d0*/  VIADD R201, R201, 0xfffffdd6 ;  /* 0xfffffdd6c9c97836 */ /* 0x000fc40000000000 */
[----:B------:R-:W-:-:S05]  /*606e0*/  VIADD R0, R200, 0xfffffdd5 ;  /* 0xfffffdd5c8007836 */ /* 0x000fca0000000000 */
[----:B------:R-:W3:Y:S08]  /*606f0*/  LDC R204, c[0x0][0x230] ;  /* 0x00008c00ffcc7b82 */ /* 0x000ef00000000800 */
[----:B------:R-:W3:Y:S08]  /*60700*/  LDC R210, c[0x0][0x230] ;  /* 0x00008c00ffd27b82 */ /* 0x000ef00000000800 */
[----:B------:R-:W4:Y:S01]  /*60710*/  LDC R219, c[0x0][0x230] ;  /* 0x00008c00ffdb7b82 */ /* 0x000f220000000800 */
[----:B-1----:R-:W4:Y:S04]  /*60720*/  LDL.LU.64 R214, [R1+0x19a8] ;  /* 0x0019a80001d67983 */ /* 0x002f280000300a00 */
[----:B------:R-:W4:Y:S01]  /*60730*/  LDL.LU.64 R212, [R1+0x18b0] ;  /* 0x0018b00001d47983 */ /* 0x000f220000300a00 */
[----:B------:R-:W-:-:S02]  /*60740*/  ISETP.GE.U32.AND P6, PT, R201, 0x7ffffd57, PT ;  /* 0x7ffffd57c900780c */ /* 0x000fc40003fc6070 */
[----:B------:R-:W1:Y:S01]  /*60750*/  LDC R218, c[0x0][0x230] ;  /* 0x00008c00ffda7b82 */ /* 0x000e620000000800 */
[C---:B--2---:R-:W-:Y:S02]  /*60760*/  IMAD.WIDE R216, R202.reuse, 0x4, R206 ;  /* 0x00000004cad87825 */ /* 0x044fe400078e02ce */
[----:B------:R-:W2:Y:S04]  /*60770*/  LDL.LU.64 R206, [R1+0x18a8] ;  /* 0x0018a80001ce7983 */ /* 0x000ea80000300a00 */
[----:B------:R-:W-:Y:S04]  /*60780*/  STL.64 [R1+0x880], R216 ;  /* 0x000880d801007387 */ /* 0x000fe80000100a00 */
[----:B------:R-:W2:Y:S04]  /*60790*/  LDL.LU.64 R200, [R1+0x18a0] ;  /* 0x0018a00001c87983 */ /* 0x000ea80000300a00 */
[----:B------:R-:W-:Y:S01]  /*607a0*/  LDGSTS.E [R3+-0x40000], desc[UR60][R216.64], !P5 ;  /* 0xc0000000d8037fae */ /* 0x000fe2000e92187c */
[----:B---3--:R-:W-:-:S05]  /*607b0*/  IMAD.WIDE R208, R202, 0x4, R208 ;  /* 0x00000004cad07825 */ /* 0x008fca00078e02d0 */
[----:B------:R3:W-:Y:S04]  /*607c0*/  STL.64 [R1+0x890], R208 ;  /* 0x000890d001007387 */ /* 0x0007e80000100a00 */
[----:B------:R1:W-:Y:S01]  /*607d0*/  LDGSTS.E [R3+-0x3fffc], desc[UR60][R208.64], !P4 ;  /* 0xc0004000d0037fae */ /* 0x0003e2000e12187c */
[----:B------:R-:W-:-:S05]  /*607e0*/  IMAD.WIDE R198, R202, 0x4, R198 ;  /* 0x00000004cac67825 */ /* 0x000fca00078e02c6 */
[----:B------:R1:W-:Y:S04]  /*607f0*/  STL.64 [R1+0x8a0], R198 ;  /* 0x0008a0c601007387 */ /* 0x0003e80000100a00 */
[----:B---3--:R-:W3:Y:S04]  /*60800*/  LDL.LU.64 R208, [R1+0x1898] ;  /* 0x0018980001d07983 */ /* 0x008ee80000300a00 */
[----:B------:R3:W-:Y:S04]  /*60810*/  LDGSTS.E [R3+-0x3fff8], desc[UR60][R198.64], !P3 ;  /* 0xc0008000c6037fae */ /* 0x0007e8000d92187c */
[----:B-1----:R-:W3:Y:S04]  /*60820*/  LDL.LU.64 R198, [R1+0x17b0] ;  /* 0x0017b00001c67983 */ /* 0x002ee80000300a00 */
[----:B------:R-:W3:Y:S01]  /*60830*/  LDL.LU.64 R220, [R1+0x17a8] ;  /* 0x0017a80001dc7983 */ /* 0x000ee20000300a00 */
[----:B------:R-:W-:-:S02]  /*60840*/  IADD3 R2, R205, -0x20c, RZ ;  /* 0xfffffdf4cd027810 */ /* 0x000fc40007ffe0ff */
[----:B------:R-:W-:Y:S02]  /*60850*/  ISETP.GE.U32.AND P5, PT, R0, 0x7ffffd56, PT ;  /* 0x7ffffd560000780c */ /* 0x000fe40003fa6070 */
[----:B------:R-:W-:Y:S01]  /*60860*/  IADD3 R0, R7, -0x22c, RZ ;  /* 0xfffffdd407007810 */ /* 0x000fe20007ffe0ff */
[----:B------:R-:W1:Y:S08]  /*60870*/  LDC R205, c[0x0][0x230] ;  /* 0x00008c00ffcd7b82 */ /* 0x000e700000000800 */
[----:B------:R-:W2:Y:S01]  /*60880*/  LDC R7, c[0x0][0x230] ;  /* 0x00008c00ff077b82 */ /* 0x000ea20000000800 */
[----:B------:R-:W-:Y:S01]  /*60890*/  ISETP.GE.U32.AND P4, PT, R0, 0x7ffffd55, PT ;  /* 0x7ffffd550000780c */ /* 0x000fe20003f86070 */
[----:B------:R-:W-:-:S06]  /*608a0*/  VIADD R0, R6, 0xfffffdb7 ;  /* 0xfffffdb706007836 */ /* 0x000fcc0000000000 */
[----:B------:R-:W2:Y:S01]  /*608b0*/  LDC R6, c[0x0][0x230] ;  /* 0x00008c00ff067b82 */ /* 0x000ea20000000800 */
[----:B------:R-:W-:Y:S01]  /*608c0*/  ISETP.GE.U32.AND P2, PT, R2, 0x7ffffd75, PT ;  /* 0x7ffffd750200780c */ /* 0x000fe20003f46070 */
[----:B----4-:R-:W-:-:S04]  /*608d0*/  IMAD.WIDE R214, R202, 0x4, R214 ;  /* 0x00000004cad67825 */ /* 0x010fc800078e02d6 */
[----:B------:R-:W-:Y:S01]  /*608e0*/  IMAD.WIDE R212, R202, 0x4, R212 ;  /* 0x00000004cad47825 */ /* 0x000fe200078e02d4 */
[----:B------:R-:W-:-:S03]  /*608f0*/  ISETP.GE.U32.AND P3, PT, R0, 0x7ffffd38, PT ;  /* 0x7ffffd380000780c */ /* 0x000fc60003f66070 */
[----:B------:R-:W-:Y:S02]  /*60900*/  VIADD R0, R203, 0xfffffdb5 ;  /* 0xfffffdb5cb007836 */ /* 0x000fe40000000000 */
[----:B------:R-:W-:Y:S01]  /*60910*/  VIADD R2, R204, 0xfffffdb6 ;  /* 0xfffffdb6cc027836 */ /* 0x000fe20000000000 */
[----:B------:R-:W-:Y:S04]  /*60920*/  STL.64 [R1+0x8b0], R214 ;  /* 0x0008b0d601007387 */ /* 0x000fe80000100a00 */
[----:B------:R-:W-:Y:S01]  /*60930*/  STL.64 [R1+0xae0], R212 ;  /* 0x000ae0d401007387 */ /* 0x000fe20000100a00 */
[----:B------:R-:W4:Y:S08]  /*60940*/  LDC R204, c[0x0][0x230] ;  /* 0x00008c00ffcc7b82 */ /* 0x000f300000000800 */
[----:B------:R-:W4:Y:S01]  /*60950*/  LDC R203, c[0x0][0x230] ;  /* 0x00008c00ffcb7b82 */ /* 0x000f220000000800 */
[----:B------:R-:W-:Y:S04]  /*60960*/  LDGSTS.E [R3+-0x3fff4], desc[UR60][R214.64], !P2 ;  /* 0xc000c000d6037fae */ /* 0x000fe8000d12187c */
[----:B------:R-:W-:Y:S01]  /*60970*/  LDGSTS.E [R3+-0x3c000], desc[UR60][R212.64], !P1 ;  /* 0xc4000000d4037fae */ /* 0x000fe2000c92187c */
[----:B------:R-:W-:-:S02]  /*60980*/  ISETP.GE.U32.AND P1, PT, R0, 0x7ffffd36, PT ;  /* 0x7ffffd360000780c */ /* 0x000fc40003f26070 */
[----:B------:R-:W-:Y:S02]  /*60990*/  ISETP.GE.U32.AND P2, PT, R2, 0x7ffffd37, PT ;  /* 0x7ffffd370200780c */ /* 0x000fe40003f46070 */
[----:B------:R-:W-:Y:S01]  /*609a0*/  IADD3 R2, R210, -0x24c, RZ ;  /* 0xfffffdb4d2027810 */ /* 0x000fe20007ffe0ff */
[----:B-1----:R-:W-:Y:S02]  /*609b0*/  VIADD R0, R205, 0xfffffd97 ;  /* 0xfffffd97cd007836 */ /* 0x002fe40000000000 */
[----:B------:R-:W1:Y:S01]  /*609c0*/  LDC R205, c[0x0][0x230] ;  /* 0x00008c00ffcd7b82 */ /* 0x000e620000000800 */
[----:B--2---:R-:W-:-:S04]  /*609d0*/  IMAD.WIDE R206, R202, 0x4, R206 ;  /* 0x00000004cace7825 */ /* 0x004fc800078e02ce */
[----:B------:R-:W-:Y:S01]  /*609e0*/  IMAD.WIDE R200, R202, 0x4, R200 ;  /* 0x00000004cac87825 */ /* 0x000fe200078e02c8 */
[----:B------:R2:W-:Y:S04]  /*609f0*/  STL.64 [R1+0xaf0], R206 ;  /* 0x000af0ce01007387 */ /* 0x0005e80000100a00 */
[----:B------:R4:W-:Y:S04]  /*60a00*/  STL.64 [R1+0xaf8], R200 ;  /* 0x000af8c801007387 */ /* 0x0009e80000100a00 */
[----:B------:R-:W-:Y:S04]  /*60a10*/  LDGSTS.E [R3+-0x3bffc], desc[UR60][R206.64], !P6 ;  /* 0xc4004000ce037fae */ /* 0x000fe8000f12187c */
[----:B------:R-:W3:Y:S04]  /*60a20*/  LDL.LU.64 R216, [R1+0x17a0] ;  /* 0x0017a00001d87983 */ /* 0x000ee80000300a00 */
[----:B------:R-:W-:Y:S01]  /*60a30*/  LDGSTS.E [R3+-0x3bff8], desc[UR60][R200.64], !P5 ;  /* 0xc4008000c8037fae */ /* 0x000fe2000e92187c */
[----:B------:R-:W-:-:S02]  /*60a40*/  ISETP.GE.U32.AND P6, PT, R2, 0x7ffffd35, PT ;  /* 0x7ffffd350200780c */ /* 0x000fc40003fc6070 */
[----:B------:R-:W-:Y:S01]  /*60a50*/  ISETP.GE.U32.AND P5, PT, R0, 0x7ffffd18, PT ;  /* 0x7ffffd180000780c */ /* 0x000fe20003fa6070 */
[----:B------:R-:W-:Y:S02]  /*60a60*/  VIADD R0, R7, 0xfffffd96 ;  /* 0xfffffd9607007836 */ /* 0x000fe40000000000 */
[----:B------:R-:W-:Y:S01]  /*60a70*/  VIADD R2, R6, 0xfffffd95 ;  /* 0xfffffd9506027836 */ /* 0x000fe20000000000 */
[----:B--2---:R-:W2:Y:S04]  /*60a80*/  LDL.LU.64 R206, [R1+0x1798] ;  /* 0x0017980001ce7983 */ /* 0x004ea80000300a00 */
[----:B------:R-:W2:Y:S04]  /*60a90*/  LDL.LU.64 R214, [R1+0x16b8] ;  /* 0x0016b80001d67983 */ /* 0x000ea80000300a00 */
[----:B------:R-:W2:Y:S04]  /*60aa0*/  LDL.LU.64 R212, [R1+0x16b0] ;  /* 0x0016b00001d47983 */ /* 0x000ea80000300a00 */
[----:B------:R-:W2:Y:S04]  /*60ab0*/  LDL.LU.64 R210, [R1+0x16a8] ;  /* 0x0016a80001d27983 */ /* 0x000ea80000300a00 */
[----:B----4-:R-:W4:Y:S01]  /*60ac0*/  LDL.LU.64 R200, [R1+0x16a0] ;  /* 0x0016a00001c87983 */ /* 0x010f220000300a00 */
[----:B---3--:R-:W-:-:S05]  /*60ad0*/  IMAD.WIDE R208, R202, 0x4, R208 ;  /* 0x00000004cad07825 */ /* 0x008fca00078e02d0 */
[----:B------:R3:W-:Y:S04]  /*60ae0*/  STL.64 [R1+0xb00], R208 ;  /* 0x000b00d001007387 */ /* 0x0007e80000100a00 */
[----:B------:R-:W-:Y:S01]  /*60af0*/  LDGSTS.E [R3+-0x3bff4], desc[UR60][R208.64], !P4 ;  /* 0xc400c000d0037fae */ /* 0x000fe2000e12187c */
[----:B------:R-:W-:-:S04]  /*60b00*/  IMAD.WIDE R198, R202, 0x4, R198 ;  /* 0x00000004cac67825 */ /* 0x000fc800078e02c6 */
[----:B------:R-:W-:Y:S01]  /*60b10*/  IMAD.WIDE R6, R202, 0x4, R220 ;  /* 0x00000004ca067825 */ /* 0x000fe200078e02dc */
[----:B------:R1:W-:Y:S04]  /*60b20*/  STL.64 [R1+0xc20], R198 ;  /* 0x000c20c601007387 */ /* 0x0003e80000100a00 */
[----:B------:R1:W-:Y:S04]  /*60b30*/  STL.64 [R1+0xc28], R6 ;  /* 0x000c280601007387 */ /* 0x0003e80000100a00 */
[----:B---3--:R-:W3:Y:S01]  /*60b40*/  LDL.LU.64 R208, [R1+0x19a0] ;  /* 0x0019a00001d07983 */ /* 0x008ee20000300a00 */
[----:B------:R-:W-:-:S02]  /*60b50*/  ISETP.GE.U32.AND P4, PT, R0, 0x7ffffd17, PT ;  /* 0x7ffffd170000780c */ /* 0x000fc40003f86070 */
[----:B------:R-:W-:Y:S01]  /*60b60*/  IADD3 R0, R204, -0x26c, RZ ;  /* 0xfffffd94cc007810 */ /* 0x000fe20007ffe0ff */
[----:B------:R1:W-:Y:S01]  /*60b70*/  LDGSTS.E [R3+-0x38000], desc[UR60][R198.64], !P3 ;  /* 0xc8000000c6037fae */ /* 0x0003e2000d92187c */
[----:B------:R-:W4:Y:S01]  /*60b80*/  LDC R204, c[0x0][0x230] ;  /* 0x00008c00ffcc7b82 */ /* 0x000f220000000800 */
[----:B------:R-:W-:Y:S02]  /*60b90*/  ISETP.GE.U32.AND P3, PT, R2, 0x7ffffd16, PT ;  /* 0x7ffffd160200780c */ /* 0x000fe40003f66070 */
[----:B------:R1:W-:Y:S01]  /*60ba0*/  LDGSTS.E [R3+-0x37ffc], desc[UR60][R6.64], !P2 ;  /* 0xc800400006037fae */ /* 0x0003e2000d12187c */
[----:B------:R-:W-:Y:S01]  /*60bb0*/  ISETP.GE.U32.AND P2, PT, R0, 0x7ffffd15, PT ;  /* 0x7ffffd150000780c */ /* 0x000fe20003f46070 */
[----:B------:R-:W-:-:S03]  /*60bc0*/  VIADD R2, R219, 0xfffffdf3 ;  /* 0xfffffdf3db027836 */ /* 0x000fc60000000000 */
[----:B-1----:R-:W1:Y:S08]  /*60bd0*/  LDC R199, c[0x0][0x230] ;  /* 0x00008c00ffc77b82 */ /* 0x002e700000000800 */
[----:B------:R-:W1:Y:S01]  /*60be0*/  LDC R198, c[0x0][0x230] ;  /* 0x00008c00ffc67b82 */ /* 0x000e620000000800 */
[----:B------:R-:W-:Y:S02]  /*60bf0*/  VIADD R0, R218, 0xfffffdf1 ;  /* 0xfffffdf1da007836 */ /* 0x000fe40000000000 */
[----:B------:R-:W-:-:S05]  /*60c00*/  VIADD R203, R203, 0xfffffdf2 ;  /* 0xfffffdf2cbcb7836 */ /* 0x000fca0000000000 */
[----:B------:R-:W3:Y:S08]  /*60c10*/  LDC R7, c[0x0][0x230] ;  /* 0x00008c00ff077b82 */ /* 0x000ef00000000800 */
[----:B------:R-:W3:Y:S01]  /*60c20*/  LDC R6, c[0x0][0x230] ;  /* 0x00008c00ff067b82 */ /* 0x000ee20000000800 */
[----:B------:R-:W-:-:S05]  /*60c30*/  IMAD.WIDE R220, R202, 0x4, R216 ;  /* 0x00000004cadc7825 */ /* 0x000fca00078e02d8 */
[----:B------:R-:W-:Y:S01]  /*60c40*/  LDGSTS.E [R3+-0x37ff8], desc[UR60][R220.64], !P1 ;  /* 0xc8008000dc037fae */ /* 0x000fe2000c92187c */
[----:B--2---:R-:W-:-:S04]  /*60c50*/  IMAD.WIDE R218, R202, 0x4, R206 ;  /* 0x00000004cada7825 */ /* 0x004fc800078e02ce */
[----:B------:R-:W-:-:S04]  /*60c60*/  IMAD.WIDE R216, R202, 0x4, R214 ;  /* 0x00000004cad87825 */ /* 0x000fc800078e02d6 */
[C---:B------:R-:W-:Y:S01]  /*60c70*/  IMAD.WIDE R214, R202.reuse, 0x4, R212 ;  /* 0x00000004cad67825 */ /* 0x040fe200078e02d4 */
[----:B------:R-:W2:Y:S03]  /*60c80*/  LDL.LU.64 R206, [R1+0x1998] ;  /* 0x0019980001ce7983 */ /* 0x000ea60000300a00 */
[C---:B------:R-:W-:Y:S01]  /*60c90*/  IMAD.WIDE R212, R202.reuse, 0x4, R210 ;  /* 0x00000004cad47825 */ /* 0x040fe200078e02d2 */
[----:B------:R-:W-:Y:S04]  /*60ca0*/  STL.64 [R1+0xc30], R220 ;  /* 0x000c30dc01007387 */ /* 0x000fe80000100a00 */
[----:B------:R1:W-:Y:S04]  /*60cb0*/  STL.64 [R1+0xc38], R218 ;  /* 0x000c38da01007387 */ /* 0x0003e80000100a00 */
[----:B------:R1:W-:Y:S01]  /*60cc0*/  LDGSTS.E [R3+-0x37ff4], desc[UR60][R218.64], !P6 ;  /* 0xc800c000da037fae */ /* 0x0003e2000f12187c */
[----:B----4-:R-:W-:-:S03]  /*60cd0*/  IMAD.WIDE R210, R202, 0x4, R200 ;  /* 0x00000004cad27825 */ /* 0x010fc600078e02c8 */
[----:B------:R-:W-:Y:S04]  /*60ce0*/  STL.64 [R1+0xd48], R216 ;  /* 0x000d48d801007387 */ /* 0x000fe80000100a00 */
[----:B------:R-:W-:Y:S04]  /*60cf0*/  LDGSTS.E [R3+-0x34000], desc[UR60][R216.64], !P5 ;  /* 0xcc000000d8037fae */ /* 0x000fe8000e92187c */
[----:B------:R-:W4:Y:S04]  /*60d00*/  LDL.LU.64 R200, [R1+0x1990] ;  /* 0x0019900001c87983 */ /* 0x000f280000300a00 */
[----:B------:R-:W-:Y:S04]  /*60d10*/  LDGSTS.E [R3+-0x33ffc], desc[UR60][R214.64], !P4 ;  /* 0xcc004000d6037fae */ /* 0x000fe8000e12187c */
[----:B------:R-:W-:Y:S01]  /*60d20*/  LDGSTS.E [R3+-0x33ff8], desc[UR60][R212.64], !P3 ;  /* 0xcc008000d4037fae */ /* 0x000fe2000d92187c */
[----:B------:R-:W-:-:S03]  /*60d30*/  ISETP.GE.U32.AND P3, PT, R0, 0x7ffffd72, PT ;  /* 0x7ffffd720000780c */ /* 0x000fc60003f66070 */
[----:B------:R-:W-:Y:S01]  /*60d40*/  STL.64 [R1+0xd50], R214 ;  /* 0x000d50d601007387 */ /* 0x000fe20000100a00 */
[----:B------:R-:W-:-:S03]  /*60d50*/  VIADD R0, R204, 0xfffffdd3 ;  /* 0xfffffdd3cc007836 */ /* 0x000fc60000000000 */
[----:B------:R3:W-:Y:S04]  /*60d60*/  STL.64 [R1+0xd60], R212 ;  /* 0x000d60d401007387 */ /* 0x0007e80000100a00 */
[----:B------:R3:W-:Y:S04]  /*60d70*/  STL.64 [R1+0xd70], R210 ;  /* 0x000d70d201007387 */ /* 0x0007e80000100a00 */
[----:B------:R3:W-:Y:S01]  /*60d80*/  LDGSTS.E [R3+-0x33ff4], desc[UR60][R210.64], !P2 ;  /* 0xcc00c000d2037fae */ /* 0x0007e2000d12187c */
[----:B------:R-:W-:Y:S02]  /*60d90*/  ISETP.GE.U32.AND P5, PT, R2, 0x7ffffd74, PT ;  /* 0x7ffffd740200780c */ /* 0x000fe40003fa6070 */
[----:B------:R-:W-:Y:S01]  /*60da0*/  ISETP.GE.U32.AND P1, PT, R0, 0x7ffffd54, PT ;  /* 0x7ffffd540000780c */ /* 0x000fe20003f26070 */
[----:B-1----:R-:W-:Y:S01]  /*60db0*/  VIADD R0, R198, 0xfffffdd1 ;  /* 0xfffffdd1c6007836 */ /* 0x002fe20000000000 */
[----:B------:R-:W-:Y:S01]  /*60dc0*/  ISETP.GE.U32.AND P4, PT, R203, 0x7ffffd73, PT ;  /* 0x7ffffd73cb00780c */ /* 0x000fe20003f86070 */
[----:B------:R-:W1:Y:S08]  /*60dd0*/  LDC R204, c[0x0][0x230] ;  /* 0x00008c00ffcc7b82 */ /* 0x000e700000000800 */
[----:B------:R-:W1:Y:S08]  /*60de0*/  LDC R219, c[0x0][0x230] ;  /* 0x00008c00ffdb7b82 */ /* 0x000e700000000800 */
[----:B------:R-:W1:Y:S01]  /*60df0*/  LDC R218, c[0x0][0x230] ;  /* 0x00008c00ffda7b82 */ /* 0x000e620000000800 */
[----:B---3--:R-:W3:Y:S04]  /*60e00*/  LDL.LU.64 R212, [R1+0x1988] ;  /* 0x0019880001d47983 */ /* 0x008ee80000300a00 */
[----:B------:R-:W3:Y:S01]  /*60e10*/  LDL.LU.64 R210, [R1+0x1890] ;  /* 0x0018900001d27983 */ /* 0x000ee20000300a00 */
[----:B------:R-:W-:-:S02]  /*60e20*/  VIADD R3, R199, 0xfffffdd2 ;  /* 0xfffffdd2c7037836 */ /* 0x000fc40000000000 */
[----:B------:R-:W-:Y:S01]  /*60e30*/  IMAD.WIDE R214, R202, 0x4, R208 ;  /* 0x00000004cad67825 */ /* 0x000fe200078e02d0 */
[----:B------:R-:W-:Y:S01]  /*60e40*/  IADD3 R2, R205, -0x210, RZ ;  /* 0xfffffdf0cd027810 */ /* 0x000fe20007ffe0ff */
[----:B------:R-:W3:Y:S04]  /*60e50*/  LDL.LU.64 R208, [R1+0x1888] ;  /* 0x0018880001d07983 */ /* 0x000ee80000300a00 */
[----:B------:R-:W-:Y:S04]  /*60e60*/  STL.64 [R1+0x8c0], R214 ;  /* 0x0008c0d601007387 */ /* 0x000fe80000100a00 */
[----:B------:R-:W3:Y:S01]  /*60e70*/  LDL.LU.64 R198, [R1+0x1880] ;  /* 0x0018800001c67983 */ /* 0x000ee20000300a00 */
[----:B------:R-:W-:-:S02]  /*60e80*/  ISETP.GE.U32.AND P2, PT, R2, 0x7ffffd71, PT ;  /* 0x7ffffd710200780c */ /* 0x000fc40003f46070 */
[----:B------:R-:W-:Y:S01]  /*60e90*/  ISETP.GE.U32.AND P6, PT, R3, 0x7ffffd53, PT ;  /* 0x7ffffd530300780c */ /* 0x000fe20003fc6070 */
[----:B------:R-:W-:Y:S01]  /*60ea0*/  LDGSTS.E [R4+-0x40000], desc[UR60][R214.64], !P5 ;  /* 0xc0000000d6047fae */ /* 0x000fe2000e92187c */
[----:B------:R-:W-:Y:S01]  /*60eb0*/  ISETP.GE.U32.AND P5, PT, R0, 0x7ffffd52, PT ;  /* 0x7ffffd520000780c */ /* 0x000fe20003fa6070 */
[----:B------:R-:W1:Y:S08]  /*60ec0*/  LDC R205, c[0x0][0x230] ;  /* 0x00008c00ffcd7b82 */ /* 0x000e700000000800 */
[----:B------:R-:W1:Y:S01]  /*60ed0*/  LDC R203, c[0x0][0x230] ;  /* 0x00008c00ffcb7b82 */ /* 0x000e620000000800 */
[----:B--2---:R-:W-:-:S07]  /*60ee0*/  IMAD.WIDE R206, R202, 0x4, R206 ;  /* 0x00000004cace7825 */ /* 0x004fce00078e02ce */
[----:B------:R-:W2:Y:S01]  /*60ef0*/  LDC R3, c[0x0][0x230] ;  /* 0x00008c00ff037b82 */ /* 0x000ea20000000800 */
[C---:B----4-:R-:W-:Y:S01]  /*60f00*/  IMAD.WIDE R200, R202.reuse, 0x4, R200 ;  /* 0x00000004cac87825 */ /* 0x050fe200078e02c8 */
[----:B------:R4:W-:Y:S04]  /*60f10*/  STL.64 [R1+0x8d0], R206 ;  /* 0x0008d0ce01007387 */ /* 0x0009e80000100a00 */
[----:B------:R2:W-:Y:S04]  /*60f20*/  LDGSTS.E [R4+-0x3fffc], desc[UR60][R206.64], !P4 ;  /* 0xc0004000ce047fae */ /* 0x0005e8000e12187c */
[----:B------:R1:W-:Y:S04]  /*60f30*/  STL.64 [R1+0x8e0], R200 ;  /* 0x0008e0c801007387 */ /* 0x0003e80000100a00 */
[----:B------:R2:W-:Y:S04]  /*60f40*/  LDGSTS.E [R4+-0x3fff8], desc[UR60][R200.64], !P3 ;  /* 0xc0008000c8047fae */ /* 0x0005e8000d92187c */
[----:B----4-:R-:W4:Y:S04]  /*60f50*/  LDL.LU.64 R206, [R1+0x1878] ;  /* 0x0018780001ce7983 */ /* 0x010f280000300a00 */
[----:B-1----:R-:W4:Y:S01]  /*60f60*/  LDL.LU.64 R200, [R1+0x1790] ;  /* 0x0017900001c87983 */ /* 0x002f220000300a00 */
[----:B---3--:R-:W-:-:S03]  /*60f70*/  IMAD.WIDE R212, R202, 0x4, R212 ;  /* 0x00000004cad47825 */ /* 0x008fc600078e02d4 */
[----:B------:R-:W3:Y:S01]  /*60f80*/  LDL.LU.64 R220, [R1+0x1788] ;  /* 0x0017880001dc7983 */ /* 0x000ee20000300a00 */
[----:B------:R-:W-:-:S03]  /*60f90*/  IMAD.WIDE R210, R202, 0x4, R210 ;  /* 0x00000004cad27825 */ /* 0x000fc600078e02d2 */
[----:B------:R-:W-:Y:S04]  /*60fa0*/  STL.64 [R1+0x8e8], R212 ;  /* 0x0008e8d401007387 */ /* 0x000fe80000100a00 */
[----:B------:R-:W-:Y:S04]  /*60fb0*/  STL.64 [R1+0xb08], R210 ;  /* 0x000b08d201007387 */ /* 0x000fe80000100a00 */
[----:B------:R-:W-:Y:S04]  /*60fc0*/  LDGSTS.E [R4+-0x3fff4], desc[UR60][R212.64], !P2 ;  /* 0xc000c000d4047fae */ /* 0x000fe8000d12187c */
[----:B------:R-:W-:Y:S01]  /*60fd0*/  LDGSTS.E [R4+-0x3c000], desc[UR60][R210.64], !P1 ;  /* 0xc4000000d2047fae */ /* 0x000fe2000c92187c */
[----:B------:R-:W-:-:S04]  /*60fe0*/  IMAD.WIDE R208, R202, 0x4, R208 ;  /* 0x00000004cad07825 */ /* 0x000fc800078e02d0 */
[----:B------:R-:W-:Y:S01]  /*60ff0*/  IMAD.WIDE R198, R202, 0x4, R198 ;  /* 0x00000004cac67825 */ /* 0x000fe200078e02c6 */
[----:B------:R1:W-:Y:S04]  /*61000*/  STL.64 [R1+0xb10], R208 ;  /* 0x000b10d001007387 */ /* 0x0003e80000100a00 */
[----:B------:R2:W-:Y:S04]  /*61010*/  STL.64 [R1+0xb20], R198 ;  /* 0x000b20c601007387 */ /* 0x0005e80000100a00 */
[----:B------:R-:W-:Y:S04]  /*61020*/  LDGSTS.E [R4+-0x3bffc], desc[UR60][R208.64], !P6 ;  /* 0xc4004000d0047fae */ /* 0x000fe8000f12187c */
[----:B------:R-:W3:Y:S04]  /*61030*/  LDL.LU.64 R216, [R1+0x1780] ;  /* 0x0017800001d87983 */ /* 0x000ee80000300a00 */
[----:B------:R-:W-:Y:S04]  /*61040*/  LDGSTS.E [R4+-0x3bff8], desc[UR60][R198.64], !P5 ;  /* 0xc4008000c6047fae */ /* 0x000fe8000e92187c */
[----:B-1----:R-:W3:Y:S04]  /*61050*/  LDL.LU.64 R208, [R1+0x1778] ;  /* 0x0017780001d07983 */ /* 0x002ee80000300a00 */
[----:B------:R-:W3:Y:S04]  /*61060*/  LDL.LU.64 R214, [R1+0x1698] ;  /* 0x0016980001d67983 */ /* 0x000ee80000300a00 */
[----:B------:R-:W3:Y:S04]  /*61070*/  LDL.LU.64 R212, [R1+0x1690] ;  /* 0x0016900001d47983 */ /* 0x000ee80000300a00 */
[----:B------:R-:W3:Y:S04]  /*61080*/  LDL.LU.64 R210, [R1+0x1688] ;  /* 0x0016880001d27983 */ /* 0x000ee80000300a00 */
[----:B--2---:R-:W2:Y:S01]  /*61090*/  LDL.LU.64 R198, [R1+0x1680] ;  /* 0x0016800001c67983 */ /* 0x004ea20000300a00 */
[----:B------:R-:W-:-:S02]  /*610a0*/  IADD3 R0, R7, -0x230, RZ ;  /* 0xfffffdd007007810 */ /* 0x000fc40007ffe0ff */
[----:B------:R-:W1:Y:S02]  /*610b0*/  LDC R7, c[0x0][0x230] ;  /* 0x00008c00ff077b82 */ /* 0x000e640000000800 */
[----:B------:R-:W-:Y:S01]  /*610c0*/  ISETP.GE.U32.AND P4, PT, R0, 0x7ffffd51, PT ;  /* 0x7ffffd510000780c */ /* 0x000fe20003f86070 */
[----:B------:R-:W-:-:S05]  /*610d0*/  VIADD R0, R6, 0xfffffdb3 ;  /* 0xfffffdb306007836 */ /* 0x000fca0000000000 */
[----:B------:R-:W1:Y:S01]  /*610e0*/  LDC R6, c[0x0][0x230] ;  /* 0x00008c00ff067b82 */ /* 0x000e620000000800 */
[----:B------:R-:W-:-:S07]  /*610f0*/  VIADD R2, R203, 0xfffffdb2 ;  /* 0xfffffdb2cb027836 */ /* 0x000fce0000000000 */
[----:B------:R-:W2:Y:S01]  /*61100*/  LDC R203, c[0x0][0x230] ;  /* 0x00008c00ffcb7b82 */ /* 0x000ea20000000800 */
[----:B------:R-:W-:Y:S01]  /*61110*/  ISETP.GE.U32.AND P3, PT, R0, 0x7ffffd34, PT ;  /* 0x7ffffd340000780c */ /* 0x000fe20003f66070 */
[----:B------:R-:W-:Y:S01]  /*61120*/  VIADD R0, R205, 0xfffffdb1 ;  /* 0xfffffdb1cd007836 */ /* 0x000fe20000000000 */
[----:B------:R-:W-:Y:S02]  /*61130*/  ISETP.GE.U32.AND P2, PT, R2, 0x7ffffd33, PT ;  /* 0x7ffffd330200780c */ /* 0x000fe40003f46070 */
[----:B------:R-:W-:-:S03]  /*61140*/  IADD3 R2, R3, -0x250, RZ ;  /* 0xfffffdb003027810 */ /* 0x000fc60007ffe0ff */
[----:B------:R-:W2:Y:S01]  /*61150*/  LDC R205, c[0x0][0x230] ;  /* 0x00008c00ffcd7b82 */ /* 0x000ea20000000800 */
[----:B------:R-:W-:Y:S01]  /*61160*/  ISETP.GE.U32.AND P1, PT, R0, 0x7ffffd32, PT ;  /* 0x7ffffd320000780c */ /* 0x000fe20003f26070 */
[----:B------:R-:W-:Y:S01]  /*61170*/  VIADD R0, R204, 0xfffffd93 ;  /* 0xfffffd93cc007836 */ /* 0x000fe20000000000 */
[----:B------:R-:W-:Y:S01]  /*61180*/  ISETP.GE.U32.AND P6, PT, R2, 0x7ffffd31, PT ;  /* 0x7ffffd310200780c */ /* 0x000fe20003fc6070 */
[----:B------:R-:W-:-:S04]  /*61190*/  VIADD R3, R218, 0xfffffdee ;  /* 0xfffffdeeda037836 */ /* 0x000fc80000000000 */
[----:B------:R-:W2:Y:S01]  /*611a0*/  LDC R204, c[0x0][0x230] ;  /* 0x00008c00ffcc7b82 */ /* 0x000ea20000000800 */
[----:B------:R-:W-:Y:S01]  /*611b0*/  ISETP.GE.U32.AND P5, PT, R0, 0x7ffffd14, PT ;  /* 0x7ffffd140000780c */ /* 0x000fe20003fa6070 */
[----:B-1----:R-:W-:Y:S02]  /*611c0*/  VIADD R0, R7, 0xfffffd92 ;  /* 0xfffffd9207007836 */ /* 0x002fe40000000000 */
[----:B------:R-:W-:Y:S02]  /*611d0*/  VIADD R2, R6, 0xfffffd91 ;  /* 0xfffffd9106027836 */ /* 0x000fe40000000000 */
[----:B----4-:R-:W-:-:S04]  /*611e0*/  IMAD.WIDE R206, R202, 0x4, R206 ;  /* 0x00000004cace7825 */ /* 0x010fc800078e02ce */
[----:B------:R-:W-:-:S04]  /*611f0*/  IMAD.WIDE R200, R202, 0x4, R200 ;  /* 0x00000004cac87825 */ /* 0x000fc800078e02c8 */
[----:B---3--:R-:W-:Y:S01]  /*61200*/  IMAD.WIDE R6, R202, 0x4, R220 ;  /* 0x00000004ca067825 */ /* 0x008fe200078e02dc */
[----:B------:R1:W-:Y:S04]  /*61210*/  STL.64 [R1+0xb30], R206 ;  /* 0x000b30ce01007387 */ /* 0x0003e80000100a00 */
[----:B------:R3:W-:Y:S04]  /*61220*/  STL.64 [R1+0xc40], R200 ;  /* 0x000c40c801007387 */ /* 0x0007e80000100a00 */
[----:B------:R-:W-:Y:S04]  /*61230*/  LDGSTS.E [R4+-0x3bff4], desc[UR60][R206.64], !P4 ;  /* 0xc400c000ce047fae */ /* 0x000fe8000e12187c */
[----:B------:R4:W-:Y:S04]  /*61240*/  STL.64 [R1+0xc48], R6 ;  /* 0x000c480601007387 */ /* 0x0009e80000100a00 */
[----:B------:R3:W-:Y:S01]  /*61250*/  LDGSTS.E [R4+-0x38000], desc[UR60][R200.64], !P3 ;  /* 0xc8000000c8047fae */ /* 0x0007e2000d92187c */
[----:B------:R-:W-:Y:S01]  /*61260*/  ISETP.GE.U32.AND P3, PT, R2, 0x7ffffd12, PT ;  /* 0x7ffffd120200780c */ /* 0x000fe20003f66070 */
[----:B------:R-:W-:-:S02]  /*61270*/  VIADD R2, R219, 0xfffffdef ;  /* 0xfffffdefdb027836 */ /* 0x000fc40000000000 */
[----:B------:R-:W-:Y:S01]  /*61280*/  IMAD.WIDE R220, R202, 0x4, R216 ;  /* 0x00000004cadc7825 */ /* 0x000fe200078e02d8 */
[----:B-1----:R-:W4:Y:S01]  /*61290*/  LDL.LU.64 R206, [R1+0x1980] ;  /* 0x0019800001ce7983 */ /* 0x002f220000300a00 */
[----:B------:R-:W-:Y:S01]  /*612a0*/  ISETP.GE.U32.AND P4, PT, R0, 0x7ffffd13, PT ;  /* 0x7ffffd130000780c */ /* 0x000fe20003f86070 */
[----:B---3--:R-:W1:Y:S08]  /*612b0*/  LDC R201, c[0x0][0x230] ;  /* 0x00008c00ffc97b82 */ /* 0x008e700000000800 */
[----:B------:R-:W3:Y:S01]  /*612c0*/  LDC R200, c[0x0][0x230] ;  /* 0x00008c00ffc87b82 */ /* 0x000ee20000000800 */
[----:B------:R4:W-:Y:S01]  /*612d0*/  LDGSTS.E [R4+-0x37ffc], desc[UR60][R6.64], !P2 ;  /* 0xc800400006047fae */ /* 0x0009e2000d12187c */
[----:B------:R-:W-:-:S04]  /*612e0*/  IMAD.WIDE R218, R202, 0x4, R208 ;  /* 0x00000004cada7825 */ /* 0x000fc800078e02d0 */
[C---:B------:R-:W-:Y:S01]  /*612f0*/  IMAD.WIDE R216, R202.reuse, 0x4, R214 ;  /* 0x00000004cad87825 */ /* 0x040fe200078e02d6 */
[----:B------:R-:W3:Y:S04]  /*61300*/  LDL.LU.64 R208, [R1+0x1978] ;  /* 0x0019780001d07983 */ /* 0x000ee80000300a00 */
[----:B------:R-:W-:Y:S01]  /*61310*/  STL.64 [R1+0xc50], R220 ;  /* 0x000c50dc01007387 */ /* 0x000fe20000100a00 */
[----:B------:R-:W-:-:S03]  /*61320*/  IMAD.WIDE R214, R202, 0x4, R212 ;  /* 0x00000004cad67825 */ /* 0x000fc600078e02d4 */
[----:B------:R1:W-:Y:S01]  /*61330*/  STL.64 [R1+0xc58], R218 ;  /* 0x000c58da01007387 */ /* 0x0003e20000100a00 */
[----:B------:R-:W-:-:S04]  /*61340*/  IMAD.WIDE R212, R202, 0x4, R210 ;  /* 0x00000004cad47825 */ /* 0x000fc800078e02d2 */
[----:B--2---:R-:W-:Y:S01]  /*61350*/  IMAD.WIDE R210, R202, 0x4, R198 ;  /* 0x00000004cad27825 */ /* 0x004fe200078e02c6 */
[----:B------:R-:W-:Y:S04]  /*61360*/  STL.64 [R1+0xd78], R216 ;  /* 0x000d78d801007387 */ /* 0x000fe80000100a00 */
[----:B------:R-:W2:Y:S01]  /*61370*/  LDL.LU.64 R198, [R1+0x1970] ;  /* 0x0019700001c67983 */ /* 0x000ea20000300a00 */
[----:B------:R-:W-:-:S03]  /*61380*/  IADD3 R0, R203, -0x270, RZ ;  /* 0xfffffd90cb007810 */ /* 0x000fc60007ffe0ff */
[----:B------:R-:W-:Y:S01]  /*61390*/  LDGSTS.E [R4+-0x37ff8], desc[UR60][R220.64], !P1 ;  /* 0xc8008000dc047fae */ /* 0x000fe2000c92187c */
[----:B------:R-:W1:Y:S03]  /*613a0*/  LDC R203, c[0x0][0x230] ;  /* 0x00008c00ffcb7b82 */ /* 0x000e660000000800 */
[----:B------:R1:W-:Y:S01]  /*613b0*/  LDGSTS.E [R4+-0x37ff4], desc[UR60][R218.64], !P6 ;  /* 0xc800c000da047fae */ /* 0x0003e2000f12187c */
[----:B------:R-:W-:Y:S01]  /*613c0*/  ISETP.GE.U32.AND P2, PT, R0, 0x7ffffd11, PT ;  /* 0x7ffffd110000780c */ /* 0x000fe20003f46070 */
[----:B------:R-:W-:Y:S02]  /*613d0*/  VIADD R0, R205, 0xfffffded ;  /* 0xfffffdedcd007836 */ /* 0x000fe40000000000 */
[----:B------:R-:W-:Y:S04]  /*613e0*/  LDGSTS.E [R4+-0x34000], desc[UR60][R216.64], !P5 ;  /* 0xcc000000d8047fae */ /* 0x000fe8000e92187c */
[----:B------:R-:W-:Y:S04]  /*613f0*/  LDGSTS.E [R4+-0x33ffc], desc[UR60][R214.64], !P4 ;  /* 0xcc004000d6047fae */ /* 0x000fe8000e12187c */
[----:B------:R-:W-:Y:S04]  /*61400*/  LDGSTS.E [R4+-0x33ff8], desc[UR60][R212.64], !P3 ;  /* 0xcc008000d4047fae */ /* 0x000fe8000d92187c */
[----:B------:R-:W-:Y:S01]  /*61410*/  STL.64 [R1+0xd88], R214 ;  /* 0x000d88d601007387 */ /* 0x000fe20000100a00 */
[----:B------:R-:W-:-:S03]  /*61420*/  ISETP.GE.U32.AND P3, PT, R0, 0x7ffffd6e, PT ;  /* 0x7ffffd6e0000780c */ /* 0x000fc60003f66070 */
[----:B------:R1:W-:Y:S04]  /*61430*/  STL.64 [R1+0xd98], R212 ;  /* 0x000d98d401007387 */ /* 0x0003e80000100a00 */
[----:B------:R1:W-:Y:S01]  /*61440*/  STL.64 [R1+0xda0], R210 ;  /* 0x000da0d201007387 */ /* 0x0003e20000100a00 */
[----:B------:R-:W-:Y:S02]  /*61450*/  ISETP.GE.U32.AND P5, PT, R2, 0x7ffffd70, PT ;  /* 0x7ffffd700200780c */ /* 0x000fe40003fa6070 */
[----:B------:R-:W-:Y:S01]  /*61460*/  ISETP.GE.U32.AND P4, PT, R3, 0x7ffffd6f, PT ;  /* 0x7ffffd6f0300780c */ /* 0x000fe20003f86070 */
[----:B----4-:R-:W4:Y:S08]  /*61470*/  LDC R7, c[0x0][0x230] ;  /* 0x00008c00ff077b82 */ /* 0x010f300000000800 */
[----:B------:R-:W4:Y:S01]  /*61480*/  LDC R6, c[0x0][0x230] ;  /* 0x00008c00ff067b82 */ /* 0x000f220000000800 */
[----:B------:R3:W-:Y:S01]  /*61490*/  LDGSTS.E [R4+-0x33ff4], desc[UR60][R210.64], !P2 ;  /* 0xcc00c000d2047fae */ /* 0x0007e2000d12187c */
[----:B-1----:R-:W-:-:S06]  /*614a0*/  VIADD R3, R201, 0xfffffdce ;  /* 0xfffffdcec9037836 */ /* 0x002fcc0000000000 */
[----:B------:R-:W1:Y:S08]  /*614b0*/  LDC R205, c[0x0][0x230] ;  /* 0x00008c00ffcd7b82 */ /* 0x000e700000000800 */
[----:B------:R-:W1:Y:S01]  /*614c0*/  LDC R218, c[0x0][0x230] ;  /* 0x00008c00ffda7b82 */ /* 0x000e620000000800 */
[----:B------:R-:W4:Y:S01]  /*614d0*/  LDL.LU.64 R212, [R1+0x1968] ;  /* 0x0019680001d47983 */ /* 0x000f220000300a00 */
[----:B------:R-:W-:-:S06]  /*614e0*/  VIADD R0, R203, 0xfffffdcf ;  /* 0xfffffdcfcb007836 */ /* 0x000fcc0000000000 */
[----:B---3--:R-:W3:Y:S01]  /*614f0*/  LDC R4, c[0x0][0x230] ;  /* 0x00008c00ff047b82 */ /* 0x008ee20000000800 */
[----:B------:R-:W3:Y:S01]  /*61500*/  LDL.LU.64 R210, [R1+0x1870] ;  /* 0x0018700001d27983 */ /* 0x000ee20000300a00 */
[----:B------:R-:W-:Y:S01]  /*61510*/  ISETP.GE.U32.AND P1, PT, R0, 0x7ffffd50, PT ;  /* 0x7ffffd500000780c */ /* 0x000fe20003f26070 */
[----:B------:R-:W-:Y:S02]  /*61520*/  VIADD R0, R200, 0xfffffdcd ;  /* 0xfffffdcdc8007836 */ /* 0x000fe40000000000 */
[----:B------:R-:W-:-:S04]  /*61530*/  IMAD.WIDE R214, R202, 0x4, R206 ;  /* 0x00000004cad67825 */ /* 0x000fc800078e02ce */
[C---:B------:R-:W-:Y:S01]  /*61540*/  IMAD.WIDE R208, R202.reuse, 0x4, R208 ;  /* 0x00000004cad07825 */ /* 0x040fe200078e02d0 */
[----:B------:R-:W3:Y:S04]  /*61550*/  LDL.LU.64 R206, [R1+0x1868] ;  /* 0x0018680001ce7983 */ /* 0x000ee80000300a00 */
[----:B------:R-:W-:Y:S04]  /*61560*/  STL.64 [R1+0x8f0], R214 ;  /* 0x0008f0d601007387 */ /* 0x000fe80000100a00 */
[----:B------:R-:W3:Y:S04]  /*61570*/  LDL.LU.64 R200, [R1+0x1860] ;  /* 0x0018600001c87983 */ /* 0x000ee80000300a00 */
[----:B------:R-:W-:Y:S01]  /*61580*/  LDGSTS.E [R8+-0x40000], desc[UR60][R214.64], !P5 ;  /* 0xc0000000d6087fae */ /* 0x000fe2000e92187c */
[----:B--2---:R-:W-:-:S03]  /*61590*/  IMAD.WIDE R198, R202, 0x4, R198 ;  /* 0x00000004cac67825 */ /* 0x004fc600078e02c6 */
[----:B------:R2:W-:Y:S04]  /*615a0*/  STL.64 [R1+0x8f8], R208 ;  /* 0x0008f8d001007387 */ /* 0x0005e80000100a00 */
[----:B------:R3:W-:Y:S04]  /*615b0*/  LDGSTS.E [R8+-0x3fffc], desc[UR60][R208.64], !P4 ;  /* 0xc0004000d0087fae */ /* 0x0007e8000e12187c */
[----:B------:R1:W-:Y:S04]  /*615c0*/  STL.64 [R1+0x900], R198 ;  /* 0x000900c601007387 */ /* 0x0003e80000100a00 */
[----:B------:R3:W-:Y:S01]  /*615d0*/  LDGSTS.E [R8+-0x3fff8], desc[UR60][R198.64], !P3 ;  /* 0xc0008000c6087fae */ /* 0x0007e2000d92187c */
[----:B------:R-:W-:-:S02]  /*615e0*/  IADD3 R2, R204, -0x214, RZ ;  /* 0xfffffdeccc027810 */ /* 0x000fc40007ffe0ff */
[----:B------:R-:W-:Y:S02]  /*615f0*/  ISETP.GE.U32.AND P5, PT, R0, 0x7ffffd4e, PT ;  /* 0x7ffffd4e0000780c */ /* 0x000fe40003fa6070 */
[----:B------:R-:W-:Y:S01]  /*61600*/  ISETP.GE.U32.AND P6, PT, R3, 0x7ffffd4f, PT ;  /* 0x7ffffd4f0300780c */ /* 0x000fe20003fc6070 */
[----:B------:R-:W3:Y:S01]  /*61610*/  LDC R203, c[0x0][0x230] ;  /* 0x00008c00ffcb7b82 */ /* 0x000ee20000000800 */
[----:B--2---:R-:W2:Y:S04]  /*61620*/  LDL.LU.64 R208, [R1+0x1858] ;  /* 0x0018580001d07983 */ /* 0x004ea80000300a00 */
[----:B-1----:R-:W2:Y:S04]  /*61630*/  LDL.LU.64 R198, [R1+0x1770] ;  /* 0x0017700001c67983 */ /* 0x002ea80000300a00 */
[----:B------:R-:W2:Y:S01]  /*61640*/  LDL.LU.64 R220, [R1+0x1768] ;  /* 0x0017680001dc7983 */ /* 0x000ea20000300a00 */
[----:B----4-:R-:W-:Y:S01]  /*61650*/  IADD3 R0, R7, -0x234, RZ ;  /* 0xfffffdcc07007810 */ /* 0x010fe20007ffe0ff */
[----:B------:R-:W1:Y:S08]  /*61660*/  LDC R204, c[0x0][0x230] ;  /* 0x00008c00ffcc7b82 */ /* 0x000e700000000800 */
[----:B------:R-:W4:Y:S08]  /*61670*/  LDC R3, c[0x0][0x230] ;  /* 0x00008c00ff037b82 */ /* 0x000f300000000800 */
[----:B------:R-:W4:Y:S01]  /*61680*/  LDC R7, c[0x0][0x230] ;  /* 0x00008c00ff077b82 */ /* 0x000f220000000800 */
[----:B------:R-:W-:Y:S01]  /*61690*/  ISETP.GE.U32.AND P4, PT, R0, 0x7ffffd4d, PT ;  /* 0x7ffffd4d0000780c */ /* 0x000fe20003f86070 */
[----:B------:R-:W-:-:S06]  /*616a0*/  VIADD R0, R6, 0xfffffdaf ;  /* 0xfffffdaf06007836 */ /* 0x000fcc0000000000 */
[----:B------:R-:W4:Y:S01]  /*616b0*/  LDC R6, c[0x0][0x230] ;  /* 0x00008c00ff067b82 */ /* 0x000f220000000800 */
[----:B------:R-:W-:Y:S01]  /*616c0*/  ISETP.GE.U32.AND P2, PT, R2, 0x7ffffd6d, PT ;  /* 0x7ffffd6d0200780c */ /* 0x000fe20003f46070 */
[----:B------:R-:W-:Y:S01]  /*616d0*/  IMAD.WIDE R212, R202, 0x4, R212 ;  /* 0x00000004cad47825 */ /* 0x000fe200078e02d4 */
[----:B------:R-:W-:-:S03]  /*616e0*/  ISETP.GE.U32.AND P3, PT, R0, 0x7ffffd30, PT ;  /* 0x7ffffd300000780c */ /* 0x000fc60003f66070 */
[----:B------:R-:W-:Y:S02]  /*616f0*/  VIADD R0, R205, 0xfffffdad ;  /* 0xfffffdadcd007836 */ /* 0x000fe40000000000 */
[----:B---3--:R-:W-:Y:S02]  /*61700*/  VIADD R2, R4, 0xfffffdae ;  /* 0xfffffdae04027836 */ /* 0x008fe40000000000 */
[----:B------:R-:W-:Y:S01]  /*61710*/  IMAD.WIDE R210, R202, 0x4, R210 ;  /* 0x00000004cad27825 */ /* 0x000fe200078e02d2 */
[----:B------:R-:W-:Y:S01]  /*61720*/  STL.64 [R1+0x908], R212 ;  /* 0x000908d401007387 */ /* 0x000fe20000100a00 */
[----:B------:R-:W3:Y:S08]  /*61730*/  LDC R4, c[0x0][0x230] ;  /* 0x00008c00ff047b82 */ /* 0x000ef00000000800 */
[----:B------:R-:W3:Y:S01]  /*61740*/  LDC R205, c[0x0][0x230] ;  /* 0x00008c00ffcd7b82 */ /* 0x000ee20000000800 */
[----:B------:R-:W-:Y:S04]  /*61750*/  STL.64 [R1+0xb38], R210 ;  /* 0x000b38d201007387 */ /* 0x000fe80000100a00 */
[----:B------:R-:W-:Y:S04]  /*61760*/  LDGSTS.E [R8+-0x3fff4], desc[UR60][R212.64], !P2 ;  /* 0xc000c000d4087fae */ /* 0x000fe8000d12187c */
[----:B------:R-:W-:Y:S01]  /*61770*/  LDGSTS.E [R8+-0x3c000], desc[UR60][R210.64], !P1 ;  /* 0xc4000000d2087fae */ /* 0x000fe2000c92187c */
[----:B------:R-:W-:-:S02]  /*61780*/  ISETP.GE.U32.AND P1, PT, R0, 0x7ffffd2e, PT ;  /* 0x7ffffd2e0000780c */ /* 0x000fc40003f26070 */
[----:B------:R-:W-:Y:S01]  /*61790*/  ISETP.GE.U32.AND P2, PT, R2, 0x7ffffd2f, PT ;  /* 0x7ffffd2f0200780c */ /* 0x000fe20003f46070 */
[----:B-1----:R-:W-:Y:S01]  /*617a0*/  VIADD R0, R204, 0xfffffd8f ;  /* 0xfffffd8fcc007836 */ /* 0x002fe20000000000 */
[----:B----4-:R-:W-:Y:S01]  /*617b0*/  IADD3 R2, R3, -0x254, RZ ;  /* 0xfffffdac03027810 */ /* 0x010fe20007ffe0ff */
[----:B------:R-:W1:Y:S01]  /*617c0*/  LDC R204, c[0x0][0x230] ;  /* 0x00008c00ffcc7b82 */ /* 0x000e620000000800 */
[----:B------:R-:W-:-:S04]  /*617d0*/  IMAD.WIDE R206, R202, 0x4, R206 ;  /* 0x00000004cace7825 */ /* 0x000fc800078e02ce */
        /* <DEDUP_REMOVED lines=10> */
[----:B----4-:R-:W4:Y:S04]  /*61880*/  LDL.LU.64 R206, [R1+0x1758] ;  /* 0x0017580001ce7983 */ /* 0x010f280000300a00 */
[----:B------:R-:W4:Y:S04]  /*61890*/  LDL.LU.64 R214, [R1+0x1678] ;  /* 0x0016780001d67983 */ /* 0x000f280000300a00 */
[----:B------:R-:W4:Y:S04]  /*618a0*/  LDL.LU.64 R212, [R1+0x1670] ;  /* 0x0016700001d47983 */ /* 0x000f280000300a00 */
[----:B------:R-:W4:Y:S01]  /*618b0*/  LDL.LU.64 R210, [R1+0x1668] ;  /* 0x0016680001d27983 */ /* 0x000f220000300a00 */
[----:B--2---:R-:W-:-:S04]  /*618c0*/  IMAD.WIDE R208, R202, 0x4, R208 ;  /* 0x00000004cad07825 */ /* 0x004fc800078e02d0 */
[----:B------:R-:W-:-:S04]  /*618d0*/  IMAD.WIDE R198, R202, 0x4, R198 ;  /* 0x00000004cac67825 */ /* 0x000fc800078e02c6 */
[----:B------:R-:W-:Y:S01]  /*618e0*/  IMAD.WIDE R6, R202, 0x4, R220 ;  /* 0x00000004ca067825 */ /* 0x000fe200078e02dc */
[----:B-1----:R-:W2:Y:S04]  /*618f0*/  LDL.LU.64 R200, [R1+0x1660] ;  /* 0x0016600001c87983 */ /* 0x002ea80000300a00 */
[----:B------:R1:W-:Y:S04]  /*61900*/  STL.64 [R1+0xb50], R208 ;  /* 0x000b50d001007387 */ /* 0x0003e80000100a00 */
[----:B------:R1:W-:Y:S04]  /*61910*/  LDGSTS.E [R8+-0x3bff4], desc[UR60][R208.64], !P4 ;  /* 0xc400c000d0087fae */ /* 0x0003e8000e12187c */
[----:B------:R1:W-:Y:S04]  /*61920*/  STL.64 [R1+0xc60], R198 ;  /* 0x000c60c601007387 */ /* 0x0003e80000100a00 */
[----:B------:R3:W-:Y:S04]  /*61930*/  STL.64 [R1+0xc68], R6 ;  /* 0x000c680601007387 */ /* 0x0007e80000100a00 */
[----:B------:R-:W-:Y:S01]  /*61940*/  LDGSTS.E [R8+-0x38000], desc[UR60][R198.64], !P3 ;  /* 0xc8000000c6087fae */ /* 0x000fe2000d92187c */
[----:B-1----:R-:W1:Y:S08]  /*61950*/  LDC R209, c[0x0][0x230] ;  /* 0x00008c00ffd17b82 */ /* 0x002e700000000800 */
[----:B------:R-:W1:Y:S01]  /*61960*/  LDC R208, c[0x0][0x230] ;  /* 0x00008c00ffd07b82 */ /* 0x000e620000000800 */
[----:B------:R-:W2:Y:S01]  /*61970*/  LDL.LU.64 R198, [R1+0x1960] ;  /* 0x0019600001c67983 */ /* 0x000ea20000300a00 */
[----:B------:R-:W-:-:S02]  /*61980*/  ISETP.GE.U32.AND P4, PT, R0, 0x7ffffd0f, PT ;  /* 0x7ffffd0f0000780c */ /* 0x000fc40003f86070 */
[----:B------:R-:W-:-:S04]  /*61990*/  IADD3 R0, R203, -0x274, RZ ;  /* 0xfffffd8ccb007810 */ /* 0x000fc80007ffe0ff */
[----:B------:R-:W1:Y:S01]  /*619a0*/  LDC R203, c[0x0][0x230] ;  /* 0x00008c00ffcb7b82 */ /* 0x000e620000000800 */
[----:B------:R-:W-:Y:S01]  /*619b0*/  ISETP.GE.U32.AND P3, PT, R2, 0x7ffffd0e, PT ;  /* 0x7ffffd0e0200780c */ /* 0x000fe20003f66070 */
[----:B------:R3:W-:Y:S01]  /*619c0*/  LDGSTS.E [R8+-0x37ffc], desc[UR60][R6.64], !P2 ;  /* 0xc800400006087fae */ /* 0x0007e2000d12187c */
[----:B------:R-:W-:Y:S01]  /*619d0*/  ISETP.GE.U32.AND P2, PT, R0, 0x7ffffd0d, PT ;  /* 0x7ffffd0d0000780c */ /* 0x000fe20003f46070 */
[----:B------:R-:W-:Y:S02]  /*619e0*/  VIADD R2, R218, 0xfffffdeb ;  /* 0xfffffdebda027836 */ /* 0x000fe40000000000 */
[----:B---3--:R-:W-:Y:S02]  /*619f0*/  VIADD R0, R4, 0xfffffde9 ;  /* 0xfffffde904007836 */ /* 0x008fe40000000000 */
[----:B------:R-:W-:Y:S01]  /*61a00*/  VIADD R3, R205, 0xfffffdea ;  /* 0xfffffdeacd037836 */ /* 0x000fe20000000000 */
[----:B------:R-:W3:Y:S08]  /*61a10*/  LDC R4, c[0x0][0x230] ;  /* 0x00008c00ff047b82 */ /* 0x000ef00000000800 */
[----:B------:R-:W3:Y:S08]  /*61a20*/  LDC R7, c[0x0][0x230] ;  /* 0x00008c00ff077b82 */ /* 0x000ef00000000800 */
[----:B------:R-:W3:Y:S01]  /*61a30*/  LDC R6, c[0x0][0x230] ;  /* 0x00008c00ff067b82 */ /* 0x000ee20000000800 */
[----:B------:R-:W-:-:S05]  /*61a40*/  IMAD.WIDE R220, R202, 0x4, R216 ;  /* 0x00000004cadc7825 */ /* 0x000fca00078e02d8 */
[----:B------:R-:W-:Y:S01]  /*61a50*/  LDGSTS.E [R8+-0x37ff8], desc[UR60][R220.64], !P1 ;  /* 0xc8008000dc087fae */ /* 0x000fe2000c92187c */
[----:B----4-:R-:W-:-:S04]  /*61a60*/  IMAD.WIDE R218, R202, 0x4, R206 ;  /* 0x00000004cada7825 */ /* 0x010fc800078e02ce */
[----:B------:R-:W-:-:S04]  /*61a70*/  IMAD.WIDE R216, R202, 0x4, R214 ;  /* 0x00000004cad87825 */ /* 0x000fc800078e02d6 */
[----:B------:R-:W-:-:S04]  /*61a80*/  IMAD.WIDE R214, R202, 0x4, R212 ;  /* 0x00000004cad67825 */ /* 0x000fc800078e02d4 */
[C---:B------:R-:W-:Y:S01]  /*61a90*/  IMAD.WIDE R212, R202.reuse, 0x4, R210 ;  /* 0x00000004cad47825 */ /* 0x040fe200078e02d2 */
[----:B------:R-:W4:Y:S04]  /*61aa0*/  LDL.LU.64 R206, [R1+0x1958] ;  /* 0x0019580001ce7983 */ /* 0x000f280000300a00 */
[----:B------:R-:W-:Y:S04]  /*61ab0*/  STL.64 [R1+0xc70], R220 ;  /* 0x000c70dc01007387 */ /* 0x000fe80000100a00 */
[----:B------:R-:W-:Y:S04]  /*61ac0*/  LDGSTS.E [R8+-0x37ff4], desc[UR60][R218.64], !P6 ;  /* 0xc800c000da087fae */ /* 0x000fe8000f12187c */
[----:B------:R-:W-:Y:S04]  /*61ad0*/  STL.64 [R1+0xc78], R218 ;  /* 0x000c78da01007387 */ /* 0x000fe80000100a00 */
[----:B------:R-:W-:Y:S01]  /*61ae0*/  LDGSTS.E [R8+-0x34000], desc[UR60][R216.64], !P5 ;  /* 0xcc000000d8087fae */ /* 0x000fe2000e92187c */
[----:B--2---:R-:W-:-:S03]  /*61af0*/  IMAD.WIDE R200, R202, 0x4, R200 ;  /* 0x00000004cac87825 */ /* 0x004fc600078e02c8 */
[----:B------:R-:W-:Y:S04]  /*61b00*/  STL.64 [R1+0xda8], R216 ;  /* 0x000da8d801007387 */ /* 0x000fe80000100a00 */
[----:B------:R-:W-:Y:S04]  /*61b10*/  LDGSTS.E [R8+-0x33ffc], desc[UR60][R214.64], !P4 ;  /* 0xcc004000d6087fae */ /* 0x000fe8000e12187c */
[----:B------:R-:W2:Y:S04]  /*61b20*/  LDL.LU.64 R210, [R1+0x1950] ;  /* 0x0019500001d27983 */ /* 0x000ea80000300a00 */
[----:B------:R3:W-:Y:S04]  /*61b30*/  LDGSTS.E [R8+-0x33ff8], desc[UR60][R212.64], !P3 ;  /* 0xcc008000d4087fae */ /* 0x0007e8000d92187c */
[----:B------:R-:W-:Y:S01]  /*61b40*/  STL.64 [R1+0xdb0], R214 ;  /* 0x000db0d601007387 */ /* 0x000fe20000100a00 */
[----:B------:R-:W-:-:S03]  /*61b50*/  ISETP.GE.U32.AND P3, PT, R0, 0x7ffffd6a, PT ;  /* 0x7ffffd6a0000780c */ /* 0x000fc60003f66070 */
[----:B------:R3:W-:Y:S01]  /*61b60*/  STL.64 [R1+0xdb8], R212 ;  /* 0x000db8d401007387 */ /* 0x0007e20000100a00 */
[----:B-1----:R-:W-:-:S03]  /*61b70*/  VIADD R0, R203, 0xfffffdcb ;  /* 0xfffffdcbcb007836 */ /* 0x002fc60000000000 */
[----:B------:R1:W-:Y:S04]  /*61b80*/  STL.64 [R1+0xdc0], R200 ;  /* 0x000dc0c801007387 */ /* 0x0003e80000100a00 */
[----:B------:R1:W-:Y:S01]  /*61b90*/  LDGSTS.E [R8+-0x33ff4], desc[UR60][R200.64], !P2 ;  /* 0xcc00c000c8087fae */ /* 0x0003e2000d12187c */
[----:B------:R-:W-:Y:S02]  /*61ba0*/  ISETP.GE.U32.AND P5, PT, R2, 0x7ffffd6c, PT ;  /* 0x7ffffd6c0200780c */ /* 0x000fe40003fa6070 */
[----:B------:R-:W-:Y:S02]  /*61bb0*/  IADD3 R2, R204, -0x218, RZ ;  /* 0xfffffde8cc027810 */ /* 0x000fe40007ffe0ff */
[----:B------:R-:W-:Y:S02]  /*61bc0*/  ISETP.GE.U32.AND P4, PT, R3, 0x7ffffd6b, PT ;  /* 0x7ffffd6b0300780c */ /* 0x000fe40003f86070 */
[----:B------:R-:W-:Y:S01]  /*61bd0*/  ISETP.GE.U32.AND P1, PT, R0, 0x7ffffd4c, PT ;  /* 0x7ffffd4c0000780c */ /* 0x000fe20003f26070 */
[----:B---3--:R-:W-:Y:S01]  /*61be0*/  IMAD.WIDE R212, R202, 0x4, R198 ;  /* 0x00000004cad47825 */ /* 0x008fe200078e02c6 */
[----:B------:R-:W3:Y:S08]  /*61bf0*/  LDC R203, c[0x0][0x230] ;  /* 0x00008c00ffcb7b82 */ /* 0x000ef00000000800 */
[----:B-1----:R-:W1:Y:S01]  /*61c00*/  LDC R8, c[0x0][0x230] ;  /* 0x00008c00ff087b82 */ /* 0x002e620000000800 */
[----:B------:R-:W3:Y:S04]  /*61c10*/  LDL.LU.64 R200, [R1+0x1948] ;  /* 0x0019480001c87983 */ /* 0x000ee80000300a00 */
[----:B------:R-:W3:Y:S04]  /*61c20*/  LDL.LU.64 R204, [R1+0x1850] ;  /* 0x0018500001cc7983 */ /* 0x000ee80000300a00 */
[----:B------:R-:W3:Y:S01]  /*61c30*/  LDL.LU.64 R198, [R1+0x1848] ;  /* 0x0018480001c67983 */ /* 0x000ee20000300a00 */
[----:B------:R-:W-:-:S02]  /*61c40*/  VIADD R3, R209, 0xfffffdca ;  /* 0xfffffdcad1037836 */ /* 0x000fc40000000000 */
[----:B------:R-:W-:Y:S01]  /*61c50*/  VIADD R0, R208, 0xfffffdc9 ;  /* 0xfffffdc9d0007836 */ /* 0x000fe20000000000 */
[----:B------:R-:W-:Y:S04]  /*61c60*/  STL.64 [R1+0x910], R212 ;  /* 0x000910d401007387 */ /* 0x000fe80000100a00 */
[----:B------:R-:W3:Y:S01]  /*61c70*/  LDL.LU.64 R208, [R1+0x1840] ;  /* 0x0018400001d07983 */ /* 0x000ee20000300a00 */
[----:B------:R-:W-:Y:S02]  /*61c80*/  ISETP.GE.U32.AND P2, PT, R2, 0x7ffffd69, PT ;  /* 0x7ffffd690200780c */ /* 0x000fe40003f46070 */
[----:B------:R-:W-:Y:S01]  /*61c90*/  ISETP.GE.U32.AND P6, PT, R3, 0x7ffffd4b, PT ;  /* 0x7ffffd4b0300780c */ /* 0x000fe20003fc6070 */
[----:B------:R3:W-:Y:S01]  /*61ca0*/  LDGSTS.E [R9+-0x40000], desc[UR60][R212.64], !P5 ;  /* 0xc0000000d4097fae */ /* 0x0007e2000e92187c */
[C---:B----4-:R-:W-:Y:S01]  /*61cb0*/  IMAD.WIDE R206, R202.reuse, 0x4, R206 ;  /* 0x00000004cace7825 */ /* 0x050fe200078e02ce */
[----:B------:R-:W4:Y:S03]  /*61cc0*/  LDC R3, c[0x0][0x230] ;  /* 0x00008c00ff037b82 */ /* 0x000f260000000800 */
[C---:B--2---:R-:W-:Y:S01]  /*61cd0*/  IMAD.WIDE R210, R202.reuse, 0x4, R210 ;  /* 0x00000004cad27825 */ /* 0x044fe200078e02d2 */
[----:B------:R2:W-:Y:S04]  /*61ce0*/  STL.64 [R1+0x918], R206 ;  /* 0x000918ce01007387 */ /* 0x0005e80000100a00 */
[----:B------:R-:W-:Y:S04]  /*61cf0*/  LDGSTS.E [R9+-0x3fffc], desc[UR60][R206.64], !P4 ;  /* 0xc0004000ce097fae */ /* 0x000fe8000e12187c */
[----:B------:R1:W-:Y:S04]  /*61d00*/  STL.64 [R1+0x920], R210 ;  /* 0x000920d201007387 */ /* 0x0003e80000100a00 */
[----:B------:R1:W-:Y:S04]  /*61d10*/  LDGSTS.E [R9+-0x3fff8], desc[UR60][R210.64], !P3 ;  /* 0xc0008000d2097fae */ /* 0x0003e8000d92187c */
[----:B--2---:R-:W2:Y:S01]  /*61d20*/  LDL.LU.64 R206, [R1+0x1838] ;  /* 0x0018380001ce7983 */ /* 0x004ea20000300a00 */
[----:B---3--:R-:W-:-:S04]  /*61d30*/  IMAD.WIDE R212, R202, 0x4, R200 ;  /* 0x00000004cad47825 */ /* 0x008fc800078e02c8 */
[C---:B-1----:R-:W-:Y:S01]  /*61d40*/  IMAD.WIDE R210, R202.reuse, 0x4, R204 ;  /* 0x00000004cad27825 */ /* 0x042fe200078e02cc */
[----:B------:R-:W3:Y:S03]  /*61d50*/  LDL.LU.64 R200, [R1+0x1750] ;  /* 0x0017500001c87983 */ /* 0x000ee60000300a00 */
[----:B------:R-:W-:-:S04]  /*61d60*/  IMAD.WIDE R198, R202, 0x4, R198 ;  /* 0x00000004cac67825 */ /* 0x000fc800078e02c6 */
[----:B------:R-:W-:Y:S01]  /*61d70*/  IMAD.WIDE R208, R202, 0x4, R208 ;  /* 0x00000004cad07825 */ /* 0x000fe200078e02d0 */
[----:B------:R-:W3:Y:S04]  /*61d80*/  LDL.LU.64 R218, [R1+0x1748] ;  /* 0x0017480001da7983 */ /* 0x000ee80000300a00 */
[----:B------:R-:W-:Y:S04]  /*61d90*/  STL.64 [R1+0x928], R212 ;  /* 0x000928d401007387 */ /* 0x000fe80000100a00 */
[----:B------:R-:W-:Y:S04]  /*61da0*/  LDGSTS.E [R9+-0x3fff4], desc[UR60][R212.64], !P2 ;  /* 0xc000c000d4097fae */ /* 0x000fe8000d12187c */
[----:B------:R-:W-:Y:S04]  /*61db0*/  STL.64 [R1+0xb58], R210 ;  /* 0x000b58d201007387 */ /* 0x000fe80000100a00 */
[----:B------:R-:W-:Y:S04]  /*61dc0*/  LDGSTS.E [R9+-0x3c000], desc[UR60][R210.64], !P1 ;  /* 0xc4000000d2097fae */ /* 0x000fe8000c92187c */
[----:B------:R1:W-:Y:S04]  /*61dd0*/  STL.64 [R1+0xb68], R198 ;  /* 0x000b68c601007387 */ /* 0x0003e80000100a00 */
[----:B------:R-:W-:Y:S04]  /*61de0*/  LDGSTS.E [R9+-0x3bffc], desc[UR60][R198.64], !P6 ;  /* 0xc4004000c6097fae */ /* 0x000fe8000f12187c */
[----:B------:R4:W-:Y:S01]  /*61df0*/  STL.64 [R1+0xb78], R208 ;  /* 0x000b78d001007387 */ /* 0x0009e20000100a00 */
[----:B------:R-:W-:Y:S01]  /*61e00*/  ISETP.GE.U32.AND P5, PT, R0, 0x7ffffd4a, PT ;  /* 0x7ffffd4a0000780c */ /* 0x000fe20003fa6070 */
[----:B------:R-:W3:Y:S08]  /*61e10*/  LDC R205, c[0x0][0x230] ;  /* 0x00008c00ffcd7b82 */ /* 0x000ef00000000800 */
[----:B------:R-:W3:Y:S01]  /*61e20*/  LDC R204, c[0x0][0x230] ;  /* 0x00008c00ffcc7b82 */ /* 0x000ee20000000800 */
[----:B-1----:R-:W3:Y:S04]  /*61e30*/  LDL.LU.64 R198, [R1+0x1740] ;  /* 0x0017400001c67983 */ /* 0x002ee80000300a00 */
[----:B------:R-:W3:Y:S04]  /*61e40*/  LDL.LU.64 R216, [R1+0x1738] ;  /* 0x0017380001d87983 */ /* 0x000ee80000300a00 */
[----:B------:R-:W3:Y:S01]  /*61e50*/  LDL.LU.64 R210, [R1+0x1658] ;  /* 0x0016580001d27983 */ /* 0x000ee20000300a00 */
[----:B------:R-:W-:Y:S01]  /*61e60*/  IADD3 R0, R7, -0x238, RZ ;  /* 0xfffffdc807007810 */ /* 0x000fe20007ffe0ff */
[----:B------:R-:W-:Y:S01]  /*61e70*/  VIADD R2, R4, 0xfffffdaa ;  /* 0xfffffdaa04027836 */ /* 0x000fe20000000000 */
[----:B------:R-:W1:Y:S01]  /*61e80*/  LDC R7, c[0x0][0x230] ;  /* 0x00008c00ff077b82 */ /* 0x000e620000000800 */
[----:B------:R-:W3:Y:S01]  /*61e90*/  LDL.LU.64 R214, [R1+0x1650] ;  /* 0x0016500001d67983 */ /* 0x000ee20000300a00 */
[----:B------:R-:W-:Y:S01]  /*61ea0*/  ISETP.GE.U32.AND P4, PT, R0, 0x7ffffd49, PT ;  /* 0x7ffffd490000780c */ /* 0x000fe20003f86070 */
[----:B------:R-:W-:-:S05]  /*61eb0*/  VIADD R0, R6, 0xfffffdab ;  /* 0xfffffdab06007836 */ /* 0x000fca0000000000 */
[----:B------:R-:W1:Y:S01]  /*61ec0*/  LDC R6, c[0x0][0x230] ;  /* 0x00008c00ff067b82 */ /* 0x000e620000000800 */
[----:B------:R-:W-:Y:S04]  /*61ed0*/  LDGSTS.E [R9+-0x3bff8], desc[UR60][R208.64], !P5 ;  /* 0xc4008000d0097fae */ /* 0x000fe8000e92187c */
[----:B------:R-:W3:Y:S03]  /*61ee0*/  LDL.LU.64 R212, [R1+0x1648] ;  /* 0x0016480001d47983 */ /* 0x000ee60000300a00 */
[----:B------:R-:W3:Y:S01]  /*61ef0*/  LDC R4, c[0x0][0x230] ;  /* 0x00008c00ff047b82 */ /* 0x000ee20000000800 */
[----:B------:R-:W-:Y:S01]  /*61f00*/  ISETP.GE.U32.AND P3, PT, R0, 0x7ffffd2c, PT ;  /* 0x7ffffd2c0000780c */ /* 0x000fe20003f66070 */
[----:B------:R-:W-:Y:S01]  /*61f10*/  VIADD R0, R203, 0xfffffda9 ;  /* 0xfffffda9cb007836 */ /* 0x000fe20000000000 */
[----:B------:R-:W-:-:S02]  /*61f20*/  ISETP.GE.U32.AND P2, PT, R2, 0x7ffffd2b, PT ;  /* 0x7ffffd2b0200780c */ /* 0x000fc40003f46070 */
[----:B----4-:R-:W-:-:S03]  /*61f30*/  IADD3 R2, R3, -0x258, RZ ;  /* 0xfffffda803027810 */ /* 0x010fc60007ffe0ff */
[----:B------:R-:W4:Y:S01]  /*61f40*/  LDC R203, c[0x0][0x230] ;  /* 0x00008c00ffcb7b82 */ /* 0x000f220000000800 */
[----:B------:R-:W-:Y:S01]  /*61f50*/  ISETP.GE.U32.AND P1, PT, R0, 0x7ffffd2a, PT ;  /* 0x7ffffd2a0000780c */ /* 0x000fe20003f26070 */
[----:B------:R-:W-:Y:S01]  /*61f60*/  VIADD R0, R8, 0xfffffd8b ;  /* 0xfffffd8b08007836 */ /* 0x000fe20000000000 */
[----:B------:R-:W4:Y:S01]  /*61f70*/  LDL.LU.64 R208, [R1+0x1640] ;  /* 0x0016400001d07983 */ /* 0x000f220000300a00 */
[----:B------:R-:W-:-:S04]  /*61f80*/  ISETP.GE.U32.AND P6, PT, R2, 0x7ffffd29, PT ;  /* 0x7ffffd290200780c */ /* 0x000fc80003fc6070 */
[----:B------:R-:W4:Y:S01]  /*61f90*/  LDC R8, c[0x0][0x230] ;  /* 0x00008c00ff087b82 */ /* 0x000f220000000800 */
[----:B------:R-:W-:Y:S01]  /*61fa0*/  ISETP.GE.U32.AND P5, PT, R0, 0x7ffffd0c, PT ;  /* 0x7ffffd0c0000780c */ /* 0x000fe20003fa6070 */
[----:B-1----:R-:W-:Y:S02]  /*61fb0*/  VIADD R0, R7, 0xfffffd8a ;  /* 0xfffffd8a07007836 */ /* 0x002fe40000000000 */
[----:B------:R-:W-:Y:S02]  /*61fc0*/  VIADD R2, R6, 0xfffffd89 ;  /* 0xfffffd8906027836 */ /* 0x000fe40000000000 */
[----:B--2---:R-:W-:-:S05]  /*61fd0*/  IMAD.WIDE R206, R202, 0x4, R206 ;  /* 0x00000004cace7825 */ /* 0x004fca00078e02ce */
[----:B------:R-:W-:Y:S01]  /*61fe0*/  LDGSTS.E [R9+-0x3bff4], desc[UR60][R206.64], !P4 ;  /* 0xc400c000ce097fae */ /* 0x000fe2000e12187c */
[----:B---3--:R-:W-:-:S04]  /*61ff0*/  IMAD.WIDE R200, R202, 0x4, R200 ;  /* 0x00000004cac87825 */ /* 0x008fc800078e02c8 */
[----:B------:R-:W-:Y:S01]  /*62000*/  IMAD.WIDE R6, R202, 0x4, R218 ;  /* 0x00000004ca067825 */ /* 0x000fe200078e02da */
[----:B------:R-:W-:Y:S04]  /*62010*/  STL.64 [R1+0xb80], R206 ;  /* 0x000b80ce01007387 */ /* 0x000fe80000100a00 */
[----:B------:R-:W-:Y:S01]  /*62020*/  LDGSTS.E [R9+-0x38000], desc[UR60][R200.64], !P3 ;  /* 0xc8000000c8097fae */ /* 0x000fe2000d92187c */
[----:B------:R-:W-:-:S03]  /*62030*/  ISETP.GE.U32.AND P4, PT, R0, 0x7ffffd0b, PT ;  /* 0x7ffffd0b0000780c */ /* 0x000fc60003f86070 */
[----:B------:R-:W-:Y:S01]  /*62040*/  STL.64 [R1+0xc80], R200 ;  /* 0x000c80c801007387 */ /* 0x000fe20000100a00 */
[----:B------:R-:W-:Y:S02]  /*62050*/  ISETP.GE.U32.AND P3, PT, R2, 0x7ffffd0a, PT ;  /* 0x7ffffd0a0200780c */ /* 0x000fe40003f66070 */
[----:B------:R-:W-:Y:S01]  /*62060*/  IADD3 R0, R205, -0x278, RZ ;  /* 0xfffffd88cd007810 */ /* 0x000fe20007ffe0ff */
[----:B------:R1:W-:Y:S01]  /*62070*/  STL.64 [R1+0xc88], R6 ;  /* 0x000c880601007387 */ /* 0x0003e20000100a00 */
[----:B------:R-:W-:-:S03]  /*62080*/  VIADD R2, R204, 0xfffffde7 ;  /* 0xfffffde7cc027836 */ /* 0x000fc60000000000 */
[----:B------:R-:W2:Y:S04]  /*62090*/  LDL.LU.64 R204, [R1+0x1940] ;  /* 0x0019400001cc7983 */ /* 0x000ea80000300a00 */
[----:B------:R1:W-:Y:S01]  /*620a0*/  LDGSTS.E [R9+-0x37ffc], desc[UR60][R6.64], !P2 ;  /* 0xc800400006097fae */ /* 0x0003e2000d12187c */
[C---:B------:R-:W-:Y:S01]  /*620b0*/  IMAD.WIDE R218, R202.reuse, 0x4, R210 ;  /* 0x00000004cada7825 */ /* 0x040fe200078e02d2 */
[----:B-1----:R-:W1:Y:S02]  /*620c0*/  LDC R7, c[0x0][0x230] ;  /* 0x00008c00ff077b82 */ /* 0x002e640000000800 */
[----:B------:R-:W3:Y:S06]  /*620d0*/  LDL.LU.64 R210, [R1+0x1938] ;  /* 0x0019380001d27983 */ /* 0x000eec0000300a00 */
[----:B------:R-:W1:Y:S01]  /*620e0*/  LDC R6, c[0x0][0x230] ;  /* 0x00008c00ff067b82 */ /* 0x000e620000000800 */
[----:B------:R-:W-:-:S04]  /*620f0*/  IMAD.WIDE R198, R202, 0x4, R198 ;  /* 0x00000004cac67825 */ /* 0x000fc800078e02c6 */
[----:B------:R-:W-:-:S04]  /*62100*/  IMAD.WIDE R220, R202, 0x4, R216 ;  /* 0x00000004cadc7825 */ /* 0x000fc800078e02d8 */
[----:B------:R-:W-:Y:S01]  /*62110*/  IMAD.WIDE R214, R202, 0x4, R214 ;  /* 0x00000004cad67825 */ /* 0x000fe200078e02d6 */
[----:B------:R-:W-:-:S03]  /*62120*/  ISETP.GE.U32.AND P2, PT, R0, 0x7ffffd09, PT ;  /* 0x7ffffd090000780c */ /* 0x000fc60003f46070 */
[----:B------:R-:W-:Y:S01]  /*62130*/  IMAD.WIDE R212, R202, 0x4, R212 ;  /* 0x00000004cad47825 */ /* 0x000fe200078e02d4 */
[----:B------:R1:W-:Y:S04]  /*62140*/  STL.64 [R1+0xc98], R198 ;  /* 0x000c98c601007387 */ /* 0x0003e80000100a00 */
[----:B------:R-:W-:Y:S04]  /*62150*/  STL.64 [R1+0xca0], R220 ;  /* 0x000ca0dc01007387 */ /* 0x000fe80000100a00 */
[----:B------:R-:W-:Y:S04]  /*62160*/  STL.64 [R1+0xdc8], R218 ;  /* 0x000dc8da01007387 */ /* 0x000fe80000100a00 */
[----:B------:R-:W2:Y:S04]  /*62170*/  LDL.LU.64 R216, [R1+0x1930] ;  /* 0x0019300001d87983 */ /* 0x000ea80000300a00 */
[----:B------:R-:W-:Y:S04]  /*62180*/  LDGSTS.E [R9+-0x37ff8], desc[UR60][R198.64], !P1 ;  /* 0xc8008000c6097fae */ /* 0x000fe8000c92187c */
[----:B------:R-:W-:Y:S04]  /*62190*/  STL.64 [R1+0xdd0], R214 ;  /* 0x000dd0d601007387 */ /* 0x000fe80000100a00 */
[----:B------:R-:W-:Y:S04]  /*621a0*/  LDGSTS.E [R9+-0x37ff4], desc[UR60][R220.64], !P6 ;  /* 0xc800c000dc097fae */ /* 0x000fe8000f12187c */
[----:B------:R-:W-:Y:S01]  /*621b0*/  LDGSTS.E [R9+-0x34000], desc[UR60][R218.64], !P5 ;  /* 0xcc000000da097fae */ /* 0x000fe2000e92187c */
[----:B----4-:R-:W-:-:S03]  /*621c0*/  VIADD R3, R203, 0xfffffde6 ;  /* 0xfffffde6cb037836 */ /* 0x010fc60000000000 */
[----:B------:R-:W-:Y:S04]  /*621d0*/  LDGSTS.E [R9+-0x33ffc], desc[UR60][R214.64], !P4 ;  /* 0xcc004000d6097fae */ /* 0x000fe8000e12187c */
[----:B------:R-:W-:Y:S01]  /*621e0*/  LDGSTS.E [R9+-0x33ff8], desc[UR60][R212.64], !P3 ;  /* 0xcc008000d4097fae */ /* 0x000fe2000d92187c */
[----:B------:R-:W-:Y:S01]  /*621f0*/  IMAD.WIDE R208, R202, 0x4, R208 ;  /* 0x00000004cad07825 */ /* 0x000fe200078e02d0 */
[----:B------:R-:W4:Y:S08]  /*62200*/  LDC R207, c[0x0][0x230] ;  /* 0x00008c00ffcf7b82 */ /* 0x000f300000000800 */
[----:B------:R-:W4:Y:S08]  /*62210*/  LDC R201, c[0x0][0x230] ;  /* 0x00008c00ffc97b82 */ /* 0x000f300000000800 */
[----:B------:R-:W4:Y:S08]  /*62220*/  LDC R206, c[0x0][0x230] ;  /* 0x00008c00ffce7b82 */ /* 0x000f300000000800 */
[----:B------:R-:W4:Y:S01]  /*62230*/  LDC R200, c[0x0][0x230] ;  /* 0x00008c00ffc87b82 */ /* 0x000f220000000800 */
[----:B-1----:R-:W4:Y:S04]  /*62240*/  LDL.LU.64 R198, [R1+0x2580] ;  /* 0x0025800001c67983 */ /* 0x002f280000300a00 */
[----:B------:R1:W-:Y:S04]  /*62250*/  STL.64 [R1+0xdd8], R212 ;  /* 0x000dd8d401007387 */ /* 0x0003e80000100a00 */
[----:B------:R1:W-:Y:S01]  /*62260*/  STL.64 [R1+0xde0], R208 ;  /* 0x000de0d001007387 */ /* 0x0003e20000100a00 */
[----:B------:R-:W-:Y:S01]  /*62270*/  VIADD R0, R4, 0xfffffde5 ;  /* 0xfffffde504007836 */ /* 0x000fe20000000000 */
[----:B------:R-:W-:-:S02]  /*62280*/  ISETP.GE.U32.AND P5, PT, R2, 0x7ffffd68, PT ;  /* 0x7ffffd680200780c */ /* 0x000fc40003fa6070 */
[----:B------:R-:W-:Y:S01]  /*62290*/  ISETP.GE.U32.AND P4, PT, R3, 0x7ffffd67, PT ;  /* 0x7ffffd670300780c */ /* 0x000fe20003f86070 */
[----:B------:R2:W-:Y:S01]  /*622a0*/  LDGSTS.E [R9+-0x33ff4], desc[UR60][R208.64], !P2 ;  /* 0xcc00c000d0097fae */ /* 0x0005e2000d12187c */
[----:B------:R-:W4:Y:S03]  /*622b0*/  LDC R203, c[0x0][0x230] ;  /* 0x00008c00ffcb7b82 */ /* 0x000f260000000800 */
[----:B-1----:R-:W4:Y:S04]  /*622c0*/  LDL.LU.64 R212, [R1+0x1928] ;  /* 0x0019280001d47983 */ /* 0x002f280000300a00 */
[----:B------:R-:W4:Y:S01]  /*622d0*/  LDL.LU.64 R214, [R1+0x1830] ;  /* 0x0018300001d67983 */ /* 0x000f220000300a00 */
[----:B------:R-:W-:Y:S01]  /*622e0*/  ISETP.GE.U32.AND P3, PT, R0, 0x7ffffd66, PT ;  /* 0x7ffffd660000780c */ /* 0x000fe20003f66070 */
[----:B------:R-:W-:-:S02]  /*622f0*/  VIADD R0, R7, 0xfffffdc7 ;  /* 0xfffffdc707007836 */ /* 0x000fc40000000000 */
[----:B------:R-:W-:Y:S01]  /*62300*/  VIADD R3, R6, 0xfffffdc6 ;  /* 0xfffffdc606037836 */ /* 0x000fe20000000000 */
[----:B------:R-:W4:Y:S01]  /*62310*/  LDL.LU.64 R208, [R1+0x1828] ;  /* 0x0018280001d07983 */ /* 0x000f220000300a00 */
[----:B------:R-:W1:Y:S01]  /*62320*/  LDC R4, c[0x0][0x230] ;  /* 0x00008c00ff047b82 */ /* 0x000e620000000800 */
[----:B---3--:R-:W-:-:S04]  /*62330*/  IMAD.WIDE R210, R202, 0x4, R210 ;  /* 0x00000004cad27825 */ /* 0x008fc800078e02d2 */
[----:B--2---:R-:W-:Y:S01]  /*62340*/  IMAD.WIDE R6, R202, 0x4, R204 ;  /* 0x00000004ca067825 */ /* 0x004fe200078e02cc */
[----:B------:R-:W-:Y:S01]  /*62350*/  IADD3 R2, R8, -0x21c, RZ ;  /* 0xfffffde408027810 */ /* 0x000fe20007ffe0ff */
[----:B------:R-:W2:Y:S04]  /*62360*/  LDL.LU.64 R204, [R1+0x1820] ;  /* 0x0018200001cc7983 */ /* 0x000ea80000300a00 */
[----:B------:R-:W-:Y:S04]  /*62370*/  STL.64 [R1+0x930], R6 ;  /* 0x0009300601007387 */ /* 0x000fe80000100a00 */
[----:B------:R3:W-:Y:S04]  /*62380*/  LDGSTS.E [R171+-0x40000], desc[UR60][R6.64], !P5 ;  /* 0xc000000006ab7fae */ /* 0x0007e8000e92187c */
[----:B------:R1:W-:Y:S04]  /*62390*/  STL.64 [R1+0x938], R210 ;  /* 0x000938d201007387 */ /* 0x0003e80000100a00 */
[----:B------:R-:W-:Y:S01]  /*623a0*/  LDGSTS.E [R171+-0x3fffc], desc[UR60][R210.64], !P4 ;  /* 0xc0004000d2ab7fae */ /* 0x000fe2000e12187c */
[----:B------:R-:W-:-:S02]  /*623b0*/  ISETP.GE.U32.AND P1, PT, R0, 0x7ffffd48, PT ;  /* 0x7ffffd480000780c */ /* 0x000fc40003f26070 */
[----:B------:R-:W-:Y:S01]  /*623c0*/  ISETP.GE.U32.AND P6, PT, R3, 0x7ffffd47, PT ;  /* 0x7ffffd470300780c */ /* 0x000fe20003fc6070 */
[----:B------:R-:W2:Y:S08]  /*623d0*/  LDC R8, c[0x0][0x230] ;  /* 0x00008c00ff087b82 */ /* 0x000eb00000000800 */
[----:B------:R-:W2:Y:S01]  /*623e0*/  LDC R9, c[0x0][0x230] ;  /* 0x00008c00ff097b82 */ /* 0x000ea20000000800 */
[----:B-1----:R-:W2:Y:S01]  /*623f0*/  LDL.LU.64 R210, [R1+0x1818] ;  /* 0x0018180001d27983 */ /* 0x002ea20000300a00 */
[----:B------:R-:W-:Y:S01]  /*62400*/  ISETP.GE.U32.AND P2, PT, R2, 0x7ffffd65, PT ;  /* 0x7ffffd650200780c */ /* 0x000fe20003f46070 */
[----:B---3--:R-:W-:-:S04]  /*62410*/  IMAD.WIDE R6, R202, 0x4, R216 ;  /* 0x00000004ca067825 */ /* 0x008fc800078e02d8 */
[----:B----4-:R-:W-:Y:S01]  /*62420*/  VIADD R0, R207, 0xfffffdc5 ;  /* 0xfffffdc5cf007836 */ /* 0x010fe20000000000 */
[----:B------:R-:W1:Y:S01]  /*62430*/  LDC R3, c[0x0][0x230] ;  /* 0x00008c00ff037b82 */ /* 0x000e620000000800 */
[----:B------:R3:W-:Y:S04]  /*62440*/  STL.64 [R1+0x940], R6 ;  /* 0x0009400601007387 */ /* 0x0007e80000100a00 */
[----:B------:R3:W-:Y:S04]  /*62450*/  LDGSTS.E [R171+-0x3fff8], desc[UR60][R6.64], !P3 ;  /* 0xc000800006ab7fae */ /* 0x0007e8000d92187c */
[----:B------:R-:W4:Y:S01]  /*62460*/  LDL.LU.64 R216, [R1+0x1730] ;  /* 0x0017300001d87983 */ /* 0x000f220000300a00 */
[----:B------:R-:W-:-:S03]  /*62470*/  IADD3 R2, R201, -0x23c, RZ ;  /* 0xfffffdc4c9027810 */ /* 0x000fc60007ffe0ff */
[----:B------:R-:W4:Y:S01]  /*62480*/  LDL.LU.64 R218, [R1+0x1728] ;  /* 0x0017280001da7983 */ /* 0x000f220000300a00 */
[----:B------:R-:W-:Y:S01]  /*62490*/  ISETP.GE.U32.AND P5, PT, R0, 0x7ffffd46, PT ;  /* 0x7ffffd460000780c */ /* 0x000fe20003fa6070 */
[----:B------:R-:W1:Y:S01]  /*624a0*/  LDC R201, c[0x0][0x230] ;  /* 0x00008c00ffc97b82 */ /* 0x000e620000000800 */
[----:B------:R-:W-:-:S04]  /*624b0*/  IMAD.WIDE R212, R202, 0x4, R212 ;  /* 0x00000004cad47825 */ /* 0x000fc800078e02d4 */
[----:B---3--:R-:W-:Y:S01]  /*624c0*/  IMAD.WIDE R6, R202, 0x4, R214 ;  /* 0x00000004ca067825 */ /* 0x008fe200078e02d6 */
[----:B------:R-:W-:Y:S01]  /*624d0*/  ISETP.GE.U32.AND P4, PT, R2, 0x7ffffd45, PT ;  /* 0x7ffffd450200780c */ /* 0x000fe20003f86070 */
[----:B------:R-:W-:Y:S04]  /*624e0*/  STL.64 [R1+0x948], R212 ;  /* 0x000948d401007387 */ /* 0x000fe80000100a00 */
[----:B------:R-:W-:Y:S04]  /*624f0*/  LDGSTS.E [R171+-0x3fff4], desc[UR60][R212.64], !P2 ;  /* 0xc000c000d4ab7fae */ /* 0x000fe8000d12187c */
[----:B------:R3:W-:Y:S04]  /*62500*/  STL.64 [R1+0xb88], R6 ;  /* 0x000b880601007387 */ /* 0x0007e80000100a00 */
[----:B------:R3:W-:Y:S01]  /*62510*/  LDGSTS.E [R171+-0x3c000], desc[UR60][R6.64], !P1 ;  /* 0xc400000006ab7fae */ /* 0x0007e2000c92187c */
[----:B------:R-:W-:-:S02]  /*62520*/  VIADD R2, R4, 0xfffffda6 ;  /* 0xfffffda604027836 */ /* 0x000fc40000000000 */
[----:B------:R-:W-:Y:S01]  /*62530*/  VIADD R0, R200, 0xfffffda7 ;  /* 0xfffffda7c8007836 */ /* 0x000fe20000000000 */
[----:B------:R-:W1:Y:S08]  /*62540*/  LDC R4, c[0x0][0x230] ;  /* 0x00008c00ff047b82 */ /* 0x000e700000000800 */
[----:B------:R-:W1:Y:S01]  /*62550*/  LDC R200, c[0x0][0x230] ;  /* 0x00008c00ffc87b82 */ /* 0x000e620000000800 */
[----:B---3--:R-:W-:Y:S01]  /*62560*/  IMAD.WIDE R6, R202, 0x4, R208 ;  /* 0x00000004ca067825 */ /* 0x008fe200078e02d0 */
[----:B------:R-:W-:-:S02]  /*62570*/  ISETP.GE.U32.AND P2, PT, R2, 0x7ffffd27, PT ;  /* 0x7ffffd270200780c */ /* 0x000fc40003f46070 */
[----:B------:R-:W-:Y:S02]  /*62580*/  IADD3 R2, R206, -0x25c, RZ ;  /* 0xfffffda4ce027810 */ /* 0x000fe40007ffe0ff */
[----:B------:R3:W-:Y:S04]  /*62590*/  STL.64 [R1+0xb98], R6 ;  /* 0x000b980601007387 */ /* 0x0007e80000100a00 */
[----:B------:R3:W-:Y:S01]  /*625a0*/  LDGSTS.E [R171+-0x3bffc], desc[UR60][R6.64], !P6 ;  /* 0xc400400006ab7fae */ /* 0x0007e2000f12187c */
[----:B--2---:R-:W-:-:S03]  /*625b0*/  IMAD.WIDE R208, R202, 0x4, R204 ;  /* 0x00000004cad07825 */ /* 0x004fc600078e02cc */
[----:B------:R-:W2:Y:S04]  /*625c0*/  LDL.LU.64 R204, [R1+0x1720] ;  /* 0x0017200001cc7983 */ /* 0x000ea80000300a00 */
[----:B------:R-:W2:Y:S04]  /*625d0*/  LDL.LU.64 R214, [R1+0x1718] ;  /* 0x0017180001d67983 */ /* 0x000ea80000300a00 */
[----:B------:R1:W-:Y:S04]  /*625e0*/  STL.64 [R1+0xba0], R208 ;  /* 0x000ba0d001007387 */ /* 0x0003e80000100a00 */
[----:B------:R-:W2:Y:S04]  /*625f0*/  LDL.LU.64 R206, [R1+0x1638] ;  /* 0x0016380001ce7983 */ /* 0x000ea80000300a00 */
[----:B------:R-:W2:Y:S04]  /*62600*/  LDL.LU.64 R212, [R1+0x1630] ;  /* 0x0016300001d47983 */ /* 0x000ea80000300a00 */
[----:B------:R-:W-:Y:S01]  /*62610*/  LDGSTS.E [R171+-0x3bff8], desc[UR60][R208.64], !P5 ;  /* 0xc4008000d0ab7fae */ /* 0x000fe2000e92187c */
[----:B---3--:R-:W-:-:S03]  /*62620*/  IMAD.WIDE R6, R202, 0x4, R210 ;  /* 0x00000004ca067825 */ /* 0x008fc600078e02d2 */
[----:B------:R-:W3:Y:S04]  /*62630*/  LDL.LU.64 R210, [R1+0x1628] ;  /* 0x0016280001d27983 */ /* 0x000ee80000300a00 */
[----:B-1----:R-:W3:Y:S01]  /*62640*/  LDL.LU.64 R208, [R1+0x1620] ;  /* 0x0016200001d07983 */ /* 0x002ee20000300a00 */
[----:B------:R-:W-:Y:S01]  /*62650*/  ISETP.GE.U32.AND P3, PT, R0, 0x7ffffd28, PT ;  /* 0x7ffffd280000780c */ /* 0x000fe20003f66070 */
[----:B------:R-:W-:Y:S01]  /*62660*/  VIADD R0, R8, 0xfffffda5 ;  /* 0xfffffda508007836 */ /* 0x000fe20000000000 */
[----:B------:R-:W-:Y:S01]  /*62670*/  ISETP.GE.U32.AND P6, PT, R2, 0x7ffffd25, PT ;  /* 0x7ffffd250200780c */ /* 0x000fe20003fc6070 */
[----:B----4-:R-:W-:-:S03]  /*62680*/  IMAD.WIDE R216, R202, 0x4, R216 ;  /* 0x00000004cad87825 */ /* 0x010fc600078e02d8 */
[----:B------:R-:W-:Y:S01]  /*62690*/  ISETP.GE.U32.AND P1, PT, R0, 0x7ffffd26, PT ;  /* 0x7ffffd260000780c */ /* 0x000fe20003f26070 */
[----:B------:R-:W-:Y:S01]  /*626a0*/  VIADD R0, R203, 0xfffffd87 ;  /* 0xfffffd87cb007836 */ /* 0x000fe20000000000 */
[----:B------:R1:W-:Y:S01]  /*626b0*/  STL.64 [R1+0xba8], R6 ;  /* 0x000ba80601007387 */ /* 0x0003e20000100a00 */
[----:B------:R-:W-:-:S03]  /*626c0*/  VIADD R2, R9, 0xfffffd86 ;  /* 0xfffffd8609027836 */ /* 0x000fc60000000000 */
[----:B------:R1:W-:Y:S04]  /*626d0*/  LDGSTS.E [R171+-0x3bff4], desc[UR60][R6.64], !P4 ;  /* 0xc400c00006ab7fae */ /* 0x0003e8000e12187c */
[----:B------:R-:W-:Y:S01]  /*626e0*/  LDGSTS.E [R171+-0x38000], desc[UR60][R216.64], !P3 ;  /* 0xc8000000d8ab7fae */ /* 0x000fe2000d92187c */
[----:B------:R-:W-:Y:S01]  /*626f0*/  ISETP.GE.U32.AND P5, PT, R0, 0x7ffffd08, PT ;  /* 0x7ffffd080000780c */ /* 0x000fe20003fa6070 */
[----:B------:R-:W-:Y:S01]  /*62700*/  VIADD R0, R201, 0xfffffd85 ;  /* 0xfffffd85c9007836 */ /* 0x000fe20000000000 */
[----:B------:R-:W-:Y:S01]  /*62710*/  ISETP.GE.U32.AND P4, PT, R2, 0x7ffffd07, PT ;  /* 0x7ffffd070200780c */ /* 0x000fe20003f86070 */
[----:B------:R-:W-:Y:S01]  /*62720*/  STL.64 [R1+0xcb0], R216 ;  /* 0x000cb0d801007387 */ /* 0x000fe20000100a00 */
[----:B------:R-:W4:Y:S08]  /*62730*/  LDC R8, c[0x0][0x230] ;  /* 0x00008c00ff087b82 */ /* 0x000f300000000800 */
[----:B------:R-:W4:Y:S01]  /*62740*/  LDC R203, c[0x0][0x230] ;  /* 0x00008c00ffcb7b82 */ /* 0x000f220000000800 */
[----:B------:R-:W-:-:S02]  /*62750*/  ISETP.GE.U32.AND P3, PT, R0, 0x7ffffd06, PT ;  /* 0x7ffffd060000780c */ /* 0x000fc40003f66070 */
[----:B------:R-:W-:-:S05]  /*62760*/  IADD3 R0, R200, -0x27c, RZ ;  /* 0xfffffd84c8007810 */ /* 0x000fca0007ffe0ff */
[----:B------:R-:W4:Y:S01]  /*62770*/  LDC R200, c[0x0][0x230] ;  /* 0x00008c00ffc87b82 */ /* 0x000f220000000800 */
[----:B-1----:R-:W-:-:S07]  /*62780*/  IMAD.WIDE R6, R202, 0x4, R218 ;  /* 0x00000004ca067825 */ /* 0x002fce00078e02da */
[----:B------:R-:W1:Y:S01]  /*62790*/  LDC R9, c[0x0][0x230] ;  /* 0x00008c00ff097b82 */ /* 0x000e620000000800 */
[----:B------:R4:W-:Y:S01]  /*627a0*/  LDGSTS.E [R171+-0x37ffc], desc[UR60][R6.64], !P2 ;  /* 0xc800400006ab7fae */ /* 0x0009e2000d12187c */
[----:B------:R-:W-:-:S03]  /*627b0*/  ISETP.GE.U32.AND P2, PT, R0, 0x7ffffd05, PT ;  /* 0x7ffffd050000780c */ /* 0x000fc60003f46070 */
[----:B------:R4:W-:Y:S01]  /*627c0*/  STL.64 [R1+0xcb8], R6 ;  /* 0x000cb80601007387 */ /* 0x0009e20000100a00 */
[----:B------:R-:W-:Y:S02]  /*627d0*/  VIADD R2, R3, 0xfffffde2 ;  /* 0xfffffde203027836 */ /* 0x000fe40000000000 */
[----:B----4-:R-:W4:Y:S01]  /*627e0*/  LDC R7, c[0x0][0x230] ;  /* 0x00008c00ff077b82 */ /* 0x010f220000000800 */
[----:B--2---:R-:W-:-:S04]  /*627f0*/  IMAD.WIDE R218, R202, 0x4, R204 ;  /* 0x00000004cada7825 */ /* 0x004fc800078e02cc */
[----:B------:R-:W-:-:S04]  /*62800*/  IMAD.WIDE R216, R202, 0x4, R214 ;  /* 0x00000004cad87825 */ /* 0x000fc800078e02d6 */
[C---:B------:R-:W-:Y:S01]  /*62810*/  IMAD.WIDE R214, R202.reuse, 0x4, R206 ;  /* 0x00000004cad67825 */ /* 0x040fe200078e02ce */
[----:B------:R-:W2:Y:S03]  /*62820*/  LDL.LU.64 R204, [R1+0x1920] ;  /* 0x0019200001cc7983 */ /* 0x000ea60000300a00 */
[C---:B------:R-:W-:Y:S01]  /*62830*/  IMAD.WIDE R212, R202.reuse, 0x4, R212 ;  /* 0x00000004cad47825 */ /* 0x040fe200078e02d4 */
[----:B------:R-:W-:Y:S04]  /*62840*/  STL.64 [R1+0xcc0], R218 ;  /* 0x000cc0da01007387 */ /* 0x000fe80000100a00 */
[----:B------:R-:W2:Y:S04]  /*62850*/  LDL.LU.64 R206, [R1+0x1918] ;  /* 0x0019180001ce7983 */ /* 0x000ea80000300a00 */
[----:B------:R-:W-:Y:S04]  /*62860*/  STL.64 [R1+0xcc8], R216 ;  /* 0x000cc8d801007387 */ /* 0x000fe80000100a00 */
[----:B------:R1:W-:Y:S04]  /*62870*/  STL.64 [R1+0xde8], R214 ;  /* 0x000de8d601007387 */ /* 0x0003e80000100a00 */
[----:B------:R-:W-:Y:S04]  /*62880*/  LDGSTS.E [R171+-0x37ff8], desc[UR60][R218.64], !P1 ;  /* 0xc8008000daab7fae */ /* 0x000fe8000c92187c */
[----:B------:R-:W-:Y:S04]  /*62890*/  STL.64 [R1+0xdf0], R212 ;  /* 0x000df0d401007387 */ /* 0x000fe80000100a00 */
[----:B------:R-:W-:Y:S04]  /*628a0*/  LDGSTS.E [R171+-0x37ff4], desc[UR60][R216.64], !P6 ;  /* 0xc800c000d8ab7fae */ /* 0x000fe8000f12187c */
[----:B------:R-:W-:Y:S04]  /*628b0*/  LDGSTS.E [R171+-0x34000], desc[UR60][R214.64], !P5 ;  /* 0xcc000000d6ab7fae */ /* 0x000fe8000e92187c */
[----:B------:R-:W-:Y:S01]  /*628c0*/  LDGSTS.E [R171+-0x33ffc], desc[UR60][R212.64], !P4 ;  /* 0xcc004000d4ab7fae */ /* 0x000fe2000e12187c */
[----:B---3--:R-:W-:-:S04]  /*628d0*/  IMAD.WIDE R210, R202, 0x4, R210 ;  /* 0x00000004cad27825 */ /* 0x008fc800078e02d2 */
[----:B------:R-:W-:-:S04]  /*628e0*/  IMAD.WIDE R208, R202, 0x4, R208 ;  /* 0x00000004cad07825 */ /* 0x000fc800078e02d0 */
[----:B------:R-:W-:Y:S02]  /*628f0*/  VIADD R0, R4, 0xfffffde3 ;  /* 0xfffffde304007836 */ /* 0x000fe40000000000 */
[----:B------:R-:W-:Y:S01]  /*62900*/  VIADD R3, R200, 0xfffffdc3 ;  /* 0xfffffdc3c8037836 */ /* 0x000fe20000000000 */
[----:B------:R-:W3:Y:S01]  /*62910*/  LDC R6, c[0x0][0x230] ;  /* 0x00008c00ff067b82 */ /* 0x000ee20000000800 */
[----:B------:R-:W-:Y:S04]  /*62920*/  STL.64 [R1+0xdf8], R210 ;  /* 0x000df8d201007387 */ /* 0x000fe80000100a00 */
[----:B------:R4:W-:Y:S04]  /*62930*/  STL.64 [R1+0xe00], R208 ;  /* 0x000e00d001007387 */ /* 0x0009e80000100a00 */
[----:B-1----:R-:W2:Y:S04]  /*62940*/  LDL.LU.64 R214, [R1+0x1910] ;  /* 0x0019100001d67983 */ /* 0x002ea80000300a00 */
[----:B------:R-:W-:Y:S04]  /*62950*/  LDGSTS.E [R171+-0x33ff8], desc[UR60][R210.64], !P3 ;  /* 0xcc008000d2ab7fae */ /* 0x000fe8000d92187c */
[----:B------:R1:W-:Y:S01]  /*62960*/  LDGSTS.E [R171+-0x33ff4], desc[UR60][R208.64], !P2 ;  /* 0xcc00c000d0ab7fae */ /* 0x0003e2000d12187c */
[----:B------:R-:W2:Y:S03]  /*62970*/  LDC R4, c[0x0][0x230] ;  /* 0x00008c00ff047b82 */ /* 0x000ea60000000800 */
[----:B----4-:R-:W4:Y:S04]  /*62980*/  LDL.LU.64 R208, [R1+0x1908] ;  /* 0x0019080001d07983 */ /* 0x010f280000300a00 */
[----:B------:R-:W4:Y:S04]  /*62990*/  LDL.LU.64 R212, [R1+0x1810] ;  /* 0x0018100001d47983 */ /* 0x000f280000300a00 */
[----:B------:R-:W4:Y:S04]  /*629a0*/  LDL.LU.64 R200, [R1+0x1808] ;  /* 0x0018080001c87983 */ /* 0x000f280000300a00 */
[----:B------:R-:W4:Y:S01]  /*629b0*/  LDL.LU.64 R210, [R1+0x1800] ;  /* 0x0018000001d27983 */ /* 0x000f220000300a00 */
[----:B------:R-:W-:Y:S01]  /*629c0*/  ISETP.GE.U32.AND P2, PT, R0, 0x7ffffd64, PT ;  /* 0x7ffffd640000780c */ /* 0x000fe20003f46070 */
[----:B------:R-:W-:Y:S01]  /*629d0*/  VIADD R0, R8, 0xfffffde1 ;  /* 0xfffffde108007836 */ /* 0x000fe20000000000 */
[----:B-1----:R-:W1:Y:S01]  /*629e0*/  LDC R171, c[0x0][0x230] ;  /* 0x00008c00ffab7b82 */ /* 0x002e620000000800 */
[----:B------:R-:W-:-:S02]  /*629f0*/  ISETP.GE.U32.AND P3, PT, R2, 0x7ffffd63, PT ;  /* 0x7ffffd630200780c */ /* 0x000fc40003f66070 */
[----:B------:R-:W-:-:S05]  /*62a00*/  ISETP.GE.U32.AND P6, PT, R3, 0x7ffffd44, PT ;  /* 0x7ffffd440300780c */ /* 0x000fca0003fc6070 */
[----:B------:R-:W4:Y:S01]  /*62a10*/  LDC R8, c[0x0][0x230] ;  /* 0x00008c00ff087b82 */ /* 0x000f220000000800 */
[----:B------:R-:W-:Y:S01]  /*62a20*/  ISETP.GE.U32.AND P4, PT, R0, 0x7ffffd62, PT ;  /* 0x7ffffd620000780c */ /* 0x000fe20003f86070 */
[----:B------:R-:W-:Y:S01]  /*62a30*/  VIADD R0, R7, 0xfffffdc2 ;  /* 0xfffffdc207007836 */ /* 0x000fe20000000000 */
[----:B------:R-:W-:-:S05]  /*62a40*/  IADD3 R2, R9, -0x220, RZ ;  /* 0xfffffde009027810 */ /* 0x000fca0007ffe0ff */
[----:B------:R-:W4:Y:S08]  /*62a50*/  LDC R3, c[0x0][0x230] ;  /* 0x00008c00ff037b82 */ /* 0x000f300000000800 */
[----:B------:R-:W4:Y:S01]  /*62a60*/  LDC R9, c[0x0][0x230] ;  /* 0x00008c00ff097b82 */ /* 0x000f220000000800 */
[----:B------:R-:W-:Y:S02]  /*62a70*/  ISETP.GE.U32.AND P1, PT, R0, 0x7ffffd43, PT ;  /* 0x7ffffd430000780c */ /* 0x000fe40003f26070 */
[----:B------:R-:W-:-:S05]  /*62a80*/  IADD3 R0, R203, -0x240, RZ ;  /* 0xfffffdc0cb007810 */ /* 0x000fca0007ffe0ff */
[----:B------:R-:W1:Y:S01]  /*62a90*/  LDC R203, c[0x0][0x238] ;  /* 0x00008e00ffcb7b82 */ /* 0x000e620000000800 */
[----:B------:R-:W-:Y:S01]  /*62aa0*/  ISETP.GE.U32.AND P5, PT, R2, 0x7ffffd61, PT ;  /* 0x7ffffd610200780c */ /* 0x000fe20003fa6070 */
[----:B---3--:R-:W-:Y:S02]  /*62ab0*/  VIADD R2, R6, 0xfffffdc1 ;  /* 0xfffffdc106027836 */ /* 0x008fe40000000000 */
[----:B--2---:R-:W-:-:S04]  /*62ac0*/  IMAD.WIDE R204, R202, 0x4, R204 ;  /* 0x00000004cacc7825 */ /* 0x004fc800078e02cc */
[----:B------:R-:W-:Y:S01]  /*62ad0*/  IMAD.WIDE R6, R202, 0x4, R206 ;  /* 0x00000004ca067825 */ /* 0x000fe200078e02ce */
[----:B------:R2:W-:Y:S04]  /*62ae0*/  LDGSTS.E [R244+-0x40000], desc[UR60][R204.64], !P2 ;  /* 0xc0000000ccf47fae */ /* 0x0005e8000d12187c */
[----:B------:R2:W-:Y:S01]  /*62af0*/  STL.64 [R1+0x950], R204 ;  /* 0x000950cc01007387 */ /* 0x0005e20000100a00 */
[----:B------:R-:W-:-:S03]  /*62b00*/  ISETP.GE.U32.AND P2, PT, R2, 0x7ffffd42, PT ;  /* 0x7ffffd420200780c */ /* 0x000fc60003f46070 */
[----:B------:R4:W-:Y:S01]  /*62b10*/  STL.64 [R1+0x958], R6 ;  /* 0x0009580601007387 */ /* 0x0009e20000100a00 */
[----:B------:R-:W-:-:S03]  /*62b20*/  VIADD R2, R4, 0xfffffda3 ;  /* 0xfffffda304027836 */ /* 0x000fc60000000000 */
[----:B------:R4:W-:Y:S04]  /*62b30*/  LDGSTS.E [R244+-0x3fffc], desc[UR60][R6.64], !P3 ;  /* 0xc000400006f47fae */ /* 0x0009e8000d92187c */
[----:B------:R-:W3:Y:S04]  /*62b40*/  LDL.LU.64 R206, [R1+0x17f8] ;  /* 0x0017f80001ce7983 */ /* 0x000ee80000300a00 */
[----:B------:R-:W3:Y:S01]  /*62b50*/  LDL.LU.64 R218, [R1+0x1710] ;  /* 0x0017100001da7983 */ /* 0x000ee20000300a00 */
[----:B------:R-:W4:Y:S08]  /*62b60*/  LDC R4, c[0x0][0x230] ;  /* 0x00008c00ff047b82 */ /* 0x000f300000000800 */
[----:B--2---:R-:W2:Y:S08]  /*62b70*/  LDC R205, c[0x0][0x230] ;  /* 0x00008c00ffcd7b82 */ /* 0x004eb00000000800 */
[----:B------:R-:W2:Y:S01]  /*62b80*/  LDC R204, c[0x0][0x230] ;  /* 0x00008c00ffcc7b82 */ /* 0x000ea20000000800 */
[----:B------:R-:W-:-:S05]  /*62b90*/  IMAD.WIDE R214, R202, 0x4, R214 ;  /* 0x00000004cad67825 */ /* 0x000fca00078e02d6 */
[----:B------:R-:W-:Y:S04]  /*62ba0*/  LDGSTS.E [R244+-0x3fff8], desc[UR60][R214.64], !P4 ;  /* 0xc0008000d6f47fae */ /* 0x000fe8000e12187c */
[----:B------:R-:W-:Y:S01]  /*62bb0*/  STL.64 [R1+0x960], R214 ;  /* 0x000960d601007387 */ /* 0x000fe20000100a00 */
[----:B------:R-:W-:Y:S02]  /*62bc0*/  ISETP.GE.U32.AND P4, PT, R2, 0x7ffffd24, PT ;  /* 0x7ffffd240200780c */ /* 0x000fe40003f86070 */
[----:B-1----:R-:W-:Y:S01]  /*62bd0*/  IADD3 R2, R171, -0x260, RZ ;  /* 0xfffffda0ab027810 */ /* 0x002fe20007ffe0ff */
[----:B------:R-:W-:Y:S02]  /*62be0*/  IMAD.SHL.U32 R171, R203, 0x80, RZ ;  /* 0x00000080cbab7824 */ /* 0x000fe400078e00ff */
[----:B----4-:R-:W-:-:S02]  /*62bf0*/  IMAD.WIDE R6, R202, 0x4, R208 ;  /* 0x00000004ca067825 */ /* 0x010fc400078e02d0 */
[----:B------:R-:W4:Y:S04]  /*62c00*/  LDL.LU.64 R208, [R1+0x1708] ;  /* 0x0017080001d07983 */ /* 0x000f280000300a00 */
[----:B------:R1:W-:Y:S04]  /*62c10*/  STL.64 [R1+0x968], R6 ;  /* 0x0009680601007387 */ /* 0x0003e80000100a00 */
[----:B------:R1:W-:Y:S01]  /*62c20*/  LDGSTS.E [R244+-0x3fff4], desc[UR60][R6.64], !P5 ;  /* 0xc000c00006f47fae */ /* 0x0003e2000e92187c */
[----:B------:R-:W-:-:S04]  /*62c30*/  IMAD.WIDE R200, R171, 0x4, R200 ;  /* 0x00000004abc87825 */ /* 0x000fc800078e02c8 */
[----:B------:R-:W-:-:S04]  /*62c40*/  IMAD.WIDE R220, R171, 0x4, R210 ;  /* 0x00000004abdc7825 */ /* 0x000fc800078e02d2 */
[----:B-1----:R-:W-:-:S05]  /*62c50*/  IMAD.WIDE R6, R202, 0x4, R212 ;  /* 0x00000004ca067825 */ /* 0x002fca00078e02d4 */
[----:B------:R1:W-:Y:S04]  /*62c60*/  STL.64 [R1+0xbb0], R6 ;  /* 0x000bb00601007387 */ /* 0x0003e80000100a00 */
[----:B------:R-:W4:Y:S04]  /*62c70*/  LDL.LU.64 R202, [R1+0x1700] ;  /* 0x0017000001ca7983 */ /* 0x000f280000300a00 */
[----:B------:R-:W4:Y:S04]  /*62c80*/  LDL.LU.64 R214, [R1+0x1560] ;  /* 0x0015600001d67983 */ /* 0x000f280000300a00 */
[----:B------:R2:W-:Y:S04]  /*62c90*/  STL.64 [R1+0xbc0], R200 ;  /* 0x000bc0c801007387 */ /* 0x0005e80000100a00 */
[----:B------:R-:W4:Y:S04]  /*62ca0*/  LDL.LU.64 R216, [R1+0x1558] ;  /* 0x0015580001d87983 */ /* 0x000f280000300a00 */
[----:B------:R-:W-:Y:S01]  /*62cb0*/  LDGSTS.E [R244+-0x3c000], desc[UR60][R6.64], !P6 ;  /* 0xc400000006f47fae */ /* 0x000fe2000f12187c */
[----:B------:R-:W-:-:S03]  /*62cc0*/  ISETP.GE.U32.AND P3, PT, R0, 0x7ffffd41, PT ;  /* 0x7ffffd410000780c */ /* 0x000fc60003f66070 */
[----:B-1----:R-:W4:Y:S04]  /*62cd0*/  LDL.LU.64 R6, [R1+0x1550] ;  /* 0x0015500001067983 */ /* 0x002f280000300a00 */
[----:B------:R-:W-:Y:S04]  /*62ce0*/  STL.64 [R1+0xbc8], R220 ;  /* 0x000bc8dc01007387 */ /* 0x000fe80000100a00 */
[----:B------:R-:W4:Y:S04]  /*62cf0*/  LDL.LU.64 R212, [R1+0x1548] ;  /* 0x0015480001d47983 */ /* 0x000f280000300a00 */
[----:B------:R-:W4:Y:S01]  /*62d00*/  LDL.LU.64 R210, [R1+0x1540] ;  /* 0x0015400001d27983 */ /* 0x000f220000300a00 */
[----:B------:R-:W-:-:S03]  /*62d10*/  VIADD R0, R8, 0xfffffda2 ;  /* 0xfffffda208007836 */ /* 0x000fc60000000000 */
[----:B------:R-:W-:Y:S04]  /*62d20*/  LDGSTS.E [R244+-0x3bffc], desc[UR60][R200.64], !P1 ;  /* 0xc4004000c8f47fae */ /* 0x000fe8000c92187c */
[----:B------:R1:W-:Y:S01]  /*62d30*/  LDGSTS.E [R244+-0x3bff8], desc[UR60][R220.64], !P2 ;  /* 0xc4008000dcf47fae */ /* 0x0003e2000d12187c */
[----:B------:R-:W-:Y:S01]  /*62d40*/  ISETP.GE.U32.AND P5, PT, R0, 0x7ffffd23, PT ;  /* 0x7ffffd230000780c */ /* 0x000fe20003fa6070 */
[----:B------:R-:W-:-:S05]  /*62d50*/  VIADD R0, R3, 0xfffffda1 ;  /* 0xfffffda103007836 */ /* 0x000fca0000000000 */
[----:B------:R-:W-:Y:S01]  /*62d60*/  ISETP.GE.U32.AND P6, PT, R0, 0x7ffffd22, PT ;  /* 0x7ffffd220000780c */ /* 0x000fe20003fc6070 */
[----:B------:R-:W-:Y:S01]  /*62d70*/  VIADD R0, R9, 0xfffffd83 ;  /* 0xfffffd8309007836 */ /* 0x000fe20000000000 */
[----:B------:R-:W-:Y:S01]  /*62d80*/  ISETP.GE.U32.AND P1, PT, R2, 0x7ffffd21, PT ;  /* 0x7ffffd210200780c */ /* 0x000fe20003f26070 */
[----:B--2---:R-:W2:Y:S01]  /*62d90*/  LDL.LU.64 R200, [R1+0x2578] ;  /* 0x0025780001c87983 */ /* 0x004ea20000300a00 */
[----:B------:R-:W-:Y:S02]  /*62da0*/  IADD3 R2, R204, -0x27f, RZ ;  /* 0xfffffd81cc027810 */ /* 0x000fe40007ffe0ff */
[----:B------:R-:W-:Y:S01]  /*62db0*/  ISETP.GE.U32.AND P2, PT, R0, 0x7ffffd04, PT ;  /* 0x7ffffd040000780c */ /* 0x000fe20003f46070 */
[----:B------:R-:W-:Y:S02]  /*62dc0*/  VIADD R0, R205, 0xfffffd82 ;  /* 0xfffffd82cd007836 */ /* 0x000fe40000000000 */
[----:B------:R-:W2:Y:S01]  /*62dd0*/  LDL.LU.64 R204, [R1+0x1a10] ;  /* 0x001a100001cc7983 */ /* 0x000ea20000300a00 */
[----:B------:R-:W-:-:S02]  /*62de0*/  VIADD R3, R4, 0xfffffd80 ;  /* 0xfffffd8004037836 */ /* 0x000fc40000000000 */
[----:B---3--:R-:W-:-:S04]  /*62df0*/  IMAD.WIDE R206, R171, 0x4, R206 ;  /* 0x00000004abce7825 */ /* 0x008fc800078e02ce */
[C---:B------:R-:W-:Y:S01]  /*62e00*/  IMAD.WIDE R218, R171.reuse, 0x4, R218 ;  /* 0x00000004abda7825 */ /* 0x040fe200078e02da */
[----:B------:R3:W-:Y:S04]  /*62e10*/  STL.64 [R1+0xbd0], R206 ;  /* 0x000bd0ce01007387 */ /* 0x0007e80000100a00 */
[----:B------:R-:W-:Y:S04]  /*62e20*/  LDGSTS.E [R244+-0x3bff4], desc[UR60][R206.64], !P3 ;  /* 0xc400c000cef47fae */ /* 0x000fe8000d92187c */
[----:B------:R-:W-:Y:S01]  /*62e30*/  LDGSTS.E [R244+-0x38000], desc[UR60][R218.64], !P4 ;  /* 0xc8000000daf47fae */ /* 0x000fe2000e12187c */
[----:B------:R-:W-:Y:S01]  /*62e40*/  ISETP.GE.U32.AND P4, PT, R2, 0x7ffffd02, PT ;  /* 0x7ffffd020200780c */ /* 0x000fe20003f86070 */
[----:B----4-:R-:W-:-:S02]  /*62e50*/  IMAD.WIDE R8, R171, 0x4, R208 ;  /* 0x00000004ab087825 */ /* 0x010fc400078e02d0 */
[----:B------:R-:W4:Y:S04]  /*62e60*/  LDL.LU.64 R208, [R1+0x1618] ;  /* 0x0016180001d07983 */ /* 0x000f280000300a00 */
[----:B------:R1:W-:Y:S04]  /*62e70*/  STL.64 [R1+0xcd0], R218 ;  /* 0x000cd0da01007387 */ /* 0x0003e80000100a00 */
[----:B---3--:R-:W3:Y:S04]  /*62e80*/  LDL.LU.64 R206, [R1+0x1610] ;  /* 0x0016100001ce7983 */ /* 0x008ee80000300a00 */
[----:B------:R1:W-:Y:S04]  /*62e90*/  STL.64 [R1+0xcd8], R8 ;  /* 0x000cd80801007387 */ /* 0x0003e80000100a00 */
[----:B------:R1:W-:Y:S04]  /*62ea0*/  LDGSTS.E [R244+-0x37ffc], desc[UR60][R8.64], !P5 ;  /* 0xc800400008f47fae */ /* 0x0003e8000e92187c */
[----:B-1----:R-:W3:Y:S01]  /*62eb0*/  LDL.LU.64 R218, [R1+0x1608] ;  /* 0x0016080001da7983 */ /* 0x002ee20000300a00 */
[----:B------:R-:W-:-:S04]  /*62ec0*/  IMAD.WIDE R202, R171, 0x4, R202 ;  /* 0x00000004abca7825 */ /* 0x000fc800078e02ca */
[----:B------:R-:W-:-:S04]  /*62ed0*/  IMAD.WIDE R220, R171, 0x4, R214 ;  /* 0x00000004abdc7825 */ /* 0x000fc800078e02d6 */
[----:B------:R-:W-:Y:S01]  /*62ee0*/  IMAD.WIDE R216, R171, 0x4, R216 ;  /* 0x00000004abd87825 */ /* 0x000fe200078e02d8 */
[----:B------:R-:W3:Y:S04]  /*62ef0*/  LDL.LU.64 R214, [R1+0x1600] ;  /* 0x0016000001d67983 */ /* 0x000ee80000300a00 */
[----:B------:R1:W-:Y:S04]  /*62f00*/  STL.64 [R1+0xce8], R202 ;  /* 0x000ce8ca01007387 */ /* 0x0003e80000100a00 */
[----:B------:R1:W-:Y:S01]  /*62f10*/  STL.64 [R1+0xcf0], R220 ;  /* 0x000cf0dc01007387 */ /* 0x0003e20000100a00 */
[----:B------:R-:W-:-:S03]  /*62f20*/  ISETP.GE.U32.AND P5, PT, R3, 0x7ffffd01, PT ;  /* 0x7ffffd010300780c */ /* 0x000fc60003fa6070 */
[----:B------:R-:W-:Y:S04]  /*62f30*/  STL.64 [R1+0xe08], R216 ;  /* 0x000e08d801007387 */ /* 0x000fe80000100a00 */
[----:B------:R-:W-:Y:S04]  /*62f40*/  LDGSTS.E [R244+-0x37ff8], desc[UR60][R202.64], !P6 ;  /* 0xc8008000caf47fae */ /* 0x000fe8000f12187c */
[----:B------:R-:W-:Y:S01]  /*62f50*/  LDGSTS.E [R244+-0x37ff4], desc[UR60][R220.64], !P1 ;  /* 0xc800c000dcf47fae */ /* 0x000fe2000c92187c */
[----:B------:R-:W-:Y:S01]  /*62f60*/  ISETP.GE.U32.AND P3, PT, R0, 0x7ffffd03, PT ;  /* 0x7ffffd030000780c */ /* 0x000fe20003f66070 */
[----:B------:R-:W-:-:S02]  /*62f70*/  IMAD.SHL.U32 R5, R5, 0x80, RZ ;  /* 0x0000008005057824 */ /* 0x000fc400078e00ff */
[----:B------:R-:W-:Y:S01]  /*62f80*/  LDGSTS.E [R244+-0x34000], desc[UR60][R216.64], !P2 ;  /* 0xcc000000d8f47fae */ /* 0x000fe2000d12187c */
[----:B------:R-:W-:-:S04]  /*62f90*/  IMAD.WIDE R8, R171, 0x4, R6 ;  /* 0x00000004ab087825 */ /* 0x000fc800078e0206 */
[----:B------:R-:W-:-:S04]  /*62fa0*/  IMAD.WIDE R6, R171, 0x4, R212 ;  /* 0x00000004ab067825 */ /* 0x000fc800078e02d4 */
[----:B------:R-:W-:Y:S01]  /*62fb0*/  IMAD.WIDE R2, R171, 0x4, R210 ;  /* 0x00000004ab027825 */ /* 0x000fe200078e02d2 */
[----:B------:R-:W3:Y:S04]  /*62fc0*/  LDL.LU.64 R212, [R1+0x15f8] ;  /* 0x0015f80001d47983 */ /* 0x000ee80000300a00 */
[----:B------:R2:W-:Y:S04]  /*62fd0*/  STL.64 [R1+0xe10], R8 ;  /* 0x000e100801007387 */ /* 0x0005e80000100a00 */
[----:B------:R-:W3:Y:S04]  /*62fe0*/  LDL.LU.64 R210, [R1+0x15f0] ;  /* 0x0015f00001d27983 */ /* 0x000ee80000300a00 */
[----:B------:R-:W-:Y:S04]  /*62ff0*/  STL.64 [R1+0xe18], R6 ;  /* 0x000e180601007387 */ /* 0x000fe80000100a00 */
[----:B-1----:R-:W3:Y:S04]  /*63000*/  LDL.LU.64 R202, [R1+0x2570] ;  /* 0x0025700001ca7983 */ /* 0x002ee80000300a00 */
[----:B------:R1:W-:Y:S04]  /*63010*/  STL.64 [R1+0xe20], R2 ;  /* 0x000e200201007387 */ /* 0x0003e80000100a00 */
[----:B------:R-:W3:Y:S04]  /*63020*/  LDL.LU.64 R220, [R1+0x15e8] ;  /* 0x0015e80001dc7983 */ /* 0x000ee80000300a00 */
[----:B------:R2:W-:Y:S01]  /*63030*/  LDGSTS.E [R244+-0x33ffc], desc[UR60][R8.64], !P3 ;  /* 0xcc00400008f47fae */ /* 0x0005e2000d92187c */
[----:B------:R-:W-:-:S03]  /*63040*/  VIADD R0, R245, 0x100000 ;  /* 0x00100000f5007836 */ /* 0x000fc60000000000 */
[----:B------:R-:W-:Y:S04]  /*63050*/  LDGSTS.E [R244+-0x33ff8], desc[UR60][R6.64], !P4 ;  /* 0xcc00800006f47fae */ /* 0x000fe8000e12187c */
[----:B------:R1:W-:Y:S04]  /*63060*/  LDGSTS.E [R244+-0x33ff4], desc[UR60][R2.64], !P5 ;  /* 0xcc00c00002f47fae */ /* 0x0003e8000e92187c */
[----:B------:R-:W0:Y:S01]  /*63070*/  LDGDEPBAR ;  /* 0x00000000000079af */ /* 0x000e220000000000 */
[----:B--2---:R-:W-:-:S03]  /*63080*/  IMAD.WIDE R8, R5, 0x4, R204 ;  /* 0x0000000405087825 */ /* 0x004fc600078e02cc */
[----:B------:R-:W2:Y:S04]  /*63090*/  LDL.LU.64 R204, [R1+0x15e0] ;  /* 0x0015e00001cc7983 */ /* 0x000ea80000300a00 */
[----:B------:R3:W-:Y:S01]  /*630a0*/  STL.64 [R1+0xe28], R8 ;  /* 0x000e280801007387 */ /* 0x0007e20000100a00 */
[C---:B-1----:R-:W-:Y:S01]  /*630b0*/  VIADD R3, R245.reuse, 0x100000 ;  /* 0x00100000f5037836 */ /* 0x042fe20000000000 */
[C---:B------:R-:W-:Y:S02]  /*630c0*/  IADD3 R2, R245.reuse, 0x100000, RZ ;  /* 0x00100000f5027810 */ /* 0x040fe40007ffe0ff */
[----:B------:R1:W-:Y:S01]  /*630d0*/  LDGSTS.E [R0], desc[UR60][R8.64], P0 ;  /* 0x0000000008007fae */ /* 0x0003e2000812187c */
[----:B------:R-:W-:Y:S02]  /*630e0*/  VIADD R4, R245, 0x100000 ;  /* 0x00100000f5047836 */ /* 0x000fe40000000000 */
[----:B----4-:R-:W-:-:S04]  /*630f0*/  IMAD.WIDE R216, R5, 0x4, R208 ;  /* 0x0000000405d87825 */ /* 0x010fc800078e02d0 */
[C---:B---3--:R-:W-:Y:S01]  /*63100*/  IMAD.WIDE R6, R5.reuse, 0x4, R206 ;  /* 0x0000000405067825 */ /* 0x048fe200078e02ce */
[----:B------:R-:W3:Y:S04]  /*63110*/  LDL.LU.64 R208, [R1+0x15d8] ;  /* 0x0015d80001d07983 */ /* 0x000ee80000300a00 */
[----:B------:R-:W4:Y:S04]  /*63120*/  LDL.LU.64 R206, [R1+0x15d0] ;  /* 0x0015d00001ce7983 */ /* 0x000f280000300a00 */
[----:B------:R-:W-:Y:S04]  /*63130*/  STL.64 [R1+0xe38], R216 ;  /* 0x000e38d801007387 */ /* 0x000fe80000100a00 */
[----:B------:R-:W-:Y:S04]  /*63140*/  LDGSTS.E [R3+0x400], desc[UR60][R216.64], P0 ;  /* 0x00400000d8037fae */ /* 0x000fe8000812187c */
[----:B------:R1:W-:Y:S04]  /*63150*/  STL.64 [R1+0xe48], R6 ;  /* 0x000e480601007387 */ /* 0x0003e80000100a00 */
[----:B------:R1:W-:Y:S02]  /*63160*/  LDGSTS.E [R2+0x800], desc[UR60][R6.64], P0 ;  /* 0x0080000006027fae */ /* 0x0003e4000812187c */
[----:B-1----:R-:W-:-:S02]  /*63170*/  IMAD.WIDE R8, R5, 0x4, R218 ;  /* 0x0000000405087825 */ /* 0x002fc400078e02da */
[----:B------:R-:W4:Y:S04]  /*63180*/  LDL.LU.64 R218, [R1+0x15c8] ;  /* 0x0015c80001da7983 */ /* 0x000f280000300a00 */
[----:B------:R1:W-:Y:S04]  /*63190*/  STL.64 [R1+0xe60], R8 ;  /* 0x000e600801007387 */ /* 0x0003e80000100a00 */
[----:B------:R1:W-:Y:S01]  /*631a0*/  LDGSTS.E [R0+0xc00], desc[UR60][R8.64], P0 ;  /* 0x00c0000008007fae */ /* 0x0003e2000812187c */
[----:B------:R-:W-:-:S03]  /*631b0*/  IMAD.WIDE R6, R5, 0x4, R214 ;  /* 0x0000000405067825 */ /* 0x000fc600078e02d6 */
[----:B------:R-:W4:Y:S04]  /*631c0*/  LDL.LU.64 R214, [R1+0x15c0] ;  /* 0x0015c00001d67983 */ /* 0x000f280000300a00 */
[----:B------:R1:W-:Y:S04]  /*631d0*/  STL.64 [R1+0xea0], R6 ;  /* 0x000ea00601007387 */ /* 0x0003e80000100a00 */
[----:B------:R1:W-:Y:S01]  /*631e0*/  LDGSTS.E [R4+0x1000], desc[UR60][R6.64], P0 ;  /* 0x0100000006047fae */ /* 0x0003e2000812187c */
[----:B------:R-:W-:-:S04]  /*631f0*/  IMAD.WIDE R216, R5, 0x4, R212 ;  /* 0x0000000405d87825 */ /* 0x000fc800078e02d4 */
[C---:B-1----:R-:W-:Y:S01]  /*63200*/  IMAD.WIDE R8, R5.reuse, 0x4, R210 ;  /* 0x0000000405087825 */ /* 0x042fe200078e02d2 */
[----:B------:R-:W4:Y:S04]  /*63210*/  LDL.LU.64 R212, [R1+0x1538] ;  /* 0x0015380001d47983 */ /* 0x000f280000300a00 */
[----:B------:R-:W4:Y:S04]  /*63220*/  LDL.LU.64 R210, [R1+0x1530] ;  /* 0x0015300001d27983 */ /* 0x000f280000300a00 */
[----:B------:R-:W-:Y:S01]  /*63230*/  STL.64 [R1+0xef0], R216 ;  /* 0x000ef0d801007387 */ /* 0x000fe20000100a00 */
[----:B------:R-:W-:-:S03]  /*63240*/  IMAD.WIDE R6, R5, 0x4, R220 ;  /* 0x0000000405067825 */ /* 0x000fc600078e02dc */
[----:B------:R2:W-:Y:S04]  /*63250*/  STL.64 [R1+0xf20], R8 ;  /* 0x000f200801007387 */ /* 0x0005e80000100a00 */
[----:B------:R-:W4:Y:S04]  /*63260*/  LDL.LU.64 R220, [R1+0x1520] ;  /* 0x0015200001dc7983 */ /* 0x000f280000300a00 */
[----:B------:R-:W-:Y:S04]  /*63270*/  LDGSTS.E [R3+0x1400], desc[UR60][R216.64], P0 ;  /* 0x01400000d8037fae */ /* 0x000fe8000812187c */
[----:B------:R2:W-:Y:S04]  /*63280*/  LDGSTS.E [R2+0x1800], desc[UR60][R8.64], P0 ;  /* 0x0180000008027fae */ /* 0x0005e8000812187c */
[----:B------:R4:W-:Y:S04]  /*63290*/  STL.64 [R1+0xf60], R6 ;  /* 0x000f600601007387 */ /* 0x0009e80000100a00 */
[----:B------:R4:W-:Y:S01]  /*632a0*/  LDGSTS.E [R0+0x1c00], desc[UR60][R6.64], P0 ;  /* 0x01c0000006007fae */ /* 0x0009e2000812187c */
[----:B--2---:R-:W-:-:S03]  /*632b0*/  IMAD.WIDE R8, R5, 0x4, R204 ;  /* 0x0000000405087825 */ /* 0x004fc600078e02cc */
[----:B------:R-:W2:Y:S04]  /*632c0*/  LDL.LU.64 R204, [R1+0x1510] ;  /* 0x0015100001cc7983 */ /* 0x000ea80000300a00 */
[----:B------:R1:W-:Y:S04]  /*632d0*/  STL.64 [R1+0xfa0], R8 ;  /* 0x000fa00801007387 */ /* 0x0003e80000100a00 */
[----:B------:R1:W-:Y:S01]  /*632e0*/  LDGSTS.E [R4+0x2000], desc[UR60][R8.64], P0 ;  /* 0x0200000008047fae */ /* 0x0003e2000812187c */
[----:B---3--:R-:W-:-:S04]  /*632f0*/  IMAD.WIDE R216, R5, 0x4, R208 ;  /* 0x0000000405d87825 */ /* 0x008fc800078e02d0 */
[C---:B----4-:R-:W-:Y:S01]  /*63300*/  IMAD.WIDE R6, R5.reuse, 0x4, R206 ;  /* 0x0000000405067825 */ /* 0x050fe200078e02ce */
        /* <DEDUP_REMOVED lines=130> */
[----:B------:R1:W-:Y:S04]  /*63b30*/  STL.64 [R1+0x17e0], R216 ;  /* 0x0017e0d801007387 */ /* 0x0003e80000100a00 */
[----:B------:R-:W-:Y:S04]  /*63b40*/  LDGSTS.E [R3+0x22400], desc[UR60][R216.64], P0 ;  /* 0x22400000d8037fae */ /* 0x000fe8000812187c */
[----:B------:R1:W-:Y:S04]  /*63b50*/  STL.64 [R1+0x17e8], R6 ;  /* 0x0017e80601007387 */ /* 0x0003e80000100a00 */
[----:B------:R1:W-:Y:S02]  /*63b60*/  LDGSTS.E [R2+0x22800], desc[UR60][R6.64], P0 ;  /* 0x2280000006027fae */ /* 0x0003e4000812187c */
[----:B-1----:R-:W-:-:S02]  /*63b70*/  IMAD.WIDE R8, R5, 0x4, R218 ;  /* 0x0000000405087825 */ /* 0x002fc400078e02da */
[----:B------:R-:W4:Y:S04]  /*63b80*/  LDL.LU.64 R218, [R1+0x12c0] ;  /* 0x0012c00001da7983 */ /* 0x000f280000300a00 */
[----:B------:R1:W-:Y:S04]  /*63b90*/  STL.64 [R1+0x17f0], R8 ;  /* 0x0017f00801007387 */ /* 0x0003e80000100a00 */
[----:B------:R-:W4:Y:S04]  /*63ba0*/  LDL.LU.64 R216, [R1+0x12b0] ;  /* 0x0012b00001d87983 */ /* 0x000f280000300a00 */
[----:B------:R1:W-:Y:S01]  /*63bb0*/  LDGSTS.E [R0+0x22c00], desc[UR60][R8.64], P0 ;  /* 0x22c0000008007fae */ /* 0x0003e2000812187c */
[----:B------:R-:W-:-:S05]  /*63bc0*/  IMAD.WIDE R6, R5, 0x4, R214 ;  /* 0x0000000405067825 */ /* 0x000fca00078e02d6 */
        /* <DEDUP_REMOVED lines=28> */
[----:B------:R1:W-:Y:S01]  /*63d90*/  STL.64 [R1+0x1d18], R8 ;  /* 0x001d180801007387 */ /* 0x0003e20000100a00 */
[----:B------:R-:W-:-:S03]  /*63da0*/  IMAD.WIDE R6, R5, 0x4, R216 ;  /* 0x0000000405067825 */ /* 0x000fc600078e02d8 */
[----:B------:R1:W-:Y:S04]  /*63db0*/  LDGSTS.E [R0+0x24c00], desc[UR60][R8.64], P0 ;  /* 0x24c0000008007fae */ /* 0x0003e8000812187c */
[----:B------:R-:W4:Y:S04]  /*63dc0*/  LDL.LU.64 R216, [R1+0x1228] ;  /* 0x0012280001d87983 */ /* 0x000f280000300a00 */
[----:B------:R1:W-:Y:S04]  /*63dd0*/  STL.64 [R1+0x1d10], R6 ;  /* 0x001d100601007387 */ /* 0x0003e80000100a00 */
[----:B------:R1:W-:Y:S01]  /*63de0*/  LDGSTS.E [R4+0x25000], desc[UR60][R6.64], P0 ;  /* 0x2500000006047fae */ /* 0x0003e2000812187c */
[----:B------:R-:W-:-:S04]  /*63df0*/  IMAD.WIDE R218, R5, 0x4, R212 ;  /* 0x0000000405da7825 */ /* 0x000fc800078e02d4 */
[C---:B-1----:R-:W-:Y:S01]  /*63e00*/  IMAD.WIDE R8, R5.reuse, 0x4, R210 ;  /* 0x0000000405087825 */ /* 0x042fe200078e02d2 */
[----:B------:R-:W4:Y:S04]  /*63e10*/  LDL.LU.64 R212, [R1+0x1218] ;  /* 0x0012180001d47983 */ /* 0x000f280000300a00 */
[----:B------:R-:W4:Y:S04]  /*63e20*/  LDL.LU.64 R210, [R1+0x11b0] ;  /* 0x0011b00001d27983 */ /* 0x000f280000300a00 */
[----:B------:R2:W-:Y:S01]  /*63e30*/  STL.64 [R1+0x1d08], R218 ;  /* 0x001d08da01007387 */ /* 0x0005e20000100a00 */
[----:B------:R-:W-:-:S03]  /*63e40*/  IMAD.WIDE R6, R5, 0x4, R220 ;  /* 0x0000000405067825 */ /* 0x000fc600078e02dc */
[----:B------:R3:W-:Y:S04]  /*63e50*/  STL.64 [R1+0x1d00], R8 ;  /* 0x001d000801007387 */ /* 0x0007e80000100a00 */
[----:B------:R-:W4:Y:S04]  /*63e60*/  LDL.LU.64 R220, [R1+0x11a0] ;  /* 0x0011a00001dc7983 */ /* 0x000f280000300a00 */
[----:B------:R2:W-:Y:S04]  /*63e70*/  LDGSTS.E [R3+0x25400], desc[UR60][R218.64], P0 ;  /* 0x25400000da037fae */ /* 0x0005e8000812187c */
[----:B------:R4:W-:Y:S04]  /*63e80*/  STL.64 [R1+0x1cf8], R6 ;  /* 0x001cf80601007387 */ /* 0x0009e80000100a00 */
[----:B------:R3:W-:Y:S04]  /*63e90*/  LDGSTS.E [R2+0x25800], desc[UR60][R8.64], P0 ;  /* 0x2580000008027fae */ /* 0x0007e8000812187c */
[----:B------:R4:W-:Y:S01]  /*63ea0*/  LDGSTS.E [R0+0x25c00], desc[UR60][R6.64], P0 ;  /* 0x25c0000006007fae */ /* 0x0009e2000812187c */
[----:B--2---:R-:W-:-:S03]  /*63eb0*/  IMAD.WIDE R218, R5, 0x4, R204 ;  /* 0x0000000405da7825 */ /* 0x004fc600078e02cc */
[----:B------:R-:W2:Y:S04]  /*63ec0*/  LDL.LU.64 R204, [R1+0x1190] ;  /* 0x0011900001cc7983 */ /* 0x000ea80000300a00 */
[----:B------:R-:W-:Y:S04]  /*63ed0*/  STL.64 [R1+0x1cf0], R218 ;  /* 0x001cf0da01007387 */ /* 0x000fe80000100a00 */
[----:B------:R-:W-:Y:S01]  /*63ee0*/  LDGSTS.E [R4+0x26000], desc[UR60][R218.64], P0 ;  /* 0x26000000da047fae */ /* 0x000fe2000812187c */
[----:B---3--:R-:W-:-:S04]  /*63ef0*/  IMAD.WIDE R8, R5, 0x4, R208 ;  /* 0x0000000405087825 */ /* 0x008fc800078e02d0 */
[C---:B----4-:R-:W-:Y:S01]  /*63f00*/  IMAD.WIDE R6, R5.reuse, 0x4, R206 ;  /* 0x0000000405067825 */ /* 0x050fe200078e02ce */
[----:B------:R-:W3:Y:S04]  /*63f10*/  LDL.LU.64 R208, [R1+0x1188] ;  /* 0x0011880001d07983 */ /* 0x000ee80000300a00 */
[----:B------:R-:W4:Y:S04]  /*63f20*/  LDL.LU.64 R206, [R1+0x1180] ;  /* 0x0011800001ce7983 */ /* 0x000f280000300a00 */
[----:B------:R1:W-:Y:S04]  /*63f30*/  STL.64 [R1+0x1ce8], R8 ;  /* 0x001ce80801007387 */ /* 0x0003e80000100a00 */
[----:B------:R-:W-:Y:S04]  /*63f40*/  LDGSTS.E [R3+0x26400], desc[UR60][R8.64], P0 ;  /* 0x2640000008037fae */ /* 0x000fe8000812187c */
[----:B------:R1:W-:Y:S04]  /*63f50*/  STL.64 [R1+0x1ce0], R6 ;  /* 0x001ce00601007387 */ /* 0x0003e80000100a00 */
[----:B------:R1:W-:Y:S01]  /*63f60*/  LDGSTS.E [R2+0x26800], desc[UR60][R6.64], P0 ;  /* 0x2680000006027fae */ /* 0x0003e2000812187c */
[----:B------:R-:W-:-:S03]  /*63f70*/  IMAD.WIDE R214, R5, 0x4, R214 ;  /* 0x0000000405d67825 */ /* 0x000fc600078e02d6 */
[----:B-1----:R-:W4:Y:S04]  /*63f80*/  LDL.LU.64 R8, [R1+0x1178] ;  /* 0x0011780001087983 */ /* 0x002f280000300a00 */
[----:B------:R1:W-:Y:S01]  /*63f90*/  STL.64 [R1+0x1cd8], R214 ;  /* 0x001cd8d601007387 */ /* 0x0003e20000100a00 */
[----:B------:R-:W-:-:S03]  /*63fa0*/  IMAD.WIDE R6, R5, 0x4, R216 ;  /* 0x0000000405067825 */ /* 0x000fc600078e02d8 */
[----:B------:R-:W4:Y:S04]  /*63fb0*/  LDL.LU.64 R218, [R1+0x1170] ;  /* 0x0011700001da7983 */ /* 0x000f280000300a00 */
[----:B------:R1:W-:Y:S04]  /*63fc0*/  LDGSTS.E [R0+0x26c00], desc[UR60][R214.64], P0 ;  /* 0x26c00000d6007fae */ /* 0x0003e8000812187c */
[----:B------:R1:W-:Y:S04]  /*63fd0*/  STL.64 [R1+0x1cd0], R6 ;  /* 0x001cd00601007387 */ /* 0x0003e80000100a00 */
[----:B------:R1:W-:Y:S01]  /*63fe0*/  LDGSTS.E [R3+0x27000], desc[UR60][R6.64], P0 ;  /* 0x2700000006037fae */ /* 0x0003e2000812187c */
[----:B------:R-:W-:-:S04]  /*63ff0*/  IMAD.WIDE R216, R5, 0x4, R212 ;  /* 0x0000000405d87825 */ /* 0x000fc800078e02d4 */
[C---:B-1----:R-:W-:Y:S01]  /*64000*/  IMAD.WIDE R214, R5.reuse, 0x4, R210 ;  /* 0x0000000405d67825 */ /* 0x042fe200078e02d2 */
[----:B------:R-:W4:Y:S04]  /*64010*/  LDL.LU.64 R212, [R1+0x1168] ;  /* 0x0011680001d47983 */ /* 0x000f280000300a00 */
[----:B------:R-:W4:Y:S04]  /*64020*/  LDL.LU.64 R210, [R1+0x1148] ;  /* 0x0011480001d27983 */ /* 0x000f280000300a00 */
[----:B------:R-:W-:Y:S04]  /*64030*/  STL.64 [R1+0x1cc8], R216 ;  /* 0x001cc8d801007387 */ /* 0x000fe80000100a00 */
[----:B------:R-:W-:Y:S04]  /*64040*/  LDGSTS.E [R2+0x27400], desc[UR60][R216.64], P0 ;  /* 0x27400000d8027fae */ /* 0x000fe8000812187c */
[----:B------:R1:W-:Y:S01]  /*64050*/  STL.64 [R1+0x1cc0], R214 ;  /* 0x001cc0d601007387 */ /* 0x0003e20000100a00 */
[----:B------:R-:W-:-:S03]  /*64060*/  IMAD.WIDE R6, R5, 0x4, R220 ;  /* 0x0000000405067825 */ /* 0x000fc600078e02dc */
[----:B------:R2:W-:Y:S04]  /*64070*/  LDGSTS.E [R0+0x27800], desc[UR60][R214.64], P0 ;  /* 0x27800000d6007fae */ /* 0x0005e8000812187c */
[----:B-1----:R-:W4:Y:S04]  /*64080*/  LDL.LU.64 R214, [R1+0x1138] ;  /* 0x0011380001d67983 */ /* 0x002f280000300a00 */
[----:B------:R4:W-:Y:S04]  /*64090*/  STL.64 [R1+0x1cb8], R6 ;  /* 0x001cb80601007387 */ /* 0x0009e80000100a00 */
[----:B------:R-:W4:Y:S01]  /*640a0*/  LDL.LU.64 R216, [R1+0x1128] ;  /* 0x0011280001d87983 */ /* 0x000f220000300a00 */
[----:B------:R-:W-:-:S02]  /*640b0*/  VIADD R245, R245, 0x100000 ;  /* 0x00100000f5f57836 */ /* 0x000fc40000000000 */
[----:B--2---:R-:W-:-:S04]  /*640c0*/  IMAD.WIDE R204, R5, 0x4, R204 ;  /* 0x0000000405cc7825 */ /* 0x004fc800078e02cc */
[C---:B------:R-:W-:Y:S01]  /*640d0*/  VIADD R0, R246.reuse, 0x100000 ;  /* 0x00100000f6007836 */ /* 0x040fe20000000000 */
[C---:B------:R-:W-:Y:S01]  /*640e0*/  IADD3 R3, R246.reuse, 0x100000, RZ ;  /* 0x00100000f6037810 */ /* 0x040fe20007ffe0ff */
[C---:B------:R-:W-:Y:S01]  /*640f0*/  VIADD R2, R246.reuse, 0x100000 ;  /* 0x00100000f6027836 */ /* 0x040fe20000000000 */
[----:B------:R4:W-:Y:S04]  /*64100*/  LDGSTS.E [R245+0x27c00], desc[UR60][R6.64], P0 ;  /* 0x27c0000006f57fae */ /* 0x0009e8000812187c */
[----:B------:R1:W-:Y:S04]  /*64110*/  STL.64 [R1+0xe30], R204 ;  /* 0x000e30cc01007387 */ /* 0x0003e80000100a00 */
[----:B------:R-:W-:Y:S01]  /*64120*/  LDGSTS.E [R0+0x80], desc[UR60][R204.64], P0 ;  /* 0x00080000cc007fae */ /* 0x000fe2000812187c */
[----:B------:R-:W-:-:S02]  /*64130*/  VIADD R4, R246, 0x100000 ;  /* 0x00100000f6047836 */ /* 0x000fc40000000000 */
[----:B---3--:R-:W-:-:S04]  /*64140*/  IMAD.WIDE R220, R5, 0x4, R208 ;  /* 0x0000000405dc7825 */ /* 0x008fc800078e02d0 */
[C---:B----4-:R-:W-:Y:S01]  /*64150*/  IMAD.WIDE R6, R5.reuse, 0x4, R206 ;  /* 0x0000000405067825 */ /* 0x050fe200078e02ce */
[----:B------:R-:W2:Y:S04]  /*64160*/  LDL.LU.64 R208, [R1+0x1118] ;  /* 0x0011180001d07983 */ /* 0x000ea80000300a00 */
[----:B------:R-:W3:Y:S04]  /*64170*/  LDL.LU.64 R206, [R1+0x1108] ;  /* 0x0011080001ce7983 */ /* 0x000ee80000300a00 */
[----:B------:R-:W-:Y:S04]  /*64180*/  STL.64 [R1+0xe40], R220 ;  /* 0x000e40dc01007387 */ /* 0x000fe80000100a00 */
[----:B-1----:R-:W4:Y:S04]  /*64190*/  LDL.LU.64 R204, [R1+0x2568] ;  /* 0x0025680001cc7983 */ /* 0x002f280000300a00 */
[----:B------:R1:W-:Y:S04]  /*641a0*/  LDGSTS.E [R3+0x480], desc[UR60][R220.64], P0 ;  /* 0x00480000dc037fae */ /* 0x0003e8000812187c */
[----:B------:R1:W-:Y:S04]  /*641b0*/  STL.64 [R1+0xe50], R6 ;  /* 0x000e500601007387 */ /* 0x0003e80000100a00 */
[----:B------:R-:W-:Y:S01]  /*641c0*/  LDGSTS.E [R2+0x880], desc[UR60][R6.64], P0 ;  /* 0x0088000006027fae */ /* 0x000fe2000812187c */
[----:B------:R-:W-:-:S04]  /*641d0*/  IMAD.WIDE R8, R5, 0x4, R8 ;  /* 0x0000000405087825 */ /* 0x000fc800078e0208 */
[C---:B------:R-:W-:Y:S01]  /*641e0*/  IMAD.WIDE R244, R5.reuse, 0x4, R218 ;  /* 0x0000000405f47825 */ /* 0x040fe200078e02da */
[----:B-1----:R-:W4:Y:S04]  /*641f0*/  LDL.LU.64 R6, [R1+0x10f8] ;  /* 0x0010f80001067983 */ /* 0x002f280000300a00 */
[----:B------:R1:W-:Y:S04]  /*64200*/  STL.64 [R1+0xe68], R8 ;  /* 0x000e680801007387 */ /* 0x0003e80000100a00 */
[----:B------:R-:W4:Y:S04]  /*64210*/  LDL.LU.64 R218, [R1+0x10e8] ;  /* 0x0010e80001da7983 */ /* 0x000f280000300a00 */
[----:B------:R1:W-:Y:S04]  /*64220*/  LDGSTS.E [R0+0xc80], desc[UR60][R8.64], P0 ;  /* 0x00c8000008007fae */ /* 0x0003e8000812187c */
[----:B------:R-:W-:Y:S04]  /*64230*/  STL.64 [R1+0xea8], R244 ;  /* 0x000ea8f401007387 */ /* 0x000fe80000100a00 */
[----:B------:R1:W-:Y:S01]  /*64240*/  LDGSTS.E [R4+0x1080], desc[UR60][R244.64], P0 ;  /* 0x01080000f4047fae */ /* 0x0003e2000812187c */
[----:B------:R-:W-:-:S04]  /*64250*/  IMAD.WIDE R220, R5, 0x4, R212 ;  /* 0x0000000405dc7825 */ /* 0x000fc800078e02d4 */
[C---:B-1----:R-:W-:Y:S01]  /*64260*/  IMAD.WIDE R8, R5.reuse, 0x4, R210 ;  /* 0x0000000405087825 */ /* 0x042fe200078e02d2 */
[----:B------:R-:W4:Y:S04]  /*64270*/  LDL.LU.64 R212, [R1+0x10c8] ;  /* 0x0010c80001d47983 */ /* 0x000f280000300a00 */
[----:B------:R-:W4:Y:S04]  /*64280*/  LDL.LU.64 R210, [R1+0x10b8] ;  /* 0x0010b80001d27983 */ /* 0x000f280000300a00 */
[----:B------:R-:W-:Y:S04]  /*64290*/  STL.64 [R1+0xee8], R220 ;  /* 0x000ee8dc01007387 */ /* 0x000fe80000100a00 */
[----:B------:R2:W-:Y:S04]  /*642a0*/  LDGSTS.E [R3+0x1480], desc[UR60][R220.64], P0 ;  /* 0x01480000dc037fae */ /* 0x0005e8000812187c */
[----:B------:R1:W-:Y:S04]  /*642b0*/  STL.64 [R1+0xf28], R8 ;  /* 0x000f280801007387 */ /* 0x0003e80000100a00 */
[----:B------:R-:W-:Y:S01]  /*642c0*/  LDGSTS.E [R2+0x1880], desc[UR60][R8.64], P0 ;  /* 0x0188000008027fae */ /* 0x000fe2000812187c */
[----:B------:R-:W-:-:S03]  /*642d0*/  IMAD.WIDE R214, R5, 0x4, R214 ;  /* 0x0000000405d67825 */ /* 0x000fc600078e02d6 */
[----:B-1----:R-:W4:Y:S01]  /*642e0*/  LDL.LU.64 R8, [R1+0x10a8] ;  /* 0x0010a80001087983 */ /* 0x002f220000300a00 */
[----:B------:R-:W-:-:S03]  /*642f0*/  IMAD.WIDE R244, R5, 0x4, R216 ;  /* 0x0000000405f47825 */ /* 0x000fc600078e02d8 */
[----:B------:R3:W-:Y:S04]  /*64300*/  STL.64 [R1+0xf70], R214 ;  /* 0x000f70d601007387 */ /* 0x0007e80000100a00 */
[----:B------:R-:W4:Y:S04]  /*64310*/  LDL.LU.64 R216, [R1+0x1098] ;  /* 0x0010980001d87983 */ /* 0x000f280000300a00 */
[----:B------:R3:W-:Y:S04]  /*64320*/  LDGSTS.E [R0+0x1c80], desc[UR60][R214.64], P0 ;  /* 0x01c80000d6007fae */ /* 0x0007e8000812187c */
[----:B------:R-:W-:Y:S04]  /*64330*/  STL.64 [R1+0xfc0], R244 ;  /* 0x000fc0f401007387 */ /* 0x000fe80000100a00 */
[----:B------:R1:W-:Y:S01]  /*64340*/  LDGSTS.E [R4+0x2080], desc[UR60][R244.64], P0 ;  /* 0x02080000f4047fae */ /* 0x0003e2000812187c */
[----:B--2---:R-:W-:-:S04]  /*64350*/  IMAD.WIDE R220, R5, 0x4, R208 ;  /* 0x0000000405dc7825 */ /* 0x004fc800078e02d0 */
[C---:B---3--:R-:W-:Y:S01]  /*64360*/  IMAD.WIDE R214, R5.reuse, 0x4, R206 ;  /* 0x0000000405d67825 */ /* 0x048fe200078e02ce */
[----:B------:R-:W2:Y:S04]  /*64370*/  LDL.LU.64 R208, [R1+0x1088] ;  /* 0x0010880001d07983 */ /* 0x000ea80000300a00 */
[----:B------:R-:W3:Y:S04]  /*64380*/  LDL.LU.64 R206, [R1+0x1078] ;  /* 0x0010780001ce7983 */ /* 0x000ee80000300a00 */
[----:B------:R-:W-:Y:S04]  /*64390*/  STL.64 [R1+0x1000], R220 ;  /* 0x001000dc01007387 */ /* 0x000fe80000100a00 */
[----:B------:R1:W-:Y:S04]  /*643a0*/  LDGSTS.E [R3+0x2480], desc[UR60][R220.64], P0 ;  /* 0x02480000dc037fae */ /* 0x0003e8000812187c */
[----:B------:R1:W-:Y:S04]  /*643b0*/  STL.64 [R1+0x1040], R214 ;  /* 0x001040d601007387 */ /* 0x0003e80000100a00 */
[----:B------:R-:W-:Y:S01]  /*643c0*/  LDGSTS.E [R2+0x2880], desc[UR60][R214.64], P0 ;  /* 0x02880000d6027fae */ /* 0x000fe2000812187c */
[----:B----4-:R-:W-:-:S03]  /*643d0*/  IMAD.WIDE R6, R5, 0x4, R6 ;  /* 0x0000000405067825 */ /* 0x010fc600078e0206 */
[----:B-1----:R-:W4:Y:S01]  /*643e0*/  LDL.LU.64 R214, [R1+0x1068] ;  /* 0x0010680001d67983 */ /* 0x002f220000300a00 */
[----:B------:R-:W-:-:S03]  /*643f0*/  IMAD.WIDE R244, R5, 0x4, R218 ;  /* 0x0000000405f47825 */ /* 0x000fc600078e02da */
        /* <DEDUP_REMOVED lines=14> */
[----:B-1----:R-:W4:Y:S04]  /*644e0*/  LDL.LU.64 R6, [R1+0x1018] ;  /* 0x0010180001067983 */ /* 0x002f280000300a00 */
[----:B------:R3:W-:Y:S01]  /*644f0*/  STL.64 [R1+0x1168], R8 ;  /* 0x0011680801007387 */ /* 0x0007e20000100a00 */
[----:B------:R-:W-:-:S03]  /*64500*/  IMAD.WIDE R244, R5, 0x4, R216 ;  /* 0x0000000405f47825 */ /* 0x000fc600078e02d8 */
[----:B------:R3:W-:Y:S04]  /*64510*/  LDGSTS.E [R0+0x3c80], desc[UR60][R8.64], P0 ;  /* 0x03c8000008007fae */ /* 0x0007e8000812187c */
[----:B------:R-:W4:Y:S04]  /*64520*/  LDL.LU.64 R216, [R1+0x1008] ;  /* 0x0010080001d87983 */ /* 0x000f280000300a00 */
        /* <DEDUP_REMOVED lines=11> */
[----:B-1----:R-:W4:Y:S04]  /*645e0*/  LDL.LU.64 R8, [R1+0xfd8] ;  /* 0x000fd80001087983 */ /* 0x002f280000300a00 */
[----:B------:R1:W-:Y:S01]  /*645f0*/  STL.64 [R1+0x1268], R214 ;  /* 0x001268d601007387 */ /* 0x0003e20000100a00 */
[----:B------:R-:W-:-:S03]  /*64600*/  IMAD.WIDE R244, R5, 0x4, R218 ;  /* 0x0000000405f47825 */ /* 0x000fc600078e02da */
[----:B------:R1:W-:Y:S04]  /*64610*/  LDGSTS.E [R0+0x4c80], desc[UR60][R214.64], P0 ;  /* 0x04c80000d6007fae */ /* 0x0003e8000812187c */
[----:B------:R-:W4:Y:S04]  /*64620*/  LDL.LU.64 R218, [R1+0xfb8] ;  /* 0x000fb80001da7983 */ /* 0x000f280000300a00 */
        /* <DEDUP_REMOVED lines=167> */
[----:B------:R-:W-:Y:S04]  /*650a0*/  LDGSTS.E [R2+0x27480], desc[UR60][R220.64], P0 ;  /* 0x27480000dc027fae */ /* 0x000fe8000812187c */
[----:B------:R1:W-:Y:S04]  /*650b0*/  STL.64 [R1+0x1c28], R6 ;  /* 0x001c280601007387 */ /* 0x0003e80000100a00 */
[----:B------:R1:W-:Y:S01]  /*650c0*/  LDGSTS.E [R0+0x27880], desc[UR60][R6.64], P0 ;  /* 0x2788000006007fae */ /* 0x0003e2000812187c */
[----:B------:R-:W-:-:S03]  /*650d0*/  IMAD.WIDE R8, R5, 0x4, R8 ;  /* 0x0000000405087825 */ /* 0x000fc600078e0208 */
[----:B-1----:R-:W4:Y:S04]  /*650e0*/  LDL.LU.64 R6, [R1+0x848] ;  /* 0x0008480001067983 */ /* 0x002f280000300a00 */
[----:B------:R3:W-:Y:S01]  /*650f0*/  STL.64 [R1+0x1c20], R8 ;  /* 0x001c200801007387 */ /* 0x0007e20000100a00 */
[----:B------:R-:W-:-:S03]  /*65100*/  IMAD.WIDE R244, R5, 0x4, R216 ;  /* 0x0000000405f47825 */ /* 0x000fc600078e02d8 */
[----:B------:R-:W4:Y:S01]  /*65110*/  LDL.LU.64 R216, [R1+0x838] ;  /* 0x0008380001d87983 */ /* 0x000f220000300a00 */
[----:B------:R-:W-:Y:S01]  /*65120*/  VIADD R246, R246, 0x100000 ;  /* 0x00100000f6f67836 */ /* 0x000fe20000000000 */
[C---:B------:R-:W-:Y:S01]  /*65130*/  IADD3 R0, R247.reuse, 0x100000, RZ ;  /* 0x00100000f7007810 */ /* 0x040fe20007ffe0ff */
[C---:B------:R-:W-:Y:S01]  /*65140*/  VIADD R3, R247.reuse, 0x100000 ;  /* 0x00100000f7037836 */ /* 0x040fe20000000000 */
[----:B------:R-:W-:Y:S04]  /*65150*/  STL.64 [R1+0x8b8], R244 ;  /* 0x0008b8f401007387 */ /* 0x000fe80000100a00 */
[----:B------:R3:W-:Y:S01]  /*65160*/  LDGSTS.E [R246+0x27c80], desc[UR60][R8.64], P0 ;  /* 0x27c8000008f67fae */ /* 0x0007e2000812187c */
[----:B------:R-:W-:-:S03]  /*65170*/  VIADD R2, R247, 0x100000 ;  /* 0x00100000f7027836 */ /* 0x000fc60000000000 */
[----:B------:R1:W-:Y:S01]  /*65180*/  LDGSTS.E [R0+0x100], desc[UR60][R244.64], P0 ;  /* 0x00100000f4007fae */ /* 0x0003e2000812187c */
[----:B------:R-:W-:Y:S02]  /*65190*/  VIADD R4, R247, 0x100000 ;  /* 0x00100000f7047836 */ /* 0x000fe40000000000 */
        /* <DEDUP_REMOVED lines=156> */
[----:B------:R-:W-:Y:S04]  /*65b60*/  LDGSTS.E [R0+0x21d00], desc[UR60][R214.64], P0 ;  /* 0x21d00000d6007fae */ /* 0x000fe8000812187c */
[----:B------:R-:W4:Y:S04]  /*65b70*/  LDL.LU.64 R216, [R1+0x6d8] ;  /* 0x0006d80001d87983 */ /* 0x000f280000300a00 */
[----:B------:R-:W-:Y:S04]  /*65b80*/  STL.64 [R1+0x17b0], R244 ;  /* 0x0017b0f401007387 */ /* 0x000fe80000100a00 */
[----:B------:R4:W-:Y:S04]  /*65b90*/  LDGSTS.E [R4+0x22100], desc[UR60][R244.64], P0 ;  /* 0x22100000f4047fae */ /* 0x0009e8000812187c */
[----:B-1----:R-:W4:Y:S01]  /*65ba0*/  LDL.LU.64 R214, [R1+0x6d0] ;  /* 0x0006d00001d67983 */ /* 0x002f220000300a00 */
[----:B--2---:R-:W-:-:S04]  /*65bb0*/  IMAD.WIDE R220, R5, 0x4, R208 ;  /* 0x0000000405dc7825 */ /* 0x004fc800078e02d0 */
[C---:B---3--:R-:W-:Y:S01]  /*65bc0*/  IMAD.WIDE R206, R5.reuse, 0x4, R206 ;  /* 0x0000000405ce7825 */ /* 0x048fe200078e02ce */
[----:B------:R-:W2:Y:S04]  /*65bd0*/  LDL.LU.64 R208, [R1+0x6c8] ;  /* 0x0006c80001d07983 */ /* 0x000ea80000300a00 */
[----:B------:R-:W-:Y:S04]  /*65be0*/  STL.64 [R1+0x1820], R220 ;  /* 0x001820dc01007387 */ /* 0x000fe80000100a00 */
[----:B------:R1:W-:Y:S04]  /*65bf0*/  LDGSTS.E [R3+0x22500], desc[UR60][R220.64], P0 ;  /* 0x22500000dc037fae */ /* 0x0003e8000812187c */
[----:B------:R3:W-:Y:S04]  /*65c00*/  STL.64 [R1+0x1828], R206 ;  /* 0x001828ce01007387 */ /* 0x0007e80000100a00 */
[----:B------:R-:W-:Y:S01]  /*65c10*/  LDGSTS.E [R2+0x22900], desc[UR60][R206.64], P0 ;  /* 0x22900000ce027fae */ /* 0x000fe2000812187c */
[----:B----4-:R-:W-:-:S03]  /*65c20*/  IMAD.WIDE R6, R5, 0x4, R6 ;  /* 0x0000000405067825 */ /* 0x010fc600078e0206 */
[----:B---3--:R-:W3:Y:S01]  /*65c30*/  LDL.LU.64 R206, [R1+0x6c0] ;  /* 0x0006c00001ce7983 */ /* 0x008ee20000300a00 */
[----:B------:R-:W-:-:S03]  /*65c40*/  IMAD.WIDE R244, R5, 0x4, R218 ;  /* 0x0000000405f47825 */ /* 0x000fc600078e02da */
[----:B------:R4:W-:Y:S04]  /*65c50*/  STL.64 [R1+0x1830], R6 ;  /* 0x0018300601007387 */ /* 0x0009e80000100a00 */
[----:B------:R-:W3:Y:S04]  /*65c60*/  LDL.LU.64 R218, [R1+0x6b8] ;  /* 0x0006b80001da7983 */ /* 0x000ee80000300a00 */
[----:B------:R4:W-:Y:S04]  /*65c70*/  LDGSTS.E [R0+0x22d00], desc[UR60][R6.64], P0 ;  /* 0x22d0000006007fae */ /* 0x0009e8000812187c */
[----:B------:R-:W-:Y:S04]  /*65c80*/  STL.64 [R1+0x1838], R244 ;  /* 0x001838f401007387 */ /* 0x000fe80000100a00 */
[----:B------:R4:W-:Y:S01]  /*65c90*/  LDGSTS.E [R4+0x23100], desc[UR60][R244.64], P0 ;  /* 0x23100000f4047fae */ /* 0x0009e2000812187c */
[----:B-1----:R-:W-:-:S04]  /*65ca0*/  IMAD.WIDE R220, R5, 0x4, R212 ;  /* 0x0000000405dc7825 */ /* 0x002fc800078e02d4 */
[C---:B----4-:R-:W-:Y:S01]  /*65cb0*/  IMAD.WIDE R6, R5.reuse, 0x4, R210 ;  /* 0x0000000405067825 */ /* 0x050fe200078e02d2 */
        /* <DEDUP_REMOVED lines=14> */
[----:B------:R-:W-:-:S03]  /*65da0*/  IMAD.WIDE R220, R5, 0x4, R214 ;  /* 0x0000000405dc7825 */ /* 0x000fc600078e02d6 */
[----:B------:R-:W4:Y:S04]  /*65db0*/  LDL.LU.64 R214, [R1+0x690] ;  /* 0x0006900001d67983 */ /* 0x000f280000300a00 */
[----:B------:R4:W-:Y:S01]  /*65dc0*/  LDGSTS.E [R3+0x24500], desc[UR60][R220.64], P0 ;  /* 0x24500000dc037fae */ /* 0x0009e2000812187c */
[----:B--2---:R-:W-:-:S03]  /*65dd0*/  IMAD.WIDE R8, R5, 0x4, R208 ;  /* 0x0000000405087825 */ /* 0x004fc600078e02d0 */
[----:B------:R-:W2:Y:S04]  /*65de0*/  LDL.LU.64 R208, [R1+0x688] ;  /* 0x0006880001d07983 */ /* 0x000ea80000300a00 */
[----:B------:R-:W-:Y:S04]  /*65df0*/  STL.64 [R1+0x1bf8], R220 ;  /* 0x001bf8dc01007387 */ /* 0x000fe80000100a00 */
[----:B------:R1:W-:Y:S04]  /*65e00*/  STL.64 [R1+0x1bf0], R8 ;  /* 0x001bf00801007387 */ /* 0x0003e80000100a00 */
[----:B------:R-:W-:Y:S01]  /*65e10*/  LDGSTS.E [R2+0x24900], desc[UR60][R8.64], P0 ;  /* 0x2490000008027fae */ /* 0x000fe2000812187c */
[----:B---3--:R-:W-:-:S03]  /*65e20*/  IMAD.WIDE R206, R5, 0x4, R206 ;  /* 0x0000000405ce7825 */ /* 0x008fc600078e02ce */
[----:B-1----:R-:W3:Y:S01]  /*65e30*/  LDL.LU.64 R8, [R1+0x680] ;  /* 0x0006800001087983 */ /* 0x002ee20000300a00 */
[----:B------:R-:W-:-:S03]  /*65e40*/  IMAD.WIDE R244, R5, 0x4, R218 ;  /* 0x0000000405f47825 */ /* 0x000fc600078e02da */
[----:B------:R1:W-:Y:S04]  /*65e50*/  STL.64 [R1+0x1be8], R206 ;  /* 0x001be8ce01007387 */ /* 0x0003e80000100a00 */
[----:B------:R-:W-:Y:S04]  /*65e60*/  LDGSTS.E [R0+0x24d00], desc[UR60][R206.64], P0 ;  /* 0x24d00000ce007fae */ /* 0x000fe8000812187c */
[----:B------:R4:W-:Y:S04]  /*65e70*/  LDGSTS.E [R4+0x25100], desc[UR60][R244.64], P0 ;  /* 0x25100000f4047fae */ /* 0x0009e8000812187c */
[----:B-1----:R-:W3:Y:S04]  /*65e80*/  LDL.LU.64 R206, [R1+0x678] ;  /* 0x0006780001ce7983 */ /* 0x002ee80000300a00 */
[----:B------:R-:W-:Y:S01]  /*65e90*/  STL.64 [R1+0x1be0], R244 ;  /* 0x001be0f401007387 */ /* 0x000fe20000100a00 */
[----:B----4-:R-:W-:-:S04]  /*65ea0*/  IMAD.WIDE R220, R5, 0x4, R212 ;  /* 0x0000000405dc7825 */ /* 0x010fc800078e02d4 */
[C---:B------:R-:W-:Y:S01]  /*65eb0*/  IMAD.WIDE R210, R5.reuse, 0x4, R210 ;  /* 0x0000000405d27825 */ /* 0x040fe200078e02d2 */
        /* <DEDUP_REMOVED lines=17> */
[----:B------:R-:W-:Y:S01]  /*65fd0*/  IADD3 R247, R247, 0x100000, RZ ;  /* 0x00100000f7f77810 */ /* 0x000fe20007ffe0ff */
[C---:B--2---:R-:W-:Y:S02]  /*65fe0*/  IMAD.WIDE R6, R5.reuse, 0x4, R208 ;  /* 0x0000000405067825 */ /* 0x044fe400078e02d0 */
[----:B------:R-:W2:Y:S04]  /*65ff0*/  LDL.LU.64 R208, [R1+0x648] ;  /* 0x0006480001d07983 */ /* 0x000ea80000300a00 */
[----:B------:R-:W-:Y:S04]  /*66000*/  STL.64 [R1+0x1bb8], R220 ;  /* 0x001bb8dc01007387 */ /* 0x000fe80000100a00 */
[----:B------:R1:W-:Y:S04]  /*66010*/  STL.64 [R1+0x1bb0], R6 ;  /* 0x001bb00601007387 */ /* 0x0003e80000100a00 */
[----:B------:R-:W-:Y:S01]  /*66020*/  LDGSTS.E [R2+0x26900], desc[UR60][R6.64], P0 ;  /* 0x2690000006027fae */ /* 0x000fe2000812187c */
[----:B---3--:R-:W-:-:S03]  /*66030*/  IMAD.WIDE R8, R5, 0x4, R8 ;  /* 0x0000000405087825 */ /* 0x008fc600078e0208 */
[----:B-1----:R-:W3:Y:S04]  /*66040*/  LDL.LU.64 R6, [R1+0x640] ;  /* 0x0006400001067983 */ /* 0x002ee80000300a00 */
[----:B------:R1:W-:Y:S04]  /*66050*/  STL.64 [R1+0x1ba8], R8 ;  /* 0x001ba80801007387 */ /* 0x0003e80000100a00 */
[----:B------:R1:W-:Y:S01]  /*66060*/  LDGSTS.E [R0+0x26d00], desc[UR60][R8.64], P0 ;  /* 0x26d0000008007fae */ /* 0x0003e2000812187c */
[----:B------:R-:W-:-:S03]  /*66070*/  IMAD.WIDE R244, R5, 0x4, R206 ;  /* 0x0000000405f47825 */ /* 0x000fc600078e02ce */
[----:B------:R-:W3:Y:S01]  /*66080*/  LDL.LU.64 R206, [R1+0x638] ;  /* 0x0006380001ce7983 */ /* 0x000ee20000300a00 */
[----:B----4-:R-:W-:-:S04]  /*66090*/  IMAD.WIDE R220, R5, 0x4, R218 ;  /* 0x0000000405dc7825 */ /* 0x010fc800078e02da */
[C---:B-1----:R-:W-:Y:S01]  /*660a0*/  IMAD.WIDE R8, R5.reuse, 0x4, R212 ;  /* 0x0000000405087825 */ /* 0x042fe200078e02d4 */
[----:B------:R-:W-:Y:S04]  /*660b0*/  STL.64 [R1+0x1ba0], R244 ;  /* 0x001ba0f401007387 */ /* 0x000fe80000100a00 */
[----:B------:R-:W4:Y:S04]  /*660c0*/  LDL.LU.64 R218, [R1+0x630] ;  /* 0x0006300001da7983 */ /* 0x000f280000300a00 */
[----:B------:R-:W4:Y:S04]  /*660d0*/  LDL.LU.64 R212, [R1+0x628] ;  /* 0x0006280001d47983 */ /* 0x000f280000300a00 */
[----:B------:R1:W-:Y:S04]  /*660e0*/  LDGSTS.E [R3+0x27100], desc[UR60][R244.64], P0 ;  /* 0x27100000f4037fae */ /* 0x0003e8000812187c */
[----:B------:R-:W-:Y:S04]  /*660f0*/  STL.64 [R1+0x1b98], R220 ;  /* 0x001b98dc01007387 */ /* 0x000fe80000100a00 */
[----:B------:R1:W-:Y:S04]  /*66100*/  LDGSTS.E [R2+0x27500], desc[UR60][R220.64], P0 ;  /* 0x27500000dc027fae */ /* 0x0003e8000812187c */
[----:B------:R1:W-:Y:S04]  /*66110*/  STL.64 [R1+0x1b90], R8 ;  /* 0x001b900801007387 */ /* 0x0003e80000100a00 */
[----:B------:R1:W-:Y:S01]  /*66120*/  LDGSTS.E [R0+0x27900], desc[UR60][R8.64], P0 ;  /* 0x2790000008007fae */ /* 0x0003e2000812187c */
[----:B------:R-:W-:-:S03]  /*66130*/  IMAD.WIDE R210, R5, 0x4, R210 ;  /* 0x0000000405d27825 */ /* 0x000fc600078e02d2 */
[----:B-1----:R-:W4:Y:S01]  /*66140*/  LDL.LU.64 R8, [R1+0x620] ;  /* 0x0006200001087983 */ /* 0x002f220000300a00 */
[----:B------:R-:W-:-:S03]  /*66150*/  IMAD.WIDE R244, R5, 0x4, R216 ;  /* 0x0000000405f47825 */ /* 0x000fc600078e02d8 */
[----:B------:R1:W-:Y:S04]  /*66160*/  STL.64 [R1+0x1b88], R210 ;  /* 0x001b88d201007387 */ /* 0x0003e80000100a00 */
[----:B------:R-:W-:Y:S01]  /*66170*/  LDGSTS.E [R247+0x27d00], desc[UR60][R210.64], P0 ;  /* 0x27d00000d2f77fae */ /* 0x000fe2000812187c */
[----:B------:R-:W-:-:S03]  /*66180*/  IMAD.WIDE R220, R5, 0x4, R214 ;  /* 0x0000000405dc7825 */ /* 0x000fc600078e02d6 */
[----:B-1----:R-:W4:Y:S04]  /*66190*/  LDL.LU.64 R210, [R1+0x618] ;  /* 0x0006180001d27983 */ /* 0x002f280000300a00 */
[----:B------:R-:W-:Y:S04]  /*661a0*/  STL.64 [R1+0x658], R244 ;  /* 0x000658f401007387 */ /* 0x000fe80000100a00 */
[----:B------:R-:W4:Y:S04]  /*661b0*/  LDL.LU.64 R216, [R1+0x610] ;  /* 0x0006100001d87983 */ /* 0x000f280000300a00 */
[----:B------:R-:W4:Y:S01]  /*661c0*/  LDL.LU.64 R214, [R1+0x4c8] ;  /* 0x0004c80001d67983 */ /* 0x000f220000300a00 */
[----:B------:R-:W-:-:S02]  /*661d0*/  VIADD R0, R248, 0x100000 ;  /* 0x00100000f8007836 */ /* 0x000fc40000000000 */
[C---:B------:R-:W-:Y:S02]  /*661e0*/  VIADD R3, R248.reuse, 0x100000 ;  /* 0x00100000f8037836 */ /* 0x040fe40000000000 */
[C---:B------:R-:W-:Y:S01]  /*661f0*/  VIADD R2, R248.reuse, 0x100000 ;  /* 0x00100000f8027836 */ /* 0x040fe20000000000 */
[----:B------:R-:W-:Y:S04]  /*66200*/  STL.64 [R1+0x678], R220 ;  /* 0x000678dc01007387 */ /* 0x000fe80000100a00 */
[----:B------:R1:W-:Y:S04]  /*66210*/  LDGSTS.E [R0+0x180], desc[UR60][R244.64], P0 ;  /* 0x00180000f4007fae */ /* 0x0003e8000812187c */
[----:B------:R4:W-:Y:S01]  /*66220*/  LDGSTS.E [R3+0x580], desc[UR60][R220.64], P0 ;  /* 0x00580000dc037fae */ /* 0x0009e2000812187c */
[----:B------:R-:W-:Y:S01]  /*66230*/  IADD3 R4, R248, 0x100000, RZ ;  /* 0x00100000f8047810 */ /* 0x000fe20007ffe0ff */
[----:B--2---:R-:W-:-:S05]  /*66240*/  IMAD.WIDE R208, R5, 0x4, R208 ;  /* 0x0000000405d07825 */ /* 0x004fca00078e02d0 */
[----:B------:R2:W-:Y:S04]  /*66250*/  STL.64 [R1+0x6a0], R208 ;  /* 0x0006a0d001007387 */ /* 0x0005e80000100a00 */
[----:B------:R-:W-:Y:S01]  /*66260*/  LDGSTS.E [R2+0x980], desc[UR60][R208.64], P0 ;  /* 0x00980000d0027fae */ /* 0x000fe2000812187c */
[----:B---3--:R-:W-:-:S03]  /*66270*/  IMAD.WIDE R6, R5, 0x4, R6 ;  /* 0x0000000405067825 */ /* 0x008fc600078e0206 */
[----:B--2---:R-:W2:Y:S04]  /*66280*/  LDL.LU.64 R208, [R1+0x4a0] ;  /* 0x0004a00001d07983 */ /* 0x004ea80000300a00 */
[----:B------:R3:W-:Y:S04]  /*66290*/  STL.64 [R1+0x6c8], R6 ;  /* 0x0006c80601007387 */ /* 0x0007e80000100a00 */
[----:B------:R3:W-:Y:S01]  /*662a0*/  LDGSTS.E [R0+0xd80], desc[UR60][R6.64], P0 ;  /* 0x00d8000006007fae */ /* 0x0007e2000812187c */
[----:B-1----:R-:W-:-:S03]  /*662b0*/  IMAD.WIDE R244, R5, 0x4, R206 ;  /* 0x0000000405f47825 */ /* 0x002fc600078e02ce */
[----:B------:R-:W2:Y:S04]  /*662c0*/  LDL.LU.64 R206, [R1+0x478] ;  /* 0x0004780001ce7983 */ /* 0x000ea80000300a00 */
[----:B------:R-:W-:Y:S01]  /*662d0*/  STL.64 [R1+0x6f0], R244 ;  /* 0x0006f0f401007387 */ /* 0x000fe20000100a00 */
[----:B----4-:R-:W-:-:S04]  /*662e0*/  IMAD.WIDE R220, R5, 0x4, R218 ;  /* 0x0000000405dc7825 */ /* 0x010fc800078e02da */
[C---:B---3--:R-:W-:Y:S01]  /*662f0*/  IMAD.WIDE R6, R5.reuse, 0x4, R212 ;  /* 0x0000000405067825 */ /* 0x048fe200078e02d4 */
[----:B------:R-:W3:Y:S04]  /*66300*/  LDL.LU.64 R218, [R1+0x450] ;  /* 0x0004500001da7983 */ /* 0x000ee80000300a00 */
[----:B------:R-:W4:Y:S04]  /*66310*/  LDL.LU.64 R212, [R1+0x428] ;  /* 0x0004280001d47983 */ /* 0x000f280000300a00 */
[----:B------:R1:W-:Y:S04]  /*66320*/  LDGSTS.E [R4+0x1180], desc[UR60][R244.64], P0 ;  /* 0x01180000f4047fae */ /* 0x0003e8000812187c */
[----:B------:R-:W-:Y:S04]  /*66330*/  STL.64 [R1+0x718], R220 ;  /* 0x000718dc01007387 */ /* 0x000fe80000100a00 */
[----:B------:R1:W-:Y:S04]  /*66340*/  LDGSTS.E [R3+0x1580], desc[UR60][R220.64], P0 ;  /* 0x01580000dc037fae */ /* 0x0003e8000812187c */
[----:B------:R1:W-:Y:S04]  /*66350*/  STL.64 [R1+0x740], R6 ;  /* 0x0007400601007387 */ /* 0x0003e80000100a00 */
[----:B------:R-:W-:Y:S01]  /*66360*/  LDGSTS.E [R2+0x1980], desc[UR60][R6.64], P0 ;  /* 0x0198000006027fae */ /* 0x000fe2000812187c */
[----:B------:R-:W-:-:S03]  /*66370*/  IMAD.WIDE R8, R5, 0x4, R8 ;  /* 0x0000000405087825 */ /* 0x000fc600078e0208 */
[----:B-1----:R-:W4:Y:S04]  /*66380*/  LDL.LU.64 R6, [R1+0x400] ;  /* 0x0004000001067983 */ /* 0x002f280000300a00 */
[----:B------:R1:W-:Y:S04]  /*66390*/  STL.64 [R1+0x768], R8 ;  /* 0x0007680801007387 */ /* 0x0003e80000100a00 */
[----:B------:R1:W-:Y:S01]  /*663a0*/  LDGSTS.E [R0+0x1d80], desc[UR60][R8.64], P0 ;  /* 0x01d8000008007fae */ /* 0x0003e2000812187c */
[----:B------:R-:W-:-:S04]  /*663b0*/  IMAD.WIDE R244, R5, 0x4, R210 ;  /* 0x0000000405f47825 */ /* 0x000fc800078e02d2 */
[C---:B------:R-:W-:Y:S01]  /*663c0*/  IMAD.WIDE R220, R5.reuse, 0x4, R216 ;  /* 0x0000000405dc7825 */ /* 0x040fe200078e02d8 */
[----:B------:R-:W4:Y:S03]  /*663d0*/  LDL.LU.64 R210, [R1+0x3d8] ;  /* 0x0003d80001d27983 */ /* 0x000f260000300a00 */
        /* <DEDUP_REMOVED lines=8> */
[----:B------:R-:W-:Y:S04]  /*66460*/  LDGSTS.E [R2+0x2980], desc[UR60][R8.64], P0 ;  /* 0x0298000008027fae */ /* 0x000fe8000812187c */
[----:B-1----:R-:W4:Y:S01]  /*66470*/  LDL.LU.64 R8, [R1+0x360] ;  /* 0x0003600001087983 */ /* 0x002f220000300a00 */
[----:B--2---:R-:W-:-:S05]  /*66480*/  IMAD.WIDE R208, R5, 0x4, R208 ;  /* 0x0000000405d07825 */ /* 0x004fca00078e02d0 */
[----:B------:R1:W-:Y:S04]  /*66490*/  STL.64 [R1+0x818], R208 ;  /* 0x000818d001007387 */ /* 0x0003e80000100a00 */
[----:B------:R-:W-:Y:S01]  /*664a0*/  LDGSTS.E [R0+0x2d80], desc[UR60][R208.64], P0 ;  /* 0x02d80000d0007fae */ /* 0x000fe2000812187c */
[----:B------:R-:W-:-:S03]  /*664b0*/  IMAD.WIDE R206, R5, 0x4, R206 ;  /* 0x0000000405ce7825 */ /* 0x000fc600078e02ce */
[----:B-1----:R-:W2:Y:S01]  /*664c0*/  LDL.LU.64 R208, [R1+0x338] ;  /* 0x0003380001d07983 */ /* 0x002ea20000300a00 */
[----:B---3--:R-:W-:-:S03]  /*664d0*/  IMAD.WIDE R244, R5, 0x4, R218 ;  /* 0x0000000405f47825 */ /* 0x008fc600078e02da */
[----:B------:R1:W-:Y:S01]  /*664e0*/  STL.64 [R1+0x10b8], R206 ;  /* 0x0010b8ce01007387 */ /* 0x0003e20000100a00 */
[----:B----4-:R-:W-:-:S03]  /*664f0*/  IMAD.WIDE R220, R5, 0x4, R212 ;  /* 0x0000000405dc7825 */ /* 0x010fc600078e02d4 */
[----:B------:R-:W3:Y:S04]  /*66500*/  LDL.LU.64 R218, [R1+0x310] ;  /* 0x0003100001da7983 */ /* 0x000ee80000300a00 */
[----:B------:R-:W4:Y:S04]  /*66510*/  LDL.LU.64 R212, [R1+0x2e8] ;  /* 0x0002e80001d47983 */ /* 0x000f280000300a00 */
[----:B------:R1:W-:Y:S04]  /*66520*/  STL.64 [R1+0x10f8], R244 ;  /* 0x0010f8f401007387 */ /* 0x0003e80000100a00 */
[----:B------:R-:W-:Y:S04]  /*66530*/  LDGSTS.E [R4+0x3180], desc[UR60][R206.64], P0 ;  /* 0x03180000ce047fae */ /* 0x000fe8000812187c */
[----:B------:R1:W-:Y:S04]  /*66540*/  STL.64 [R1+0x1138], R220 ;  /* 0x001138dc01007387 */ /* 0x0003e80000100a00 */
[----:B------:R1:W-:Y:S04]  /*66550*/  LDGSTS.E [R3+0x3580], desc[UR60][R244.64], P0 ;  /* 0x03580000f4037fae */ /* 0x0003e8000812187c */
[----:B------:R1:W-:Y:S01]  /*66560*/  LDGSTS.E [R2+0x3980], desc[UR60][R220.64], P0 ;  /* 0x03980000dc027fae */ /* 0x0003e2000812187c */
[----:B------:R-:W-:-:S03]  /*66570*/  IMAD.WIDE R6, R5, 0x4, R6 ;  /* 0x0000000405067825 */ /* 0x000fc600078e0206 */
[----:B-1----:R-:W4:Y:S04]  /*66580*/  LDL.LU.64 R206, [R1+0x2c0] ;  /* 0x0002c00001ce7983 */ /* 0x002f280000300a00 */
[----:B------:R1:W-:Y:S04]  /*66590*/  STL.64 [R1+0x1178], R6 ;  /* 0x0011780601007387 */ /* 0x0003e80000100a00 */
[----:B------:R1:W-:Y:S01]  /*665a0*/  LDGSTS.E [R0+0x3d80], desc[UR60][R6.64], P0 ;  /* 0x03d8000006007fae */ /* 0x0003e2000812187c */
[----:B------:R-:W-:-:S04]  /*665b0*/  IMAD.WIDE R244, R5, 0x4, R210 ;  /* 0x0000000405f47825 */ /* 0x000fc800078e02d2 */
[C---:B------:R-:W-:Y:S01]  /*665c0*/  IMAD.WIDE R220, R5.reuse, 0x4, R216 ;  /* 0x0000000405dc7825 */ /* 0x040fe200078e02d8 */
[----:B------:R-:W4:Y:S04]  /*665d0*/  LDL.LU.64 R210, [R1+0x298] ;  /* 0x0002980001d27983 */ /* 0x000f280000300a00 */
[----:B------:R-:W-:Y:S01]  /*665e0*/  STL.64 [R1+0x11b8], R244 ;  /* 0x0011b8f401007387 */ /* 0x000fe20000100a00 */
[----:B-1----:R-:W-:-:S03]  /*665f0*/  IMAD.WIDE R6, R5, 0x4, R214 ;  /* 0x0000000405067825 */ /* 0x002fc600078e02d6 */
[----:B------:R-:W4:Y:S04]  /*66600*/  LDL.LU.64 R216, [R1+0x270] ;  /* 0x0002700001d87983 */ /* 0x000f280000300a00 */
[----:B------:R-:W4:Y:S04]  /*66610*/  LDL.LU.64 R214, [R1+0x248] ;  /* 0x0002480001d67983 */ /* 0x000f280000300a00 */
[----:B------:R-:W-:Y:S04]  /*66620*/  LDGSTS.E [R4+0x4180], desc[UR60][R244.64], P0 ;  /* 0x04180000f4047fae */ /* 0x000fe8000812187c */
[----:B------:R-:W-:Y:S04]  /*66630*/  STL.64 [R1+0x11f8], R220 ;  /* 0x0011f8dc01007387 */ /* 0x000fe80000100a00 */
[----:B------:R3:W-:Y:S04]  /*66640*/  LDGSTS.E [R3+0x4580], desc[UR60][R220.64], P0 ;  /* 0x04580000dc037fae */ /* 0x0007e8000812187c */
[----:B------:R1:W-:Y:S04]  /*66650*/  STL.64 [R1+0x1238], R6 ;  /* 0x0012380601007387 */ /* 0x0003e80000100a00 */
[----:B------:R-:W-:Y:S01]  /*66660*/  LDGSTS.E [R2+0x4980], desc[UR60][R6.64], P0 ;  /* 0x0498000006027fae */ /* 0x000fe2000812187c */
[----:B------:R-:W-:-:S03]  /*66670*/  IMAD.WIDE R8, R5, 0x4, R8 ;  /* 0x0000000405087825 */ /* 0x000fc600078e0208 */
[----:B-1----:R-:W4:Y:S04]  /*66680*/  LDL.LU.64 R6, [R1+0x220] ;  /* 0x0002200001067983 */ /* 0x002f280000300a00 */
[----:B------:R1:W-:Y:S04]  /*66690*/  STL.64 [R1+0x1278], R8 ;  /* 0x0012780801007387 */ /* 0x0003e80000100a00 */
[----:B------:R-:W-:Y:S04]  /*666a0*/  LDGSTS.E [R0+0x4d80], desc[UR60][R8.64], P0 ;  /* 0x04d8000008007fae */ /* 0x000fe8000812187c */
[----:B-1----:R-:W4:Y:S01]  /*666b0*/  LDL.LU.64 R8, [R1+0x1f8] ;  /* 0x0001f80001087983 */ /* 0x002f220000300a00 */
[----:B--2---:R-:W-:-:S04]  /*666c0*/  IMAD.WIDE R208, R5, 0x4, R208 ;  /* 0x0000000405d07825 */ /* 0x004fc800078e02d0 */
[----:B---3--:R-:W-:-:S04]  /*666d0*/  IMAD.WIDE R220, R5, 0x4, R218 ;  /* 0x0000000405dc7825 */ /* 0x008fc800078e02da */
[C---:B----4-:R-:W-:Y:S01]  /*666e0*/  IMAD.WIDE R218, R5.reuse, 0x4, R212 ;  /* 0x0000000405da7825 */ /* 0x050fe200078e02d4 */
[----:B------:R1:W-:Y:S04]  /*666f0*/  STL.64 [R1+0x12b8], R208 ;  /* 0x0012b8d001007387 */ /* 0x0003e80000100a00 */
[----:B------:R-:W-:Y:S04]  /*66700*/  STL.64 [R1+0x12f8], R220 ;  /* 0x0012f8dc01007387 */ /* 0x000fe80000100a00 */
[----:B------:R-:W-:Y:S04]  /*66710*/  LDGSTS.E [R4+0x5180], desc[UR60][R208.64], P0 ;  /* 0x05180000d0047fae */ /* 0x000fe8000812187c */
[----:B------:R2:W-:Y:S04]  /*66720*/  STL.64 [R1+0x1338], R218 ;  /* 0x001338da01007387 */ /* 0x0005e80000100a00 */
[----:B------:R-:W-:Y:S04]  /*66730*/  LDGSTS.E [R3+0x5580], desc[UR60][R220.64], P0 ;  /* 0x05580000dc037fae */ /* 0x000fe8000812187c */
[----:B------:R2:W-:Y:S01]  /*66740*/  LDGSTS.E [R2+0x5980], desc[UR60][R218.64], P0 ;  /* 0x05980000da027fae */ /* 0x0005e2000812187c */
[----:B------:R-:W-:-:S03]  /*66750*/  IMAD.WIDE R212, R5, 0x4, R206 ;  /* 0x0000000405d47825 */ /* 0x000fc600078e02ce */
[----:B------:R-:W3:Y:S04]  /*66760*/  LDL.LU.64 R206, [R1+0x1d0] ;  /* 0x0001d00001ce7983 */ /* 0x000ee80000300a00 */
[----:B-1----:R-:W4:Y:S04]  /*66770*/  LDL.LU.64 R208, [R1+0x1a8] ;  /* 0x0001a80001d07983 */ /* 0x002f280000300a00 */
[----:B------:R1:W-:Y:S04]  /*66780*/  STL.64 [R1+0x1378], R212 ;  /* 0x001378d401007387 */ /* 0x0003e80000100a00 */
[----:B------:R-:W-:Y:S01]  /*66790*/  LDGSTS.E [R0+0x5d80], desc[UR60][R212.64], P0 ;  /* 0x05d80000d4007fae */ /* 0x000fe2000812187c */
[----:B--2---:R-:W-:-:S04]  /*667a0*/  IMAD.WIDE R218, R5, 0x4, R210 ;  /* 0x0000000405da7825 */ /* 0x004fc800078e02d2 */
[C---:B------:R-:W-:Y:S01]  /*667b0*/  IMAD.WIDE R244, R5.reuse, 0x4, R216 ;  /* 0x0000000405f47825 */ /* 0x040fe200078e02d8 */
[----:B------:R-:W2:Y:S04]  /*667c0*/  LDL.LU.64 R210, [R1+0x180] ;  /* 0x0001800001d27983 */ /* 0x000ea80000300a00 */
[----:B-1----:R-:W2:Y:S01]  /*667d0*/  LDL.LU.64 R212, [R1+0x158] ;  /* 0x0001580001d47983 */ /* 0x002ea20000300a00 */
[----:B------:R-:W-:-:S03]  /*667e0*/  IMAD.WIDE R220, R5, 0x4, R214 ;  /* 0x0000000405dc7825 */ /* 0x000fc600078e02d6 */
[----:B------:R1:W-:Y:S04]  /*667f0*/  STL.64 [R1+0x13b8], R218 ;  /* 0x0013b8da01007387 */ /* 0x0003e80000100a00 */
[----:B------:R-:W2:Y:S04]  /*66800*/  LDL.LU.64 R214, [R1+0x130] ;  /* 0x0001300001d67983 */ /* 0x000ea80000300a00 */
[----:B------:R-:W2:Y:S04]  /*66810*/  LDL.LU.64 R216, [R1+0x108] ;  /* 0x0001080001d87983 */ /* 0x000ea80000300a00 */
[----:B------:R-:W-:Y:S04]  /*66820*/  STL.64 [R1+0x13f8], R244 ;  /* 0x0013f8f401007387 */ /* 0x000fe80000100a00 */
[----:B------:R-:W-:Y:S04]  /*66830*/  LDGSTS.E [R4+0x6180], desc[UR60][R218.64], P0 ;  /* 0x06180000da047fae */ /* 0x000fe8000812187c */
[----:B------:R1:W-:Y:S04]  /*66840*/  STL.64 [R1+0x1438], R220 ;  /* 0x001438dc01007387 */ /* 0x0003e80000100a00 */
[----:B------:R1:W-:Y:S04]  /*66850*/  LDGSTS.E [R3+0x6580], desc[UR60][R244.64], P0 ;  /* 0x06580000f4037fae */ /* 0x0003e8000812187c */
[----:B------:R2:W-:Y:S01]  /*66860*/  LDGSTS.E [R2+0x6980], desc[UR60][R220.64], P0 ;  /* 0x06980000dc027fae */ /* 0x0005e2000812187c */
[----:B------:R-:W-:-:S03]  /*66870*/  IMAD.WIDE R6, R5, 0x4, R6 ;  /* 0x0000000405067825 */ /* 0x000fc600078e0206 */
[----:B-1----:R-:W2:Y:S04]  /*66880*/  LDL.LU.64 R218, [R1+0xe0] ;  /* 0x0000e00001da7983 */ /* 0x002ea80000300a00 */
[----:B------:R-:W2:Y:S04]  /*66890*/  LDL.LU.64 R220, [R1+0xb8] ;  /* 0x0000b80001dc7983 */ /* 0x000ea80000300a00 */
[----:B------:R1:W-:Y:S04]  /*668a0*/  STL.64 [R1+0x1478], R6 ;  /* 0x0014780601007387 */ /* 0x0003e80000100a00 */
[----:B------:R2:W-:Y:S01]  /*668b0*/  LDGSTS.E [R0+0x6d80], desc[UR60][R6.64], P0 ;  /* 0x06d8000006007fae */ /* 0x0005e2000812187c */
[----:B------:R-:W-:-:S03]  /*668c0*/  IMAD.WIDE R244, R5, 0x4, R8 ;  /* 0x0000000405f47825 */ /* 0x000fc600078e0208 */
[----:B-1----:R-:W2:Y:S04]  /*668d0*/  LDL.LU.64 R6, [R1+0x90] ;  /* 0x0000900001067983 */ /* 0x002ea80000300a00 */
[----:B------:R-:W2:Y:S04]  /*668e0*/  LDL.LU.64 R246, [R1+0x68] ;  /* 0x0000680001f67983 */ /* 0x000ea80000300a00 */
[----:B------:R1:W-:Y:S04]  /*668f0*/  STL.64 [R1+0x14b8], R244 ;  /* 0x0014b8f401007387 */ /* 0x0003e80000100a00 */
[----:B------:R-:W2:Y:S04]  /*66900*/  LDL.LU.64 R8, [R1+0x40] ;  /* 0x0000400001087983 */ /* 0x000ea80000300a00 */
[----:B------:R2:W-:Y:S04]  /*66910*/  LDGSTS.E [R4+0x7180], desc[UR60][R244.64], P0 ;  /* 0x07180000f4047fae */ /* 0x0005e8000812187c */
[----:B-1----:R-:W2:Y:S01]  /*66920*/  LDL.LU.64 R244, [R1+0x18] ;  /* 0x0000180001f47983 */ /* 0x002ea20000300a00 */
        /* <DEDUP_REMOVED lines=14> */
[----:B---3--:R-:W-:-:S04]  /*66a10*/  IMAD.WIDE R206, R5, 0x4, R206 ;  /* 0x0000000405ce7825 */ /* 0x008fc800078e02ce */
[C---:B----4-:R-:W-:Y:S01]  /*66a20*/  IMAD.WIDE R208, R5.reuse, 0x4, R208 ;  /* 0x0000000405d07825 */ /* 0x050fe200078e02d0 */
[----:B------:R1:W-:Y:S04]  /*66a30*/  STL.64 [R1+0x14f8], R206 ;  /* 0x0014f8ce01007387 */ /* 0x0003e80000100a00 */
[----:B------:R3:W-:Y:S04]  /*66a40*/  STL.64 [R1+0x1538], R208 ;  /* 0x001538d001007387 */ /* 0x0007e80000100a00 */
[----:B------:R-:W-:Y:S04]  /*66a50*/  LDGSTS.E [R3+0x7580], desc[UR60][R206.64], P0 ;  /* 0x07580000ce037fae */ /* 0x000fe8000812187c */
[----:B------:R-:W-:Y:S01]  /*66a60*/  LDGSTS.E [R2+0x7980], desc[UR60][R208.64], P0 ;  /* 0x07980000d0027fae */ /* 0x000fe2000812187c */
[----:B--2---:R-:W-:-:S04]  /*66a70*/  IMAD.WIDE R210, R5, 0x4, R210 ;  /* 0x0000000405d27825 */ /* 0x004fc800078e02d2 */
[C---:B------:R-:W-:Y:S01]  /*66a80*/  IMAD.WIDE R212, R5.reuse, 0x4, R212 ;  /* 0x0000000405d47825 */ /* 0x040fe200078e02d4 */
[----:B-1----:R-:W2:Y:S04]  /*66a90*/  LDL.LU.64 R206, [R1+0x2560] ;  /* 0x0025600001ce7983 */ /* 0x002ea80000300a00 */
[----:B---3--:R-:W3:Y:S01]  /*66aa0*/  LDL.LU.64 R208, [R1+0x2558] ;  /* 0x0025580001d07983 */ /* 0x008ee20000300a00 */
[----:B------:R-:W-:-:S03]  /*66ab0*/  IMAD.WIDE R214, R5, 0x4, R214 ;  /* 0x0000000405d67825 */ /* 0x000fc600078e02d6 */
[----:B------:R1:W-:Y:S04]  /*66ac0*/  STL.64 [R1+0x1578], R210 ;  /* 0x001578d201007387 */ /* 0x0003e80000100a00 */
[----:B------:R-:W-:Y:S01]  /*66ad0*/  LDGSTS.E [R0+0x7d80], desc[UR60][R210.64], P0 ;  /* 0x07d80000d2007fae */ /* 0x000fe2000812187c */
[----:B------:R-:W-:-:S03]  /*66ae0*/  IMAD.WIDE R216, R5, 0x4, R216 ;  /* 0x0000000405d87825 */ /* 0x000fc600078e02d8 */
[----:B------:R-:W-:Y:S04]  /*66af0*/  LDGSTS.E [R4+0x20180], desc[UR60][R212.64], P0 ;  /* 0x20180000d4047fae */ /* 0x000fe8000812187c */
[----:B------:R-:W-:Y:S04]  /*66b00*/  LDGSTS.E [R3+0x20580], desc[UR60][R214.64], P0 ;  /* 0x20580000d6037fae */ /* 0x000fe8000812187c */
[----:B------:R-:W-:Y:S04]  /*66b10*/  LDGSTS.E [R2+0x20980], desc[UR60][R216.64], P0 ;  /* 0x20980000d8027fae */ /* 0x000fe8000812187c */
[----:B-1----:R-:W4:Y:S04]  /*66b20*/  LDL.LU.64 R210, [R1+0x2550] ;  /* 0x0025500001d27983 */ /* 0x002f280000300a00 */
[----:B------:R1:W-:Y:S01]  /*66b30*/  STL.64 [R1+0x15b8], R212 ;  /* 0x0015b8d401007387 */ /* 0x0003e20000100a00 */
[----:B------:R-:W-:-:S04]  /*66b40*/  IMAD.WIDE R218, R5, 0x4, R218 ;  /* 0x0000000405da7825 */ /* 0x000fc800078e02da */
[C---:B------:R-:W-:Y:S01]  /*66b50*/  IMAD.WIDE R220, R5.reuse, 0x4, R220 ;  /* 0x0000000405dc7825 */ /* 0x040fe200078e02dc */
[----:B------:R-:W-:Y:S04]  /*66b60*/  LDGSTS.E [R0+0x20d80], desc[UR60][R218.64], P0 ;  /* 0x20d80000da007fae */ /* 0x000fe8000812187c */
[----:B------:R-:W-:Y:S04]  /*66b70*/  LDGSTS.E [R4+0x21180], desc[UR60][R220.64], P0 ;  /* 0x21180000dc047fae */ /* 0x000fe8000812187c */
[----:B-1----:R-:W4:Y:S04]  /*66b80*/  LDL.LU.64 R212, [R1+0x2548] ;  /* 0x0025480001d47983 */ /* 0x002f280000300a00 */
[----:B------:R1:W-:Y:S04]  /*66b90*/  STL.64 [R1+0x15f8], R214 ;  /* 0x0015f8d601007387 */ /* 0x0003e80000100a00 */
[----:B------:R1:W-:Y:S01]  /*66ba0*/  STL.64 [R1+0x1638], R216 ;  /* 0x001638d801007387 */ /* 0x0003e20000100a00 */
[----:B------:R-:W-:-:S04]  /*66bb0*/  IMAD.WIDE R6, R5, 0x4, R6 ;  /* 0x0000000405067825 */ /* 0x000fc800078e0206 */
[----:B------:R-:W-:-:S04]  /*66bc0*/  IMAD.WIDE R246, R5, 0x4, R246 ;  /* 0x0000000405f67825 */ /* 0x000fc800078e02f6 */
[C---:B------:R-:W-:Y:S01]  /*66bd0*/  IMAD.WIDE R8, R5.reuse, 0x4, R8 ;  /* 0x0000000405087825 */ /* 0x040fe200078e0208 */
[----:B------:R-:W-:Y:S04]  /*66be0*/  LDGSTS.E [R3+0x21580], desc[UR60][R6.64], P0 ;  /* 0x2158000006037fae */ /* 0x000fe8000812187c */
[----:B-1----:R-:W4:Y:S04]  /*66bf0*/  LDL.LU.64 R214, [R1+0x2540] ;  /* 0x0025400001d67983 */ /* 0x002f280000300a00 */
[----:B------:R-:W4:Y:S04]  /*66c00*/  LDL.LU.64 R216, [R1+0x2538] ;  /* 0x0025380001d87983 */ /* 0x000f280000300a00 */
[----:B------:R1:W-:Y:S04]  /*66c10*/  STL.64 [R1+0x1678], R218 ;  /* 0x001678da01007387 */ /* 0x0003e80000100a00 */
[----:B------:R-:W-:Y:S04]  /*66c20*/  LDGSTS.E [R2+0x21980], desc[UR60][R246.64], P0 ;  /* 0x21980000f6027fae */ /* 0x000fe8000812187c */
[----:B------:R1:W-:Y:S04]  /*66c30*/  LDGSTS.E [R0+0x21d80], desc[UR60][R8.64], P0 ;  /* 0x21d8000008007fae */ /* 0x0003e8000812187c */
[----:B-1----:R-:W4:Y:S04]  /*66c40*/  LDL.LU.64 R218, [R1+0x2530] ;  /* 0x0025300001da7983 */ /* 0x002f280000300a00 */
[----:B------:R1:W-:Y:S01]  /*66c50*/  STL.64 [R1+0x16b8], R220 ;  /* 0x0016b8dc01007387 */ /* 0x0003e20000100a00 */
[----:B------:R-:W-:-:S05]  /*66c60*/  IMAD.WIDE R244, R5, 0x4, R244 ;  /* 0x0000000405f47825 */ /* 0x000fca00078e02f4 */
[----:B------:R-:W-:Y:S04]  /*66c70*/  LDGSTS.E [R4+0x22180], desc[UR60][R244.64], P0 ;  /* 0x22180000f4047fae */ /* 0x000fe8000812187c */
[----:B------:R-:W-:Y:S04]  /*66c80*/  LDGSTS.E [R3+0x22580], desc[UR60][R240.64], P0 ;  /* 0x22580000f0037fae */ /* 0x000fe8000812187c */
[----:B-1----:R-:W4:Y:S04]  /*66c90*/  LDL.LU.64 R220, [R1+0x2528] ;  /* 0x0025280001dc7983 */ /* 0x002f280000300a00 */
[----:B------:R1:W-:Y:S04]  /*66ca0*/  STL.64 [R1+0x16f8], R6 ;  /* 0x0016f80601007387 */ /* 0x0003e80000100a00 */
[----:B------:R-:W-:Y:S04]  /*66cb0*/  STL.64 [R1+0x1738], R246 ;  /* 0x001738f601007387 */ /* 0x000fe80000100a00 */
[----:B-1----:R-:W5:Y:S04]  /*66cc0*/  LDL.LU.64 R6, [R1+0x2520] ;  /* 0x0025200001067983 */ /* 0x002f680000300a00 */
[----:B------:R1:W-:Y:S04]  /*66cd0*/  STL.64 [R1+0x1778], R8 ;  /* 0x0017780801007387 */ /* 0x0003e80000100a00 */
[----:B------:R-:W-:Y:S04]  /*66ce0*/  STL.64 [R1+0x17b8], R244 ;  /* 0x0017b8f401007387 */ /* 0x000fe80000100a00 */
[----:B------:R-:W-:Y:S01]  /*66cf0*/  STL.64 [R1+0x1840], R240 ;  /* 0x001840f001007387 */ /* 0x000fe20000100a00 */
[----:B-1----:R-:W-:-:S05]  /*66d00*/  IMAD.WIDE R8, R5, 0x4, R230 ;  /* 0x0000000405087825 */ /* 0x002fca00078e02e6 */
[----:B------:R1:W-:Y:S04]  /*66d10*/  STL.64 [R1+0x1848], R8 ;  /* 0x0018480801007387 */ /* 0x0003e80000100a00 */
[----:B------:R1:W-:Y:S04]  /*66d20*/  LDGSTS.E [R2+0x22980], desc[UR60][R8.64], P0 ;  /* 0x2298000008027fae */ /* 0x0003e8000812187c */
[----:B------:R-:W-:Y:S04]  /*66d30*/  STL.64 [R1+0x1850], R178 ;  /* 0x001850b201007387 */ /* 0x000fe80000100a00 */
[----:B------:R-:W-:Y:S01]  /*66d40*/  LDGSTS.E [R0+0x22d80], desc[UR60][R178.64], P0 ;  /* 0x22d80000b2007fae */ /* 0x000fe2000812187c */
[----:B-1----:R-:W-:-:S05]  /*66d50*/  IMAD.WIDE R8, R5, 0x4, R176 ;  /* 0x0000000405087825 */ /* 0x002fca00078e02b0 */
[----:B------:R1:W-:Y:S04]  /*66d60*/  STL.64 [R1+0x1858], R8 ;  /* 0x0018580801007387 */ /* 0x0003e80000100a00 */
[----:B------:R1:W-:Y:S04]  /*66d70*/  LDGSTS.E [R4+0x23180], desc[UR60][R8.64], P0 ;  /* 0x2318000008047fae */ /* 0x0003e8000812187c */
[----:B------:R-:W-:Y:S04]  /*66d80*/  STL.64 [R1+0x1b80], R174 ;  /* 0x001b80ae01007387 */ /* 0x000fe80000100a00 */
[----:B------:R-:W-:Y:S04]  /*66d90*/  LDGSTS.E [R3+0x23580], desc[UR60][R174.64], P0 ;  /* 0x23580000ae037fae */ /* 0x000fe8000812187c */
        /* <DEDUP_REMOVED lines=18> */
[----:B------:R-:W-:Y:S04]  /*66ec0*/  STL.64 [R1+0x1b38], R154 ;  /* 0x001b389a01007387 */ /* 0x000fe80000100a00 */
[----:B------:R-:W-:Y:S04]  /*66ed0*/  LDGSTS.E [R3+0x25580], desc[UR60][R156.64], P0 ;  /* 0x255800009c037fae */ /* 0x000fe8000812187c */
[----:B------:R-:W-:Y:S01]  /*66ee0*/  LDGSTS.E [R2+0x25980], desc[UR60][R154.64], P0 ;  /* 0x259800009a027fae */ /* 0x000fe2000812187c */
[----:B-1----:R-:W-:-:S05]  /*66ef0*/  IMAD.WIDE R8, R5, 0x4, R152 ;  /* 0x0000000405087825 */ /* 0x002fca00078e0298 */
[----:B------:R1:W-:Y:S04]  /*66f00*/  STL.64 [R1+0x1b30], R8 ;  /* 0x001b300801007387 */ /* 0x0003e80000100a00 */
[----:B------:R-:W2:Y:S04]  /*66f10*/  LDL.LU.64 R240, [R1+0x608] ;  /* 0x0006080001f07983 */ /* 0x000ea80000300a00 */
[----:B------:R-:W3:Y:S04]  /*66f20*/  LDL.LU.64 R246, [R1+0x5e8] ;  /* 0x0005e80001f67983 */ /* 0x000ee80000300a00 */
[----:B------:R-:W-:Y:S04]  /*66f30*/  LDGSTS.E [R0+0x25d80], desc[UR60][R8.64], P0 ;  /* 0x25d8000008007fae */ /* 0x000fe8000812187c */
[----:B------:R-:W-:Y:S01]  /*66f40*/  STL.64 [R1+0x1b28], R150 ;  /* 0x001b289601007387 */ /* 0x000fe20000100a00 */
[----:B------:R-:W-:-:S04]  /*66f50*/  IMAD.WIDE R140, R5, 0x4, R140 ;  /* 0x00000004058c7825 */ /* 0x000fc800078e028c */
[----:B------:R-:W-:-:S04]  /*66f60*/  IMAD.WIDE R138, R5, 0x4, R138 ;  /* 0x00000004058a7825 */ /* 0x000fc800078e028a */
[----:B------:R-:W-:Y:S01]  /*66f70*/  IMAD.WIDE R136, R5, 0x4, R136 ;  /* 0x0000000405887825 */ /* 0x000fe200078e0288 */
[----:B------:R-:W-:Y:S04]  /*66f80*/  LDGSTS.E [R4+0x26180], desc[UR60][R150.64], P0 ;  /* 0x2618000096047fae */ /* 0x000fe8000812187c */
[----:B------:R-:W-:Y:S04]  /*66f90*/  LDGSTS.E [R3+0x26580], desc[UR60][R148.64], P0 ;  /* 0x2658000094037fae */ /* 0x000fe8000812187c */
[----:B------:R-:W-:Y:S01]  /*66fa0*/  LDGSTS.E [R2+0x26980], desc[UR60][R146.64], P0 ;  /* 0x2698000092027fae */ /* 0x000fe2000812187c */
[----:B------:R-:W-:-:S03]  /*66fb0*/  VIADD R248, R248, 0x100000 ;  /* 0x00100000f8f87836 */ /* 0x000fc60000000000 */
[----:B------:R-:W-:Y:S04]  /*66fc0*/  LDGSTS.E [R0+0x26d80], desc[UR60][R144.64], P0 ;  /* 0x26d8000090007fae */ /* 0x000fe8000812187c */
[----:B-1----:R-:W4:Y:S04]  /*66fd0*/  LDL.LU.64 R8, [R1+0x5c8] ;  /* 0x0005c80001087983 */ /* 0x002f280000300a00 */
[----:B------:R-:W-:Y:S04]  /*66fe0*/  STL.64 [R1+0x1b20], R148 ;  /* 0x001b209401007387 */ /* 0x000fe80000100a00 */
[----:B------:R-:W-:Y:S04]  /*66ff0*/  STL.64 [R1+0x1b18], R146 ;  /* 0x001b189201007387 */ /* 0x000fe80000100a00 */
[----:B------:R-:W4:Y:S04]  /*67000*/  LDL.LU.64 R168, [R1+0x5a8] ;  /* 0x0005a80001a87983 */ /* 0x000f280000300a00 */
[----:B------:R-:W-:Y:S04]  /*67010*/  STL.64 [R1+0x1b10], R144 ;  /* 0x001b109001007387 */ /* 0x000fe80000100a00 */
[----:B------:R-:W4:Y:S04]  /*67020*/  LDL.LU.64 R230, [R1+0x588] ;  /* 0x0005880001e67983 */ /* 0x000f280000300a00 */
[----:B------:R-:W4:Y:S04]  /*67030*/  LDL.LU.64 R172, [R1+0x568] ;  /* 0x0005680001ac7983 */ /* 0x000f280000300a00 */
[----:B------:R-:W-:Y:S04]  /*67040*/  STL.64 [R1+0x1b08], R142 ;  /* 0x001b088e01007387 */ /* 0x000fe80000100a00 */
[----:B------:R-:W4:Y:S04]  /*67050*/  LDL.LU.64 R244, [R1+0x548] ;  /* 0x0005480001f47983 */ /* 0x000f280000300a00 */
[----:B------:R-:W-:Y:S04]  /*67060*/  STL.64 [R1+0x1b00], R140 ;  /* 0x001b008c01007387 */ /* 0x000fe80000100a00 */
[----:B------:R-:W-:Y:S04]  /*67070*/  STL.64 [R1+0x1af8], R138 ;  /* 0x001af88a01007387 */ /* 0x000fe80000100a00 */
[----:B------:R-:W4:Y:S04]  /*67080*/  LDL.LU.64 R174, [R1+0x528] ;  /* 0x0005280001ae7983 */ /* 0x000f280000300a00 */
[----:B------:R1:W-:Y:S04]  /*67090*/  LDGSTS.E [R3+0x27180], desc[UR60][R142.64], P0 ;  /* 0x271800008e037fae */ /* 0x0003e8000812187c */
[----:B------:R4:W-:Y:S04]  /*670a0*/  STL.64 [R1+0x1af0], R136 ;  /* 0x001af08801007387 */ /* 0x0009e80000100a00 */
[----:B------:R1:W-:Y:S04]  /*670b0*/  LDGSTS.E [R2+0x27580], desc[UR60][R140.64], P0 ;  /* 0x275800008c027fae */ /* 0x0003e8000812187c */
[----:B------:R-:W4:Y:S04]  /*670c0*/  LDL.LU.64 R176, [R1+0x508] ;  /* 0x0005080001b07983 */ /* 0x000f280000300a00 */
[----:B------:R1:W-:Y:S04]  /*670d0*/  LDGSTS.E [R0+0x27980], desc[UR60][R138.64], P0 ;  /* 0x279800008a007fae */ /* 0x0003e8000812187c */
[----:B------:R4:W-:Y:S04]  /*670e0*/  LDGSTS.E [R248+0x27d80], desc[UR60][R136.64], P0 ;  /* 0x27d8000088f87fae */ /* 0x0009e8000812187c */
[----:B------:R-:W4:Y:S01]  /*670f0*/  LDL.LU.64 R178, [R1+0x4e8] ;  /* 0x0004e80001b27983 */ /* 0x000f220000300a00 */
[C---:B-1----:R-:W-:Y:S01]  /*67100*/  VIADD R3, R249.reuse, 0x100000 ;  /* 0x00100000f9037836 */ /* 0x042fe20000000000 */
[C---:B------:R-:W-:Y:S01]  /*67110*/  IADD3 R2, R249.reuse, 0x100000, RZ ;  /* 0x00100000f9027810 */ /* 0x040fe20007ffe0ff */
[----:B------:R-:W-:-:S02]  /*67120*/  VIADD R0, R249, 0x100000 ;  /* 0x00100000f9007836 */ /* 0x000fc40000000000 */
[----:B--2---:R-:W-:-:S04]  /*67130*/  IMAD.WIDE R240, R5, 0x4, R240 ;  /* 0x0000000405f07825 */ /* 0x004fc800078e02f0 */
[C---:B---3--:R-:W-:Y:S01]  /*67140*/  IMAD.WIDE R246, R5.reuse, 0x4, R246 ;  /* 0x0000000405f67825 */ /* 0x048fe200078e02f6 */
[----:B------:R-:W-:Y:S04]  /*67150*/  LDGSTS.E [R0+0x200], desc[UR60][R240.64], P0 ;  /* 0x00200000f0007fae */ /* 0x000fe8000812187c */
[----:B------:R-:W-:Y:S01]  /*67160*/  LDGSTS.E [R3+0x600], desc[UR60][R246.64], P0 ;  /* 0x00600000f6037fae */ /* 0x000fe2000812187c */
[----:B----4-:R-:W-:-:S04]  /*67170*/  IMAD.WIDE R136, R5, 0x4, R8 ;  /* 0x0000000405887825 */ /* 0x010fc800078e0208 */
[C---:B------:R-:W-:Y:S01]  /*67180*/  IMAD.WIDE R138, R5.reuse, 0x4, R168 ;  /* 0x00000004058a7825 */ /* 0x040fe200078e02a8 */
[----:B------:R-:W2:Y:S04]  /*67190*/  LDL.LU.64 R8, [R1+0x4c0] ;  /* 0x0004c00001087983 */ /* 0x000ea80000300a00 */
[----:B------:R1:W-:Y:S04]  /*671a0*/  STL.64 [R1+0x610], R136 ;  /* 0x0006108801007387 */ /* 0x0003e80000100a00 */
[----:B------:R1:W-:Y:S04]  /*671b0*/  LDGSTS.E [R2+0xa00], desc[UR60][R136.64], P0 ;  /* 0x00a0000088027fae */ /* 0x0003e8000812187c */
[----:B------:R-:W3:Y:S04]  /*671c0*/  LDL.LU.64 R168, [R1+0x498] ;  /* 0x0004980001a87983 */ /* 0x000ee80000300a00 */
[----:B------:R4:W-:Y:S04]  /*671d0*/  STL.64 [R1+0x628], R138 ;  /* 0x0006288a01007387 */ /* 0x0009e80000100a00 */
[----:B------:R4:W-:Y:S01]  /*671e0*/  LDGSTS.E [R0+0xe00], desc[UR60][R138.64], P0 ;  /* 0x00e000008a007fae */ /* 0x0009e2000812187c */
[----:B------:R-:W-:-:S04]  /*671f0*/  IMAD.WIDE R140, R5, 0x4, R172 ;  /* 0x00000004058c7825 */ /* 0x000fc800078e02ac */
[C---:B-1----:R-:W-:Y:S02]  /*67200*/  IMAD.WIDE R136, R5.reuse, 0x4, R230 ;  /* 0x0000000405887825 */ /* 0x042fe400078e02e6 */
[----:B------:R-:W3:Y:S04]  /*67210*/  LDL.LU.64 R230, [R1+0x470] ;  /* 0x0004700001e67983 */ /* 0x000ee80000300a00 */
[----:B------:R1:W-:Y:S01]  /*67220*/  STL.64 [R1+0x648], R136 ;  /* 0x0006488801007387 */ /* 0x0003e20000100a00 */
[----:B----4-:R-:W-:-:S03]  /*67230*/  IMAD.WIDE R138, R5, 0x4, R244 ;  /* 0x00000004058a7825 */ /* 0x010fc600078e02f4 */
[----:B------:R-:W4:Y:S04]  /*67240*/  LDL.LU.64 R172, [R1+0x448] ;  /* 0x0004480001ac7983 */ /* 0x000f280000300a00 */
[----:B------:R-:W4:Y:S01]  /*67250*/  LDL.LU.64 R244, [R1+0x420] ;  /* 0x0004200001f47983 */ /* 0x000f220000300a00 */
[----:B------:R-:W-:-:S03]  /*67260*/  VIADD R4, R249, 0x100000 ;  /* 0x00100000f9047836 */ /* 0x000fc60000000000 */
[----:B------:R-:W-:Y:S04]  /*67270*/  STL.64 [R1+0x670], R140 ;  /* 0x0006708c01007387 */ /* 0x000fe80000100a00 */
[----:B------:R1:W-:Y:S04]  /*67280*/  STL.64 [R1+0x698], R138 ;  /* 0x0006988a01007387 */ /* 0x0003e80000100a00 */
[----:B------:R1:W-:Y:S04]  /*67290*/  LDGSTS.E [R4+0x1200], desc[UR60][R136.64], P0 ;  /* 0x0120000088047fae */ /* 0x0003e8000812187c */
[----:B------:R-:W-:Y:S04]  /*672a0*/  LDGSTS.E [R3+0x1600], desc[UR60][R140.64], P0 ;  /* 0x016000008c037fae */ /* 0x000fe8000812187c */
[----:B------:R1:W-:Y:S02]  /*672b0*/  LDGSTS.E [R2+0x1a00], desc[UR60][R138.64], P0 ;  /* 0x01a000008a027fae */ /* 0x0003e4000812187c */
[----:B-1----:R-:W-:-:S04]  /*672c0*/  IMAD.WIDE R136, R5, 0x4, R174 ;  /* 0x0000000405887825 */ /* 0x002fc800078e02ae */
[C---:B------:R-:W-:Y:S01]  /*672d0*/  IMAD.WIDE R138, R5.reuse, 0x4, R176 ;  /* 0x00000004058a7825 */ /* 0x040fe200078e02b0 */
[----:B------:R-:W4:Y:S04]  /*672e0*/  LDL.LU.64 R174, [R1+0x3f8] ;  /* 0x0003f80001ae7983 */ /* 0x000f280000300a00 */
[----:B------:R2:W-:Y:S04]  /*672f0*/  STL.64 [R1+0x6c0], R136 ;  /* 0x0006c08801007387 */ /* 0x0005e80000100a00 */
[----:B------:R-:W4:Y:S04]  /*67300*/  LDL.LU.64 R176, [R1+0x3d0] ;  /* 0x0003d00001b07983 */ /* 0x000f280000300a00 */
[----:B------:R2:W-:Y:S01]  /*67310*/  LDGSTS.E [R0+0x1e00], desc[UR60][R136.64], P0 ;  /* 0x01e0000088007fae */ /* 0x0005e2000812187c */
[----:B------:R-:W-:-:S03]  /*67320*/  IMAD.WIDE R140, R5, 0x4, R178 ;  /* 0x00000004058c7825 */ /* 0x000fc600078e02b2 */
[----:B------:R3:W-:Y:S04]  /*67330*/  STL.64 [R1+0x6e8], R138 ;  /* 0x0006e88a01007387 */ /* 0x0007e80000100a00 */
[----:B------:R-:W4:Y:S04]  /*67340*/  LDL.LU.64 R178, [R1+0x3a8] ;  /* 0x0003a80001b27983 */ /* 0x000f280000300a00 */
[----:B------:R3:W-:Y:S04]  /*67350*/  LDGSTS.E [R4+0x2200], desc[UR60][R138.64], P0 ;  /* 0x022000008a047fae */ /* 0x0007e8000812187c */
[----:B------:R-:W-:Y:S01]  /*67360*/  LDGSTS.E [R3+0x2600], desc[UR60][R140.64], P0 ;  /* 0x026000008c037fae */ /* 0x000fe2000812187c */
[----:B--2---:R-:W-:-:S03]  /*67370*/  IMAD.WIDE R136, R5, 0x4, R8 ;  /* 0x0000000405887825 */ /* 0x004fc600078e0208 */
[----:B------:R-:W2:Y:S04]  /*67380*/  LDL.LU.64 R8, [R1+0x380] ;  /* 0x0003800001087983 */ /* 0x000ea80000300a00 */
[----:B------:R-:W-:Y:S04]  /*67390*/  STL.64 [R1+0x710], R140 ;  /* 0x0007108c01007387 */ /* 0x000fe80000100a00 */
[----:B------:R1:W-:Y:S01]  /*673a0*/  STL.64 [R1+0x738], R136 ;  /* 0x0007388801007387 */ /* 0x0003e20000100a00 */
[----:B---3--:R-:W-:-:S03]  /*673b0*/  IMAD.WIDE R138, R5, 0x4, R168 ;  /* 0x00000004058a7825 */ /* 0x008fc600078e02a8 */
[----:B------:R1:W-:Y:S04]  /*673c0*/  LDGSTS.E [R2+0x2a00], desc[UR60][R136.64], P0 ;  /* 0x02a0000088027fae */ /* 0x0003e8000812187c */
[----:B------:R-:W3:Y:S04]  /*673d0*/  LDL.LU.64 R166, [R1+0x358] ;  /* 0x0003580001a67983 */ /* 0x000ee80000300a00 */
[----:B------:R4:W-:Y:S04]  /*673e0*/  STL.64 [R1+0x760], R138 ;  /* 0x0007608a01007387 */ /* 0x0009e80000100a00 */
[----:B------:R4:W-:Y:S01]  /*673f0*/  LDGSTS.E [R0+0x2e00], desc[UR60][R138.64], P0 ;  /* 0x02e000008a007fae */ /* 0x0009e2000812187c */
[----:B-1----:R-:W-:-:S03]  /*67400*/  IMAD.WIDE R136, R5, 0x4, R230 ;  /* 0x0000000405887825 */ /* 0x002fc600078e02e6 */
[----:B------:R-:W3:Y:S04]  /*67410*/  LDL.LU.64 R230, [R1+0x330] ;  /* 0x0003300001e67983 */ /* 0x000ee80000300a00 */
[----:B------:R1:W-:Y:S01]  /*67420*/  STL.64 [R1+0x788], R136 ;  /* 0x0007888801007387 */ /* 0x0003e20000100a00 */
[----:B----4-:R-:W-:-:S03]  /*67430*/  IMAD.WIDE R140, R5, 0x4, R172 ;  /* 0x00000004058c7825 */ /* 0x010fc600078e02ac */
[----:B------:R-:W4:Y:S01]  /*67440*/  LDL.LU.64 R168, [R1+0x308] ;  /* 0x0003080001a87983 */ /* 0x000f220000300a00 */
[----:B------:R-:W-:-:S03]  /*67450*/  IMAD.WIDE R138, R5, 0x4, R244 ;  /* 0x00000004058a7825 */ /* 0x000fc600078e02f4 */
[----:B------:R-:W4:Y:S04]  /*67460*/  LDL.LU.64 R172, [R1+0x2e0] ;  /* 0x0002e00001ac7983 */ /* 0x000f280000300a00 */
[----:B------:R-:W-:Y:S04]  /*67470*/  STL.64 [R1+0x7b0], R140 ;  /* 0x0007b08c01007387 */ /* 0x000fe80000100a00 */
[----:B------:R1:W-:Y:S04]  /*67480*/  LDGSTS.E [R4+0x3200], desc[UR60][R136.64], P0 ;  /* 0x0320000088047fae */ /* 0x0003e8000812187c */
[----:B------:R1:W-:Y:S04]  /*67490*/  STL.64 [R1+0x7d8], R138 ;  /* 0x0007d88a01007387 */ /* 0x0003e80000100a00 */
[----:B------:R-:W4:Y:S04]  /*674a0*/  LDL.LU.64 R244, [R1+0x2b8] ;  /* 0x0002b80001f47983 */ /* 0x000f280000300a00 */
[----:B------:R-:W-:Y:S04]  /*674b0*/  LDGSTS.E [R3+0x3600], desc[UR60][R140.64], P0 ;  /* 0x036000008c037fae */ /* 0x000fe8000812187c */
[----:B------:R1:W-:Y:S02]  /*674c0*/  LDGSTS.E [R2+0x3a00], desc[UR60][R138.64], P0 ;  /* 0x03a000008a027fae */ /* 0x0003e4000812187c */
[----:B-1----:R-:W-:-:S04]  /*674d0*/  IMAD.WIDE R136, R5, 0x4, R174 ;  /* 0x0000000405887825 */ /* 0x002fc800078e02ae */
[C---:B------:R-:W-:Y:S01]  /*674e0*/  IMAD.WIDE R138, R5.reuse, 0x4, R176 ;  /* 0x00000004058a7825 */ /* 0x040fe200078e02b0 */
[----:B------:R1:W-:Y:S04]  /*674f0*/  STL.64 [R1+0x808], R136 ;  /* 0x0008088801007387 */ /* 0x0003e80000100a00 */
[----:B------:R-:W4:Y:S04]  /*67500*/  LDL.LU.64 R174, [R1+0x290] ;  /* 0x0002900001ae7983 */ /* 0x000f280000300a00 */
[----:B------:R1:W-:Y:S04]  /*67510*/  LDGSTS.E [R0+0x3e00], desc[UR60][R136.64], P0 ;  /* 0x03e0000088007fae */ /* 0x0003e8000812187c */
[----:B------:R3:W-:Y:S04]  /*67520*/  STL.64 [R1+0x8d8], R138 ;  /* 0x0008d88a01007387 */ /* 0x0007e80000100a00 */
[----:B------:R-:W4:Y:S04]  /*67530*/  LDL.LU.64 R176, [R1+0x268] ;  /* 0x0002680001b07983 */ /* 0x000f280000300a00 */
[----:B------:R3:W-:Y:S01]  /*67540*/  LDGSTS.E [R4+0x4200], desc[UR60][R138.64], P0 ;  /* 0x042000008a047fae */ /* 0x0007e2000812187c */
[----:B-1----:R-:W-:-:S03]  /*67550*/  IMAD.WIDE R136, R5, 0x4, R178 ;  /* 0x0000000405887825 */ /* 0x002fc600078e02b2 */
[----:B------:R-:W4:Y:S04]  /*67560*/  LDL.LU.64 R178, [R1+0x240] ;  /* 0x0002400001b27983 */ /* 0x000f280000300a00 */
[----:B------:R-:W-:Y:S04]  /*67570*/  STL.64 [R1+0x1200], R136 ;  /* 0x0012008801007387 */ /* 0x000fe80000100a00 */
[----:B------:R1:W-:Y:S01]  /*67580*/  LDGSTS.E [R3+0x4600], desc[UR60][R136.64], P0 ;  /* 0x0460000088037fae */ /* 0x0003e2000812187c */
[----:B--2---:R-:W-:-:S04]  /*67590*/  IMAD.WIDE R8, R5, 0x4, R8 ;  /* 0x0000000405087825 */ /* 0x004fc800078e0208 */
[C---:B---3--:R-:W-:Y:S01]  /*675a0*/  IMAD.WIDE R138, R5.reuse, 0x4, R166 ;  /* 0x00000004058a7825 */ /* 0x048fe200078e02a6 */
[----:B------:R2:W-:Y:S04]  /*675b0*/  STL.64 [R1+0x1240], R8 ;  /* 0x0012400801007387 */ /* 0x0005e80000100a00 */
[----:B------:R-:W-:Y:S04]  /*675c0*/  LDGSTS.E [R2+0x4a00], desc[UR60][R8.64], P0 ;  /* 0x04a0000008027fae */ /* 0x000fe8000812187c */
[----:B------:R3:W-:Y:S04]  /*675d0*/  LDGSTS.E [R0+0x4e00], desc[UR60][R138.64], P0 ;  /* 0x04e000008a007fae */ /* 0x0007e8000812187c */
[----:B--2---:R-:W2:Y:S04]  /*675e0*/  LDL.LU.64 R8, [R1+0x218] ;  /* 0x0002180001087983 */ /* 0x004ea80000300a00 */
[----:B------:R3:W-:Y:S01]  /*675f0*/  STL.64 [R1+0x1280], R138 ;  /* 0x0012808a01007387 */ /* 0x0007e20000100a00 */
[----:B-1----:R-:W-:-:S04]  /*67600*/  IMAD.WIDE R136, R5, 0x4, R230 ;  /* 0x0000000405887825 */ /* 0x002fc800078e02e6 */
[C---:B----4-:R-:W-:Y:S01]  /*67610*/  IMAD.WIDE R140, R5.reuse, 0x4, R168 ;  /* 0x00000004058c7825 */ /* 0x050fe200078e02a8 */
[----:B------:R-:W4:Y:S04]  /*67620*/  LDL.LU.64 R230, [R1+0x1f0] ;  /* 0x0001f00001e67983 */ /* 0x000f280000300a00 */
[----:B------:R1:W-:Y:S04]  /*67630*/  STL.64 [R1+0x12c0], R136 ;  /* 0x0012c08801007387 */ /* 0x0003e80000100a00 */
[----:B------:R1:W-:Y:S04]  /*67640*/  LDGSTS.E [R4+0x5200], desc[UR60][R136.64], P0 ;  /* 0x0520000088047fae */ /* 0x0003e8000812187c */
[----:B------:R1:W-:Y:S04]  /*67650*/  STL.64 [R1+0x1300], R140 ;  /* 0x0013008c01007387 */ /* 0x0003e80000100a00 */
[----:B------:R1:W-:Y:S01]  /*67660*/  LDGSTS.E [R3+0x5600], desc[UR60][R140.64], P0 ;  /* 0x056000008c037fae */ /* 0x0003e2000812187c */
[----:B---3--:R-:W-:-:S05]  /*67670*/  IMAD.WIDE R138, R5, 0x4, R172 ;  /* 0x00000004058a7825 */ /* 0x008fca00078e02ac */
[----:B------:R3:W-:Y:S01]  /*67680*/  STL.64 [R1+0x1340], R138 ;  /* 0x0013408a01007387 */ /* 0x0007e20000100a00 */
[----:B-1----:R-:W-:-:S03]  /*67690*/  IMAD.WIDE R136, R5, 0x4, R244 ;  /* 0x0000000405887825 */ /* 0x002fc600078e02f4 */
[----:B------:R-:W4:Y:S04]  /*676a0*/  LDL.LU.64 R162, [R1+0x1c8] ;  /* 0x0001c80001a27983 */ /* 0x000f280000300a00 */
[----:B------:R-:W4:Y:S04]  /*676b0*/  LDL.LU.64 R244, [R1+0x1a0] ;  /* 0x0001a00001f47983 */ /* 0x000f280000300a00 */
[----:B------:R3:W-:Y:S04]  /*676c0*/  LDGSTS.E [R2+0x5a00], desc[UR60][R138.64], P0 ;  /* 0x05a000008a027fae */ /* 0x0007e8000812187c */
[----:B------:R1:W-:Y:S04]  /*676d0*/  STL.64 [R1+0x1380], R136 ;  /* 0x0013808801007387 */ /* 0x0003e80000100a00 */
[----:B------:R-:W4:Y:S01]  /*676e0*/  LDL.LU.64 R164, [R1+0x178] ;  /* 0x0001780001a47983 */ /* 0x000f220000300a00 */
[----:B------:R-:W-:-:S03]  /*676f0*/  IMAD.WIDE R140, R5, 0x4, R174 ;  /* 0x00000004058c7825 */ /* 0x000fc600078e02ae */
[----:B------:R1:W-:Y:S04]  /*67700*/  LDGSTS.E [R0+0x5e00], desc[UR60][R136.64], P0 ;  /* 0x05e0000088007fae */ /* 0x0003e8000812187c */
[----:B------:R-:W4:Y:S04]  /*67710*/  LDL.LU.64 R166, [R1+0x150] ;  /* 0x0001500001a67983 */ /* 0x000f280000300a00 */
[----:B------:R-:W-:Y:S04]  /*67720*/  STL.64 [R1+0x13c0], R140 ;  /* 0x0013c08c01007387 */ /* 0x000fe80000100a00 */
[----:B------:R-:W4:Y:S04]  /*67730*/  LDL.LU.64 R168, [R1+0x128] ;  /* 0x0001280001a87983 */ /* 0x000f280000300a00 */
[----:B------:R-:W4:Y:S04]  /*67740*/  LDL.LU.64 R172, [R1+0x100] ;  /* 0x0001000001ac7983 */ /* 0x000f280000300a00 */
[----:B------:R-:W-:Y:S01]  /*67750*/  LDGSTS.E [R4+0x6200], desc[UR60][R140.64], P0 ;  /* 0x062000008c047fae */ /* 0x000fe2000812187c */
[----:B---3--:R-:W-:-:S04]  /*67760*/  IMAD.WIDE R138, R5, 0x4, R176 ;  /* 0x00000004058a7825 */ /* 0x008fc800078e02b0 */
[C---:B-1----:R-:W-:Y:S01]  /*67770*/  IMAD.WIDE R136, R5.reuse, 0x4, R178 ;  /* 0x0000000405887825 */ /* 0x042fe200078e02b2 */
[----:B------:R4:W-:Y:S04]  /*67780*/  STL.64 [R1+0x1400], R138 ;  /* 0x0014008a01007387 */ /* 0x0009e80000100a00 */
[----:B------:R4:W-:Y:S04]  /*67790*/  LDGSTS.E [R3+0x6600], desc[UR60][R138.64], P0 ;  /* 0x066000008a037fae */ /* 0x0009e8000812187c */
[----:B------:R-:W-:Y:S04]  /*677a0*/  STL.64 [R1+0x1440], R136 ;  /* 0x0014408801007387 */ /* 0x000fe80000100a00 */
[----:B------:R-:W3:Y:S04]  /*677b0*/  LDL.LU.64 R174, [R1+0xd8] ;  /* 0x0000d80001ae7983 */ /* 0x000ee80000300a00 */
[----:B------:R-:W3:Y:S04]  /*677c0*/  LDL.LU.64 R176, [R1+0xb0] ;  /* 0x0000b00001b07983 */ /* 0x000ee80000300a00 */
[----:B------:R1:W-:Y:S01]  /*677d0*/  LDGSTS.E [R2+0x6a00], desc[UR60][R136.64], P0 ;  /* 0x06a0000088027fae */ /* 0x0003e2000812187c */
[----:B--2---:R-:W-:-:S04]  /*677e0*/  IMAD.WIDE R8, R5, 0x4, R8 ;  /* 0x0000000405087825 */ /* 0x004fc800078e0208 */
[C---:B----4-:R-:W-:Y:S01]  /*677f0*/  IMAD.WIDE R138, R5.reuse, 0x4, R230 ;  /* 0x00000004058a7825 */ /* 0x050fe200078e02e6 */
[----:B------:R2:W-:Y:S04]  /*67800*/  STL.64 [R1+0x1480], R8 ;  /* 0x0014800801007387 */ /* 0x0005e80000100a00 */
[----:B------:R-:W4:Y:S04]  /*67810*/  LDL.LU.64 R178, [R1+0x88] ;  /* 0x0000880001b27983 */ /* 0x000f280000300a00 */
[----:B------:R-:W4:Y:S04]  /*67820*/  LDL.LU.64 R230, [R1+0x60] ;  /* 0x0000600001e67983 */ /* 0x000f280000300a00 */
[----:B------:R-:W-:Y:S04]  /*67830*/  LDGSTS.E [R0+0x6e00], desc[UR60][R8.64], P0 ;  /* 0x06e0000008007fae */ /* 0x000fe8000812187c */
[----:B------:R1:W-:Y:S04]  /*67840*/  STL.64 [R1+0x14c0], R138 ;  /* 0x0014c08a01007387 */ /* 0x0003e80000100a00 */
[----:B------:R1:W-:Y:S04]  /*67850*/  LDGSTS.E [R4+0x7200], desc[UR60][R138.64], P0 ;  /* 0x072000008a047fae */ /* 0x0003e8000812187c */
[----:B--2---:R-:W2:Y:S01]  /*67860*/  LDL.LU.64 R8, [R1+0x38] ;  /* 0x0000380001087983 */ /* 0x004ea20000300a00 */
[----:B-1----:R-:W-:-:S03]  /*67870*/  IMAD.WIDE R136, R5, 0x4, R244 ;  /* 0x0000000405887825 */ /* 0x002fc600078e02f4 */
[----:B------:R-:W2:Y:S01]  /*67880*/  LDL.LU.64 R244, [R1+0x10] ;  /* 0x0000100001f47983 */ /* 0x000ea20000300a00 */
[----:B------:R-:W-:-:S04]  /*67890*/  IMAD.WIDE R140, R5, 0x4, R162 ;  /* 0x00000004058c7825 */ /* 0x000fc800078e02a2 */
[C---:B------:R-:W-:Y:S01]  /*678a0*/  IMAD.WIDE R138, R5.reuse, 0x4, R164 ;  /* 0x00000004058a7825 */ /* 0x040fe200078e02a4 */
[----:B------:R-:W-:Y:S04]  /*678b0*/  STL.64 [R1+0x1500], R140 ;  /* 0x0015008c01007387 */ /* 0x000fe80000100a00 */
[----:B------:R-:W-:Y:S04]  /*678c0*/  LDGSTS.E [R3+0x7600], desc[UR60][R140.64], P0 ;  /* 0x076000008c037fae */ /* 0x000fe8000812187c */
[----:B------:R1:W-:Y:S04]  /*678d0*/  STL.64 [R1+0x1540], R136 ;  /* 0x0015408801007387 */ /* 0x0003e80000100a00 */
[----:B------:R1:W-:Y:S04]  /*678e0*/  LDGSTS.E [R2+0x7a00], desc[UR60][R136.64], P0 ;  /* 0x07a0000088027fae */ /* 0x0003e8000812187c */
[----:B------:R1:W-:Y:S04]  /*678f0*/  STL.64 [R1+0x1580], R138 ;  /* 0x0015808a01007387 */ /* 0x0003e80000100a00 */
[----:B------:R1:W-:Y:S02]  /*67900*/  LDGSTS.E [R0+0x7e00], desc[UR60][R138.64], P0 ;  /* 0x07e000008a007fae */ /* 0x0003e4000812187c */
[----:B-1----:R-:W-:-:S04]  /*67910*/  IMAD.WIDE R136, R5, 0x4, R166 ;  /* 0x0000000405887825 */ /* 0x002fc800078e02a6 */
[----:B------:R-:W-:-:S04]  /*67920*/  IMAD.WIDE R140, R5, 0x4, R168 ;  /* 0x00000004058c7825 */ /* 0x000fc800078e02a8 */
[C---:B------:R-:W-:Y:S01]  /*67930*/  IMAD.WIDE R138, R5.reuse, 0x4, R172 ;  /* 0x00000004058a7825 */ /* 0x040fe200078e02ac */
[----:B------:R3:W-:Y:S04]  /*67940*/  STL.64 [R1+0x15c0], R136 ;  /* 0x0015c08801007387 */ /* 0x0007e80000100a00 */
[----:B------:R3:W-:Y:S04]  /*67950*/  LDGSTS.E [R4+0x20200], desc[UR60][R136.64], P0 ;  /* 0x2020000088047fae */ /* 0x0007e8000812187c */
[----:B------:R1:W-:Y:S04]  /*67960*/  STL.64 [R1+0x1600], R140 ;  /* 0x0016008c01007387 */ /* 0x0003e80000100a00 */
[----:B------:R1:W-:Y:S04]  /*67970*/  LDGSTS.E [R3+0x20600], desc[UR60][R140.64], P0 ;  /* 0x206000008c037fae */ /* 0x0003e8000812187c */
[----:B------:R4:W-:Y:S04]  /*67980*/  STL.64 [R1+0x1640], R138 ;  /* 0x0016408a01007387 */ /* 0x0009e80000100a00 */
[----:B------:R4:W-:Y:S01]  /*67990*/  LDGSTS.E [R2+0x20a00], desc[UR60][R138.64], P0 ;  /* 0x20a000008a027fae */ /* 0x0009e2000812187c */
[----:B---3--:R-:W-:-:S04]  /*679a0*/  IMAD.WIDE R136, R5, 0x4, R174 ;  /* 0x0000000405887825 */ /* 0x008fc800078e02ae */
[C---:B-1----:R-:W-:Y:S01]  /*679b0*/  IMAD.WIDE R140, R5.reuse, 0x4, R176 ;  /* 0x00000004058c7825 */ /* 0x042fe200078e02b0 */
[----:B------:R1:W-:Y:S04]  /*679c0*/  STL.64 [R1+0x1680], R136 ;  /* 0x0016808801007387 */ /* 0x0003e80000100a00 */
[----:B------:R1:W-:Y:S04]  /*679d0*/  LDGSTS.E [R0+0x20e00], desc[UR60][R136.64], P0 ;  /* 0x20e0000088007fae */ /* 0x0003e8000812187c */
[----:B------:R-:W-:Y:S04]  /*679e0*/  STL.64 [R1+0x16c0], R140 ;  /* 0x0016c08c01007387 */ /* 0x000fe80000100a00 */
[----:B------:R-:W-:Y:S01]  /*679f0*/  LDGSTS.E [R4+0x21200], desc[UR60][R140.64], P0 ;  /* 0x212000008c047fae */ /* 0x000fe2000812187c */
        /* <DEDUP_REMOVED lines=12> */
[----:B----4-:R-:W-:-:S04]  /*67ac0*/  IMAD.WIDE R138, R5, 0x4, R178 ;  /* 0x00000004058a7825 */ /* 0x010fc800078e02b2 */
[C---:B-1----:R-:W-:Y:S01]  /*67ad0*/  IMAD.WIDE R136, R5.reuse, 0x4, R230 ;  /* 0x0000000405887825 */ /* 0x042fe200078e02e6 */
[----:B------:R1:W-:Y:S04]  /*67ae0*/  STL.64 [R1+0x1700], R138 ;  /* 0x0017008a01007387 */ /* 0x0003e80000100a00 */
[----:B------:R1:W-:Y:S04]  /*67af0*/  LDGSTS.E [R3+0x21600], desc[UR60][R138.64], P0 ;  /* 0x216000008a037fae */ /* 0x0003e8000812187c */
[----:B------:R3:W-:Y:S04]  /*67b00*/  STL.64 [R1+0x1740], R136 ;  /* 0x0017408801007387 */ /* 0x0007e80000100a00 */
[----:B------:R3:W-:Y:S01]  /*67b10*/  LDGSTS.E [R2+0x21a00], desc[UR60][R136.64], P0 ;  /* 0x21a0000088027fae */ /* 0x0007e2000812187c */
[----:B--2---:R-:W-:-:S04]  /*67b20*/  IMAD.WIDE R8, R5, 0x4, R8 ;  /* 0x0000000405087825 */ /* 0x004fc800078e0208 */
[C---:B-1----:R-:W-:Y:S01]  /*67b30*/  IMAD.WIDE R138, R5.reuse, 0x4, R244 ;  /* 0x00000004058a7825 */ /* 0x042fe200078e02f4 */
[----:B------:R1:W-:Y:S04]  /*67b40*/  STL.64 [R1+0x1780], R8 ;  /* 0x0017800801007387 */ /* 0x0003e80000100a00 */
[----:B------:R1:W-:Y:S01]  /*67b50*/  LDGSTS.E [R0+0x21e00], desc[UR60][R8.64], P0 ;  /* 0x21e0000008007fae */ /* 0x0003e2000812187c */
[----:B---3--:R-:W-:-:S03]  /*67b60*/  IMAD.WIDE R136, R5, 0x4, R238 ;  /* 0x0000000405887825 */ /* 0x008fc600078e02ee */
        /* <DEDUP_REMOVED lines=50> */
[----:B-1----:R-:W4:Y:S04]  /*67e90*/  LDL.LU.64 R8, [R1+0x5c0] ;  /* 0x0005c00001087983 */ /* 0x002f280000300a00 */
[----:B------:R-:W4:Y:S04]  /*67ea0*/  LDL.LU.64 R164, [R1+0x5a0] ;  /* 0x0005a00001a47983 */ /* 0x000f280000300a00 */
[----:B------:R-:W-:Y:S04]  /*67eb0*/  STL.64 [R1+0x1a88], R106 ;  /* 0x001a886a01007387 */ /* 0x000fe80000100a00 */
[----:B------:R-:W-:Y:S04]  /*67ec0*/  STL.64 [R1+0x1a80], R104 ;  /* 0x001a806801007387 */ /* 0x000fe80000100a00 */
[----:B------:R-:W4:Y:S04]  /*67ed0*/  LDL.LU.64 R178, [R1+0x580] ;  /* 0x0005800001b27983 */ /* 0x000f280000300a00 */
[----:B------:R-:W-:Y:S04]  /*67ee0*/  STL.64 [R1+0x1a78], R102 ;  /* 0x001a786601007387 */ /* 0x000fe80000100a00 */
[----:B------:R-:W4:Y:S04]  /*67ef0*/  LDL.LU.64 R244, [R1+0x560] ;  /* 0x0005600001f47983 */ /* 0x000f280000300a00 */
[----:B------:R-:W4:Y:S04]  /*67f00*/  LDL.LU.64 R230, [R1+0x540] ;  /* 0x0005400001e67983 */ /* 0x000f280000300a00 */
[----:B------:R-:W-:Y:S04]  /*67f10*/  STL.64 [R1+0x1a70], R100 ;  /* 0x001a706401007387 */ /* 0x000fe80000100a00 */
[----:B------:R-:W-:Y:S04]  /*67f20*/  STL.64 [R1+0x1a68], R98 ;  /* 0x001a686201007387 */ /* 0x000fe80000100a00 */
[----:B------:R1:W-:Y:S04]  /*67f30*/  STL.64 [R1+0x1a60], R96 ;  /* 0x001a606001007387 */ /* 0x0003e80000100a00 */
[----:B------:R-:W4:Y:S04]  /*67f40*/  LDL.LU.64 R166, [R1+0x520] ;  /* 0x0005200001a67983 */ /* 0x000f280000300a00 */
[----:B------:R1:W-:Y:S04]  /*67f50*/  STL.64 [R1+0x1a58], R94 ;  /* 0x001a585e01007387 */ /* 0x0003e80000100a00 */
[----:B------:R-:W4:Y:S04]  /*67f60*/  LDL.LU.64 R172, [R1+0x500] ;  /* 0x0005000001ac7983 */ /* 0x000f280000300a00 */
[----:B------:R-:W-:Y:S04]  /*67f70*/  LDGSTS.E [R2+0x27600], desc[UR60][R98.64], P0 ;  /* 0x2760000062027fae */ /* 0x000fe8000812187c */
[----:B------:R1:W-:Y:S01]  /*67f80*/  LDGSTS.E [R0+0x27a00], desc[UR60][R96.64], P0 ;  /* 0x27a0000060007fae */ /* 0x0003e2000812187c */
[----:B--2---:R-:W-:-:S04]  /*67f90*/  IMAD.WIDE R162, R5, 0x4, R174 ;  /* 0x0000000405a27825 */ /* 0x004fc800078e02ae */
[C---:B---3--:R-:W-:Y:S01]  /*67fa0*/  IMAD.WIDE R168, R5.reuse, 0x4, R176 ;  /* 0x0000000405a87825 */ /* 0x048fe200078e02b0 */
[----:B------:R-:W2:Y:S03]  /*67fb0*/  LDL.LU.64 R174, [R1+0x4e0] ;  /* 0x0004e00001ae7983 */ /* 0x000ea60000300a00 */
[C---:B----4-:R-:W-:Y:S02]  /*67fc0*/  IMAD.WIDE R176, R5.reuse, 0x4, R8 ;  /* 0x0000000405b07825 */ /* 0x050fe400078e0208 */
[----:B------:R-:W3:Y:S04]  /*67fd0*/  LDL.LU.64 R8, [R1+0x4b8] ;  /* 0x0004b80001087983 */ /* 0x000ee80000300a00 */
[----:B------:R-:W4:Y:S01]  /*67fe0*/  LDL.LU.64 R160, [R1+0x490] ;  /* 0x0004900001a07983 */ /* 0x000f220000300a00 */
[----:B------:R-:W-:-:S03]  /*67ff0*/  IMAD.WIDE R238, R5, 0x4, R178 ;  /* 0x0000000405ee7825 */ /* 0x000fc600078e02b2 */
[----:B------:R-:W4:Y:S01]  /*68000*/  LDL.LU.64 R178, [R1+0x468] ;  /* 0x0004680001b27983 */ /* 0x000f220000300a00 */
[----:B------:R-:W-:-:S04]  /*68010*/  IMAD.WIDE R228, R5, 0x4, R164 ;  /* 0x0000000405e47825 */ /* 0x000fc800078e02a4 */
[----:B-1----:R-:W-:Y:S01]  /*68020*/  IMAD.WIDE R96, R5, 0x4, R230 ;  /* 0x0000000405607825 */ /* 0x002fe200078e02e6 */
[----:B------:R-:W4:Y:S04]  /*68030*/  LDL.LU.64 R164, [R1+0x440] ;  /* 0x0004400001a47983 */ /* 0x000f280000300a00 */
[----:B------:R-:W4:Y:S01]  /*68040*/  LDL.LU.64 R230, [R1+0x418] ;  /* 0x0004180001e67983 */ /* 0x000f220000300a00 */
[----:B------:R-:W-:Y:S02]  /*68050*/  VIADD R249, R249, 0x100000 ;  /* 0x00100000f9f97836 */ /* 0x000fe40000000000 */
[C---:B------:R-:W-:Y:S01]  /*68060*/  VIADD R0, R250.reuse, 0x100000 ;  /* 0x00100000fa007836 */ /* 0x040fe20000000000 */
[C---:B------:R-:W-:Y:S01]  /*68070*/  IADD3 R3, R250.reuse, 0x100000, RZ ;  /* 0x00100000fa037810 */ /* 0x040fe20007ffe0ff */
[----:B------:R-:W-:-:S02]  /*68080*/  VIADD R2, R250, 0x100000 ;  /* 0x00100000fa027836 */ /* 0x000fc40000000000 */
[----:B------:R-:W-:Y:S01]  /*68090*/  VIADD R4, R250, 0x100000 ;  /* 0x00100000fa047836 */ /* 0x000fe20000000000 */
[----:B------:R1:W-:Y:S04]  /*680a0*/  LDGSTS.E [R249+0x27e00], desc[UR60][R94.64], P0 ;  /* 0x27e000005ef97fae */ /* 0x0003e8000812187c */
[----:B------:R-:W-:Y:S01]  /*680b0*/  LDGSTS.E [R0+0x280], desc[UR60][R162.64], P0 ;  /* 0x00280000a2007fae */ /* 0x000fe2000812187c */
[----:B------:R-:W-:-:S03]  /*680c0*/  IMAD.WIDE R244, R5, 0x4, R244 ;  /* 0x0000000405f47825 */ /* 0x000fc600078e02f4 */
[----:B------:R-:W-:Y:S04]  /*680d0*/  LDGSTS.E [R3+0x680], desc[UR60][R168.64], P0 ;  /* 0x00680000a8037fae */ /* 0x000fe8000812187c */
[----:B------:R-:W-:Y:S04]  /*680e0*/  LDGSTS.E [R2+0xa80], desc[UR60][R176.64], P0 ;  /* 0x00a80000b0027fae */ /* 0x000fe8000812187c */
[----:B------:R-:W-:Y:S04]  /*680f0*/  LDGSTS.E [R0+0xe80], desc[UR60][R228.64], P0 ;  /* 0x00e80000e4007fae */ /* 0x000fe8000812187c */
[----:B------:R-:W-:Y:S04]  /*68100*/  LDGSTS.E [R4+0x1280], desc[UR60][R238.64], P0 ;  /* 0x01280000ee047fae */ /* 0x000fe8000812187c */
[----:B------:R1:W-:Y:S04]  /*68110*/  STL.64 [R1+0x608], R96 ;  /* 0x0006086001007387 */ /* 0x0003e80000100a00 */
[----:B------:R-:W-:Y:S04]  /*68120*/  LDGSTS.E [R3+0x1680], desc[UR60][R244.64], P0 ;  /* 0x01680000f4037fae */ /* 0x000fe8000812187c */
        /* <DEDUP_REMOVED lines=9> */
[----:B--2---:R-:W-:-:S03]  /*681c0*/  IMAD.WIDE R98, R5, 0x4, R174 ;  /* 0x0000000405627825 */ /* 0x004fc600078e02ae */
[----:B------:R-:W2:Y:S04]  /*681d0*/  LDL.LU.64 R174, [R1+0x3a0] ;  /* 0x0003a00001ae7983 */ /* 0x000ea80000300a00 */
[----:B------:R-:W-:Y:S01]  /*681e0*/  LDGSTS.E [R3+0x2680], desc[UR60][R98.64], P0 ;  /* 0x0268000062037fae */ /* 0x000fe2000812187c */
[----:B---3--:R-:W-:-:S03]  /*681f0*/  IMAD.WIDE R94, R5, 0x4, R8 ;  /* 0x00000004055e7825 */ /* 0x008fc600078e0208 */
[----:B------:R-:W3:Y:S04]  /*68200*/  LDL.LU.64 R8, [R1+0x378] ;  /* 0x0003780001087983 */ /* 0x000ee80000300a00 */
[----:B------:R-:W-:Y:S04]  /*68210*/  STL.64 [R1+0x668], R98 ;  /* 0x0006686201007387 */ /* 0x000fe80000100a00 */
[----:B------:R1:W-:Y:S01]  /*68220*/  STL.64 [R1+0x690], R94 ;  /* 0x0006905e01007387 */ /* 0x0003e20000100a00 */
[----:B----4-:R-:W-:-:S03]  /*68230*/  IMAD.WIDE R96, R5, 0x4, R160 ;  /* 0x0000000405607825 */ /* 0x010fc600078e02a0 */
[----:B------:R1:W-:Y:S04]  /*68240*/  LDGSTS.E [R2+0x2a80], desc[UR60][R94.64], P0 ;  /* 0x02a800005e027fae */ /* 0x0003e8000812187c */
[----:B------:R-:W4:Y:S04]  /*68250*/  LDL.LU.64 R158, [R1+0x350] ;  /* 0x00035000019e7983 */ /* 0x000f280000300a00 */
[----:B------:R1:W-:Y:S04]  /*68260*/  STL.64 [R1+0x6b8], R96 ;  /* 0x0006b86001007387 */ /* 0x0003e80000100a00 */
[----:B------:R1:W-:Y:S02]  /*68270*/  LDGSTS.E [R0+0x2e80], desc[UR60][R96.64], P0 ;  /* 0x02e8000060007fae */ /* 0x0003e4000812187c */
[----:B-1----:R-:W-:-:S02]  /*68280*/  IMAD.WIDE R94, R5, 0x4, R178 ;  /* 0x00000004055e7825 */ /* 0x002fc400078e02b2 */
[----:B------:R-:W4:Y:S04]  /*68290*/  LDL.LU.64 R178, [R1+0x328] ;  /* 0x0003280001b27983 */ /* 0x000f280000300a00 */
[----:B------:R1:W-:Y:S01]  /*682a0*/  STL.64 [R1+0x6e0], R94 ;  /* 0x0006e05e01007387 */ /* 0x0003e20000100a00 */
[----:B------:R-:W-:-:S03]  /*682b0*/  IMAD.WIDE R98, R5, 0x4, R164 ;  /* 0x0000000405627825 */ /* 0x000fc600078e02a4 */
        /* <DEDUP_REMOVED lines=17> */
[----:B--2---:R-:W-:-:S03]  /*683d0*/  IMAD.WIDE R94, R5, 0x4, R174 ;  /* 0x00000004055e7825 */ /* 0x004fc600078e02ae */
[----:B------:R-:W2:Y:S04]  /*683e0*/  LDL.LU.64 R174, [R1+0x238] ;  /* 0x0002380001ae7983 */ /* 0x000ea80000300a00 */
[----:B------:R-:W-:Y:S04]  /*683f0*/  STL.64 [R1+0x7a8], R94 ;  /* 0x0007a85e01007387 */ /* 0x000fe80000100a00 */
[----:B------:R1:W-:Y:S01]  /*68400*/  LDGSTS.E [R3+0x4680], desc[UR60][R94.64], P0 ;  /* 0x046800005e037fae */ /* 0x0003e2000812187c */
[----:B---3--:R-:W-:-:S04]  /*68410*/  IMAD.WIDE R8, R5, 0x4, R8 ;  /* 0x0000000405087825 */ /* 0x008fc800078e0208 */
[C---:B----4-:R-:W-:Y:S01]  /*68420*/  IMAD.WIDE R96, R5.reuse, 0x4, R158 ;  /* 0x0000000405607825 */ /* 0x050fe200078e029e */
[----:B------:R3:W-:Y:S04]  /*68430*/  STL.64 [R1+0x7d0], R8 ;  /* 0x0007d00801007387 */ /* 0x0007e80000100a00 */
[----:B------:R-:W-:Y:S04]  /*68440*/  LDGSTS.E [R2+0x4a80], desc[UR60][R8.64], P0 ;  /* 0x04a8000008027fae */ /* 0x000fe8000812187c */
[----:B------:R4:W-:Y:S04]  /*68450*/  LDGSTS.E [R0+0x4e80], desc[UR60][R96.64], P0 ;  /* 0x04e8000060007fae */ /* 0x0009e8000812187c */
[----:B---3--:R-:W3:Y:S04]  /*68460*/  LDL.LU.64 R8, [R1+0x210] ;  /* 0x0002100001087983 */ /* 0x008ee80000300a00 */
[----:B------:R4:W-:Y:S01]  /*68470*/  STL.64 [R1+0x7f8], R96 ;  /* 0x0007f86001007387 */ /* 0x0009e20000100a00 */
[----:B-1----:R-:W-:-:S04]  /*68480*/  IMAD.WIDE R94, R5, 0x4, R178 ;  /* 0x00000004055e7825 */ /* 0x002fc800078e02b2 */
[C---:B------:R-:W-:Y:S01]  /*68490*/  IMAD.WIDE R98, R5.reuse, 0x4, R160 ;  /* 0x0000000405627825 */ /* 0x040fe200078e02a0 */
[----:B------:R-:W3:Y:S04]  /*684a0*/  LDL.LU.64 R178, [R1+0x1e8] ;  /* 0x0001e80001b27983 */ /* 0x000ee80000300a00 */
[----:B------:R1:W-:Y:S04]  /*684b0*/  STL.64 [R1+0x8c8], R94 ;  /* 0x0008c85e01007387 */ /* 0x0003e80000100a00 */
[----:B------:R1:W-:Y:S04]  /*684c0*/  LDGSTS.E [R4+0x5280], desc[UR60][R94.64], P0 ;  /* 0x052800005e047fae */ /* 0x0003e8000812187c */
[----:B------:R1:W-:Y:S04]  /*684d0*/  STL.64 [R1+0x1308], R98 ;  /* 0x0013086201007387 */ /* 0x0003e80000100a00 */
[----:B------:R1:W-:Y:S01]  /*684e0*/  LDGSTS.E [R3+0x5680], desc[UR60][R98.64], P0 ;  /* 0x0568000062037fae */ /* 0x0003e2000812187c */
[----:B----4-:R-:W-:-:S05]  /*684f0*/  IMAD.WIDE R96, R5, 0x4, R164 ;  /* 0x0000000405607825 */ /* 0x010fca00078e02a4 */
[----:B------:R4:W-:Y:S01]  /*68500*/  STL.64 [R1+0x1348], R96 ;  /* 0x0013486001007387 */ /* 0x0009e20000100a00 */
[----:B-1----:R-:W-:-:S03]  /*68510*/  IMAD.WIDE R94, R5, 0x4, R230 ;  /* 0x00000004055e7825 */ /* 0x002fc600078e02e6 */
[----:B------:R-:W3:Y:S04]  /*68520*/  LDL.LU.64 R154, [R1+0x1c0] ;  /* 0x0001c000019a7983 */ /* 0x000ee80000300a00 */
[----:B------:R-:W3:Y:S01]  /*68530*/  LDL.LU.64 R230, [R1+0x198] ;  /* 0x0001980001e67983 */ /* 0x000ee20000300a00 */
[----:B------:R-:W-:-:S03]  /*68540*/  IMAD.WIDE R98, R5, 0x4, R166 ;  /* 0x0000000405627825 */ /* 0x000fc600078e02a6 */
[----:B------:R4:W-:Y:S04]  /*68550*/  LDGSTS.E [R2+0x5a80], desc[UR60][R96.64], P0 ;  /* 0x05a8000060027fae */ /* 0x0009e8000812187c */
[----:B------:R2:W-:Y:S04]  /*68560*/  STL.64 [R1+0x1388], R94 ;  /* 0x0013885e01007387 */ /* 0x0005e80000100a00 */
[----:B------:R-:W3:Y:S04]  /*68570*/  LDL.LU.64 R156, [R1+0x170] ;  /* 0x00017000019c7983 */ /* 0x000ee80000300a00 */
[----:B------:R2:W-:Y:S04]  /*68580*/  LDGSTS.E [R0+0x5e80], desc[UR60][R94.64], P0 ;  /* 0x05e800005e007fae */ /* 0x0005e8000812187c */
[----:B------:R-:W3:Y:S04]  /*68590*/  LDL.LU.64 R158, [R1+0x148] ;  /* 0x00014800019e7983 */ /* 0x000ee80000300a00 */
[----:B------:R-:W-:Y:S04]  /*685a0*/  STL.64 [R1+0x13c8], R98 ;  /* 0x0013c86201007387 */ /* 0x000fe80000100a00 */
[----:B------:R-:W3:Y:S04]  /*685b0*/  LDL.LU.64 R160, [R1+0x120] ;  /* 0x0001200001a07983 */ /* 0x000ee80000300a00 */
[----:B------:R-:W3:Y:S04]  /*685c0*/  LDL.LU.64 R164, [R1+0xf8] ;  /* 0x0000f80001a47983 */ /* 0x000ee80000300a00 */
[----:B------:R-:W-:Y:S01]  /*685d0*/  LDGSTS.E [R4+0x6280], desc[UR60][R98.64], P0 ;  /* 0x0628000062047fae */ /* 0x000fe2000812187c */
[----:B----4-:R-:W-:-:S05]  /*685e0*/  IMAD.WIDE R96, R5, 0x4, R172 ;  /* 0x0000000405607825 */ /* 0x010fca00078e02ac */
[----:B------:R1:W-:Y:S04]  /*685f0*/  STL.64 [R1+0x1408], R96 ;  /* 0x0014086001007387 */ /* 0x0003e80000100a00 */
[----:B------:R1:W-:Y:S01]  /*68600*/  LDGSTS.E [R3+0x6680], desc[UR60][R96.64], P0 ;  /* 0x0668000060037fae */ /* 0x0003e2000812187c */
[----:B--2---:R-:W-:-:S05]  /*68610*/  IMAD.WIDE R94, R5, 0x4, R174 ;  /* 0x00000004055e7825 */ /* 0x004fca00078e02ae */
[----:B------:R-:W-:Y:S04]  /*68620*/  STL.64 [R1+0x1448], R94 ;  /* 0x0014485e01007387 */ /* 0x000fe80000100a00 */
[----:B------:R-:W2:Y:S04]  /*68630*/  LDL.LU.64 R166, [R1+0xd0] ;  /* 0x0000d00001a67983 */ /* 0x000ea80000300a00 */
[----:B------:R-:W4:Y:S04]  /*68640*/  LDL.LU.64 R172, [R1+0xa8] ;  /* 0x0000a80001ac7983 */ /* 0x000f280000300a00 */
[----:B------:R1:W-:Y:S01]  /*68650*/  LDGSTS.E [R2+0x6a80], desc[UR60][R94.64], P0 ;  /* 0x06a800005e027fae */ /* 0x0003e2000812187c */
[----:B---3--:R-:W-:-:S04]  /*68660*/  IMAD.WIDE R8, R5, 0x4, R8 ;  /* 0x0000000405087825 */ /* 0x008fc800078e0208 */
[C---:B-1----:R-:W-:Y:S01]  /*68670*/  IMAD.WIDE R96, R5.reuse, 0x4, R178 ;  /* 0x0000000405607825 */ /* 0x042fe200078e02b2 */
[----:B------:R1:W-:Y:S04]  /*68680*/  STL.64 [R1+0x1488], R8 ;  /* 0x0014880801007387 */ /* 0x0003e80000100a00 */
[----:B------:R-:W3:Y:S04]  /*68690*/  LDL.LU.64 R174, [R1+0x80] ;  /* 0x0000800001ae7983 */ /* 0x000ee80000300a00 */
[----:B------:R-:W3:Y:S04]  /*686a0*/  LDL.LU.64 R178, [R1+0x58] ;  /* 0x0000580001b27983 */ /* 0x000ee80000300a00 */
[----:B------:R-:W-:Y:S04]  /*686b0*/  LDGSTS.E [R0+0x6e80], desc[UR60][R8.64], P0 ;  /* 0x06e8000008007fae */ /* 0x000fe8000812187c */
[----:B------:R1:W-:Y:S04]  /*686c0*/  STL.64 [R1+0x14c8], R96 ;  /* 0x0014c86001007387 */ /* 0x0003e80000100a00 */
[----:B------:R1:W-:Y:S04]  /*686d0*/  LDGSTS.E [R4+0x7280], desc[UR60][R96.64], P0 ;  /* 0x0728000060047fae */ /* 0x0003e8000812187c */
[----:B-1----:R-:W3:Y:S01]  /*686e0*/  LDL.LU.64 R8, [R1+0x30] ;  /* 0x0000300001087983 */ /* 0x002ee20000300a00 */
[----:B------:R-:W-:-:S03]  /*686f0*/  IMAD.WIDE R94, R5, 0x4, R230 ;  /* 0x00000004055e7825 */ /* 0x000fc600078e02e6 */
[----:B------:R-:W3:Y:S01]  /*68700*/  LDL.LU.64 R230, [R1+0x8] ;  /* 0x0000080001e67983 */ /* 0x000ee20000300a00 */
        /* <DEDUP_REMOVED lines=29> */
[----:B--2---:R-:W-:-:S04]  /*688e0*/  IMAD.WIDE R94, R5, 0x4, R166 ;  /* 0x00000004055e7825 */ /* 0x004fc800078e02a6 */
[C---:B----4-:R-:W-:Y:S01]  /*688f0*/  IMAD.WIDE R98, R5.reuse, 0x4, R172 ;  /* 0x0000000405627825 */ /* 0x050fe200078e02ac */
[----:B------:R1:W-:Y:S04]  /*68900*/  STL.64 [R1+0x1688], R94 ;  /* 0x0016885e01007387 */ /* 0x0003e80000100a00 */
[----:B------:R1:W-:Y:S04]  /*68910*/  LDGSTS.E [R0+0x20e80], desc[UR60][R94.64], P0 ;  /* 0x20e800005e007fae */ /* 0x0003e8000812187c */
[----:B------:R-:W-:Y:S04]  /*68920*/  STL.64 [R1+0x16c8], R98 ;  /* 0x0016c86201007387 */ /* 0x000fe80000100a00 */
[----:B------:R-:W-:Y:S01]  /*68930*/  LDGSTS.E [R4+0x21280], desc[UR60][R98.64], P0 ;  /* 0x2128000062047fae */ /* 0x000fe2000812187c */
[----:B---3--:R-:W-:-:S04]  /*68940*/  IMAD.WIDE R96, R5, 0x4, R174 ;  /* 0x0000000405607825 */ /* 0x008fc800078e02ae */
[C---:B-1----:R-:W-:Y:S01]  /*68950*/  IMAD.WIDE R94, R5.reuse, 0x4, R178 ;  /* 0x00000004055e7825 */ /* 0x042fe200078e02b2 */
[----:B------:R1:W-:Y:S04]  /*68960*/  STL.64 [R1+0x1708], R96 ;  /* 0x0017086001007387 */ /* 0x0003e80000100a00 */
[----:B------:R1:W-:Y:S04]  /*68970*/  LDGSTS.E [R3+0x21680], desc[UR60][R96.64], P0 ;  /* 0x2168000060037fae */ /* 0x0003e8000812187c */
[----:B------:R2:W-:Y:S04]  /*68980*/  STL.64 [R1+0x1748], R94 ;  /* 0x0017485e01007387 */ /* 0x0005e80000100a00 */
[----:B------:R2:W-:Y:S01]  /*68990*/  LDGSTS.E [R2+0x21a80], desc[UR60][R94.64], P0 ;  /* 0x21a800005e027fae */ /* 0x0005e2000812187c */
[----:B------:R-:W-:-:S04]  /*689a0*/  IMAD.WIDE R8, R5, 0x4, R8 ;  /* 0x0000000405087825 */ /* 0x000fc800078e0208 */
[C---:B-1----:R-:W-:Y:S01]  /*689b0*/  IMAD.WIDE R96, R5.reuse, 0x4, R230 ;  /* 0x0000000405607825 */ /* 0x042fe200078e02e6 */
[----:B------:R1:W-:Y:S04]  /*689c0*/  STL.64 [R1+0x1788], R8 ;  /* 0x0017880801007387 */ /* 0x0003e80000100a00 */
[----:B------:R1:W-:Y:S01]  /*689d0*/  LDGSTS.E [R0+0x21e80], desc[UR60][R8.64], P0 ;  /* 0x21e8000008007fae */ /* 0x0003e2000812187c */
[----:B--2---:R-:W-:-:S03]  /*689e0*/  IMAD.WIDE R94, R5, 0x4, R236 ;  /* 0x00000004055e7825 */ /* 0x004fc600078e02ec */
        /* <DEDUP_REMOVED lines=38> */
[----:B------:R-:W-:Y:S01]  /*68c50*/  LDGSTS.E [R0+0x25e80], desc[UR60][R8.64], P0 ;  /* 0x25e8000008007fae */ /* 0x000fe2000812187c */
[----:B------:R-:W-:-:S04]  /*68c60*/  IMAD.WIDE R58, R5, 0x4, R58 ;  /* 0x00000004053a7825 */ /* 0x000fc800078e023a */
[----:B------:R-:W-:-:S04]  /*68c70*/  IMAD.WIDE R56, R5, 0x4, R56 ;  /* 0x0000000405387825 */ /* 0x000fc800078e0238 */
[----:B------:R-:W-:-:S04]  /*68c80*/  IMAD.WIDE R54, R5, 0x4, R54 ;  /* 0x0000000405367825 */ /* 0x000fc800078e0236 */
[----:B------:R-:W-:Y:S01]  /*68c90*/  IMAD.WIDE R52, R5, 0x4, R52 ;  /* 0x0000000405347825 */ /* 0x000fe200078e0234 */
[----:B------:R-:W-:Y:S04]  /*68ca0*/  LDGSTS.E [R4+0x26280], desc[UR60][R66.64], P0 ;  /* 0x2628000042047fae */ /* 0x000fe8000812187c */
[----:B------:R-:W-:Y:S04]  /*68cb0*/  LDGSTS.E [R3+0x26680], desc[UR60][R64.64], P0 ;  /* 0x2668000040037fae */ /* 0x000fe8000812187c */
[----:B------:R-:W-:Y:S04]  /*68cc0*/  LDGSTS.E [R2+0x26a80], desc[UR60][R62.64], P0 ;  /* 0x26a800003e027fae */ /* 0x000fe8000812187c */
[----:B------:R-:W-:Y:S04]  /*68cd0*/  LDGSTS.E [R0+0x26e80], desc[UR60][R60.64], P0 ;  /* 0x26e800003c007fae */ /* 0x000fe8000812187c */
[----:B------:R-:W-:Y:S04]  /*68ce0*/  LDGSTS.E [R3+0x27280], desc[UR60][R58.64], P0 ;  /* 0x272800003a037fae */ /* 0x000fe8000812187c */
[----:B-1----:R-:W3:Y:S04]  /*68cf0*/  LDL.LU.64 R8, [R1+0x5d8] ;  /* 0x0005d80001087983 */ /* 0x002ee80000300a00 */
[----:B------:R-:W-:Y:S04]  /*68d00*/  STL.64 [R1+0x1a18], R66 ;  /* 0x001a184201007387 */ /* 0x000fe80000100a00 */
[----:B------:R-:W4:Y:S04]  /*68d10*/  LDL.LU.64 R160, [R1+0x5b8] ;  /* 0x0005b80001a07983 */ /* 0x000f280000300a00 */
[----:B------:R-:W-:Y:S04]  /*68d20*/  STL.64 [R1+0x1a10], R64 ;  /* 0x001a104001007387 */ /* 0x000fe80000100a00 */
[----:B------:R-:W4:Y:S04]  /*68d30*/  LDL.LU.64 R166, [R1+0x598] ;  /* 0x0005980001a67983 */ /* 0x000f280000300a00 */
        /* <DEDUP_REMOVED lines=9> */
[----:B------:R1:W-:Y:S04]  /*68dd0*/  STL.64 [R1+0x19e0], R52 ;  /* 0x0019e03401007387 */ /* 0x0003e80000100a00 */
[----:B------:R-:W-:Y:S01]  /*68de0*/  LDGSTS.E [R2+0x27680], desc[UR60][R56.64], P0 ;  /* 0x2768000038027fae */ /* 0x000fe2000812187c */
[----:B------:R-:W-:-:S03]  /*68df0*/  VIADD R250, R250, 0x100000 ;  /* 0x00100000fafa7836 */ /* 0x000fc60000000000 */
[----:B------:R1:W-:Y:S01]  /*68e00*/  LDGSTS.E [R0+0x27a80], desc[UR60][R54.64], P0 ;  /* 0x27a8000036007fae */ /* 0x0003e2000812187c */
[----:B--2---:R-:W-:-:S04]  /*68e10*/  IMAD.WIDE R152, R5, 0x4, R230 ;  /* 0x0000000405987825 */ /* 0x004fc800078e02e6 */
[C---:B---3--:R-:W-:Y:S01]  /*68e20*/  IMAD.WIDE R154, R5.reuse, 0x4, R8 ;  /* 0x00000004059a7825 */ /* 0x048fe200078e0208 */
[----:B------:R-:W2:Y:S04]  /*68e30*/  LDL.LU.64 R230, [R1+0x4f8] ;  /* 0x0004f80001e67983 */ /* 0x000ea80000300a00 */
[----:B------:R-:W3:Y:S04]  /*68e40*/  LDL.LU.64 R164, [R1+0x4d8] ;  /* 0x0004d80001a47983 */ /* 0x000ee80000300a00 */
[----:B------:R-:W3:Y:S01]  /*68e50*/  LDL.LU.64 R8, [R1+0x4b0] ;  /* 0x0004b00001087983 */ /* 0x000ee20000300a00 */
[----:B----4-:R-:W-:-:S03]  /*68e60*/  IMAD.WIDE R156, R5, 0x4, R160 ;  /* 0x00000004059c7825 */ /* 0x010fc600078e02a0 */
[----:B------:R-:W4:Y:S01]  /*68e70*/  LDL.LU.64 R144, [R1+0x488] ;  /* 0x0004880001907983 */ /* 0x000f220000300a00 */
[----:B------:R-:W-:-:S03]  /*68e80*/  IMAD.WIDE R160, R5, 0x4, R172 ;  /* 0x0000000405a07825 */ /* 0x000fc600078e02ac */
[----:B------:R-:W4:Y:S01]  /*68e90*/  LDL.LU.64 R172, [R1+0x460] ;  /* 0x0004600001ac7983 */ /* 0x000f220000300a00 */
[----:B------:R-:W-:-:S04]  /*68ea0*/  IMAD.WIDE R158, R5, 0x4, R166 ;  /* 0x00000004059e7825 */ /* 0x000fc800078e02a6 */
[----:B------:R-:W-:-:S04]  /*68eb0*/  IMAD.WIDE R166, R5, 0x4, R174 ;  /* 0x0000000405a67825 */ /* 0x000fc800078e02ae */
[----:B------:R-:W-:Y:S01]  /*68ec0*/  IMAD.WIDE R174, R5, 0x4, R178 ;  /* 0x0000000405ae7825 */ /* 0x000fe200078e02b2 */
[----:B------:R-:W4:Y:S04]  /*68ed0*/  LDL.LU.64 R146, [R1+0x438] ;  /* 0x0004380001927983 */ /* 0x000f280000300a00 */
[----:B------:R-:W4:Y:S01]  /*68ee0*/  LDL.LU.64 R178, [R1+0x410] ;  /* 0x0004100001b27983 */ /* 0x000f220000300a00 */
[C---:B-1----:R-:W-:Y:S01]  /*68ef0*/  IADD3 R0, R251.reuse, 0x100000, RZ ;  /* 0x00100000fb007810 */ /* 0x042fe20007ffe0ff */
[C---:B------:R-:W-:Y:S02]  /*68f00*/  VIADD R3, R251.reuse, 0x100000 ;  /* 0x00100000fb037836 */ /* 0x040fe40000000000 */
[C---:B------:R-:W-:Y:S01]  /*68f10*/  VIADD R2, R251.reuse, 0x100000 ;  /* 0x00100000fb027836 */ /* 0x040fe20000000000 */
[----:B------:R1:W-:Y:S01]  /*68f20*/  LDGSTS.E [R250+0x27e80], desc[UR60][R52.64], P0 ;  /* 0x27e8000034fa7fae */ /* 0x0003e2000812187c */
[----:B------:R-:W-:-:S03]  /*68f30*/  VIADD R4, R251, 0x100000 ;  /* 0x00100000fb047836 */ /* 0x000fc60000000000 */
[----:B------:R-:W4:Y:S04]  /*68f40*/  LDL.LU.64 R148, [R1+0x3e8] ;  /* 0x0003e80001947983 */ /* 0x000f280000300a00 */
[----:B------:R-:W-:Y:S04]  /*68f50*/  LDGSTS.E [R0+0x300], desc[UR60][R152.64], P0 ;  /* 0x0030000098007fae */ /* 0x000fe8000812187c */
[----:B------:R-:W-:Y:S01]  /*68f60*/  LDGSTS.E [R3+0x700], desc[UR60][R154.64], P0 ;  /* 0x007000009a037fae */ /* 0x000fe2000812187c */
[----:B------:R-:W-:-:S03]  /*68f70*/  IMAD.WIDE R226, R5, 0x4, R150 ;  /* 0x0000000405e27825 */ /* 0x000fc600078e0296 */
[----:B------:R-:W-:Y:S04]  /*68f80*/  LDGSTS.E [R2+0xb00], desc[UR60][R156.64], P0 ;  /* 0x00b000009c027fae */ /* 0x000fe8000812187c */
[----:B------:R-:W4:Y:S04]  /*68f90*/  LDL.LU.64 R150, [R1+0x3c0] ;  /* 0x0003c00001967983 */ /* 0x000f280000300a00 */
[----:B------:R-:W-:Y:S04]  /*68fa0*/  LDGSTS.E [R0+0xf00], desc[UR60][R158.64], P0 ;  /* 0x00f000009e007fae */ /* 0x000fe8000812187c */
[----:B------:R-:W-:Y:S04]  /*68fb0*/  LDGSTS.E [R4+0x1300], desc[UR60][R160.64], P0 ;  /* 0x01300000a0047fae */ /* 0x000fe8000812187c */
[----:B------:R-:W-:Y:S04]  /*68fc0*/  LDGSTS.E [R3+0x1700], desc[UR60][R166.64], P0 ;  /* 0x01700000a6037fae */ /* 0x000fe8000812187c */
[----:B------:R-:W-:Y:S04]  /*68fd0*/  LDGSTS.E [R2+0x1b00], desc[UR60][R174.64], P0 ;  /* 0x01b00000ae027fae */ /* 0x000fe8000812187c */
[----:B------:R-:W-:Y:S01]  /*68fe0*/  LDGSTS.E [R0+0x1f00], desc[UR60][R226.64], P0 ;  /* 0x01f00000e2007fae */ /* 0x000fe2000812187c */
[----:B--2---:R-:W-:-:S04]  /*68ff0*/  IMAD.WIDE R230, R5, 0x4, R230 ;  /* 0x0000000405e67825 */ /* 0x004fc800078e02e6 */
[----:B---3--:R-:W-:-:S04]  /*69000*/  IMAD.WIDE R236, R5, 0x4, R164 ;  /* 0x0000000405ec7825 */ /* 0x008fc800078e02a4 */
[C---:B-1----:R-:W-:Y:S01]  /*69010*/  IMAD.WIDE R52, R5.reuse, 0x4, R8 ;  /* 0x0000000405347825 */ /* 0x042fe200078e0208 */
[----:B------:R-:W2:Y:S04]  /*69020*/  LDL.LU.64 R164, [R1+0x398] ;  /* 0x0003980001a47983 */ /* 0x000ea80000300a00 */
[----:B------:R-:W3:Y:S04]  /*69030*/  LDL.LU.64 R8, [R1+0x370] ;  /* 0x0003700001087983 */ /* 0x000ee80000300a00 */
[----:B------:R-:W-:Y:S04]  /*69040*/  LDGSTS.E [R4+0x2300], desc[UR60][R230.64], P0 ;  /* 0x02300000e6047fae */ /* 0x000fe8000812187c */
[----:B------:R1:W-:Y:S01]  /*69050*/  STL.64 [R1+0x600], R52 ;  /* 0x0006003401007387 */ /* 0x0003e20000100a00 */
[----:B----4-:R-:W-:-:S03]  /*69060*/  IMAD.WIDE R54, R5, 0x4, R144 ;  /* 0x0000000405367825 */ /* 0x010fc600078e0290 */
[----:B------:R-:W-:Y:S04]  /*69070*/  LDGSTS.E [R3+0x2700], desc[UR60][R236.64], P0 ;  /* 0x02700000ec037fae */ /* 0x000fe8000812187c */
[----:B------:R1:W-:Y:S04]  /*69080*/  LDGSTS.E [R2+0x2b00], desc[UR60][R52.64], P0 ;  /* 0x02b0000034027fae */ /* 0x0003e8000812187c */
[----:B------:R-:W4:Y:S04]  /*69090*/  LDL.LU.64 R142, [R1+0x348] ;  /* 0x00034800018e7983 */ /* 0x000f280000300a00 */
[----:B------:R1:W-:Y:S04]  /*690a0*/  STL.64 [R1+0x618], R54 ;  /* 0x0006183601007387 */ /* 0x0003e80000100a00 */
[----:B------:R1:W-:Y:S01]  /*690b0*/  LDGSTS.E [R0+0x2f00], desc[UR60][R54.64], P0 ;  /* 0x02f0000036007fae */ /* 0x0003e2000812187c */
[----:B------:R-:W-:-:S04]  /*690c0*/  IMAD.WIDE R56, R5, 0x4, R146 ;  /* 0x0000000405387825 */ /* 0x000fc800078e0292 */
[C---:B-1----:R-:W-:Y:S02]  /*690d0*/  IMAD.WIDE R52, R5.reuse, 0x4, R172 ;  /* 0x0000000405347825 */ /* 0x042fe400078e02ac */
[----:B------:R-:W4:Y:S04]  /*690e0*/  LDL.LU.64 R172, [R1+0x320] ;  /* 0x0003200001ac7983 */ /* 0x000f280000300a00 */
[----:B------:R1:W-:Y:S04]  /*690f0*/  STL.64 [R1+0x638], R52 ;  /* 0x0006383401007387 */ /* 0x0003e80000100a00 */
        /* <DEDUP_REMOVED lines=17> */
[----:B--2---:R-:W-:-:S04]  /*69210*/  IMAD.WIDE R52, R5, 0x4, R164 ;  /* 0x0000000405347825 */ /* 0x004fc800078e02a4 */
[C---:B---3--:R-:W-:Y:S01]  /*69220*/  IMAD.WIDE R8, R5.reuse, 0x4, R8 ;  /* 0x0000000405087825 */ /* 0x048fe200078e0208 */
[----:B------:R-:W2:Y:S04]  /*69230*/  LDL.LU.64 R164, [R1+0x230] ;  /* 0x0002300001a47983 */ /* 0x000ea80000300a00 */
[----:B------:R-:W-:Y:S04]  /*69240*/  STL.64 [R1+0x700], R52 ;  /* 0x0007003401007387 */ /* 0x000fe80000100a00 */
[----:B------:R1:W-:Y:S04]  /*69250*/  LDGSTS.E [R3+0x4700], desc[UR60][R52.64], P0 ;  /* 0x0470000034037fae */ /* 0x0003e8000812187c */
[----:B------:R3:W-:Y:S04]  /*69260*/  STL.64 [R1+0x728], R8 ;  /* 0x0007280801007387 */ /* 0x0007e80000100a00 */
[----:B------:R-:W-:Y:S01]  /*69270*/  LDGSTS.E [R2+0x4b00], desc[UR60][R8.64], P0 ;  /* 0x04b0000008027fae */ /* 0x000fe2000812187c */
[----:B----4-:R-:W-:-:S05]  /*69280*/  IMAD.WIDE R54, R5, 0x4, R142 ;  /* 0x0000000405367825 */ /* 0x010fca00078e028e */
        /* <DEDUP_REMOVED lines=14> */
[----:B------:R-:W3:Y:S04]  /*69370*/  LDL.LU.64 R178, [R1+0x190] ;  /* 0x0001900001b27983 */ /* 0x000ee80000300a00 */
[----:B------:R4:W-:Y:S04]  /*69380*/  LDGSTS.E [R2+0x5b00], desc[UR60][R54.64], P0 ;  /* 0x05b0000036027fae */ /* 0x0009e8000812187c */
[----:B------:R2:W-:Y:S04]  /*69390*/  STL.64 [R1+0x7f0], R52 ;  /* 0x0007f03401007387 */ /* 0x0005e80000100a00 */
[----:B------:R-:W3:Y:S01]  /*693a0*/  LDL.LU.64 R140, [R1+0x168] ;  /* 0x00016800018c7983 */ /* 0x000ee20000300a00 */
[----:B------:R-:W-:-:S03]  /*693b0*/  IMAD.WIDE R56, R5, 0x4, R148 ;  /* 0x0000000405387825 */ /* 0x000fc600078e0294 */
        /* <DEDUP_REMOVED lines=24> */
[----:B------:R-:W3:Y:S01]  /*69540*/  LDL.LU.64 R178, [R1] ;  /* 0x0000000001b27983 */ /* 0x000ee20000300a00 */
        /* <DEDUP_REMOVED lines=82> */
[----:B------:R-:W-:Y:S04]  /*69a70*/  LDGSTS.E [R0+0x25f00], desc[UR60][R8.64], P0 ;  /* 0x25f0000008007fae */ /* 0x000fe8000812187c */
[----:B------:R-:W2:Y:S01]  /*69a80*/  LDL.LU.64 R172, [R1+0x5f0] ;  /* 0x0005f00001ac7983 */ /* 0x000ea20000300a00 */
[----:B------:R-:W-:-:S04]  /*69a90*/  IMAD.WIDE R18, R5, 0x4, R18 ;  /* 0x0000000405127825 */ /* 0x000fc800078e0212 */
[C---:B------:R-:W-:Y:S01]  /*69aa0*/  IMAD.WIDE R16, R5.reuse, 0x4, R16 ;  /* 0x0000000405107825 */ /* 0x040fe200078e0210 */
[----:B------:R-:W-:Y:S03]  /*69ab0*/  LDGSTS.E [R4+0x26300], desc[UR60][R24.64], P0 ;  /* 0x2630000018047fae */ /* 0x000fe6000812187c */
[C---:B------:R-:W-:Y:S01]  /*69ac0*/  IMAD.WIDE R14, R5.reuse, 0x4, R14 ;  /* 0x00000004050e7825 */ /* 0x040fe200078e020e */
[----:B------:R-:W-:Y:S03]  /*69ad0*/  LDGSTS.E [R3+0x26700], desc[UR60][R22.64], P0 ;  /* 0x2670000016037fae */ /* 0x000fe6000812187c */
[C---:B------:R-:W-:Y:S01]  /*69ae0*/  IMAD.WIDE R12, R5.reuse, 0x4, R12 ;  /* 0x00000004050c7825 */ /* 0x040fe200078e020c */
[----:B------:R-:W-:Y:S04]  /*69af0*/  LDGSTS.E [R2+0x26b00], desc[UR60][R20.64], P0 ;  /* 0x26b0000014027fae */ /* 0x000fe8000812187c */
[----:B------:R-:W-:Y:S04]  /*69b00*/  LDGSTS.E [R0+0x26f00], desc[UR60][R18.64], P0 ;  /* 0x26f0000012007fae */ /* 0x000fe8000812187c */
[----:B------:R-:W-:Y:S01]  /*69b10*/  LDGSTS.E [R3+0x27300], desc[UR60][R16.64], P0 ;  /* 0x2730000010037fae */ /* 0x000fe2000812187c */
[----:B------:R-:W-:-:S03]  /*69b20*/  IMAD.WIDE R10, R5, 0x4, R10 ;  /* 0x00000004050a7825 */ /* 0x000fc600078e020a */
        /* <DEDUP_REMOVED lines=11> */
[----:B------:R1:W-:Y:S04]  /*69be0*/  LDGSTS.E [R2+0x27700], desc[UR60][R14.64], P0 ;  /* 0x277000000e027fae */ /* 0x0003e8000812187c */
[----:B------:R1:W-:Y:S01]  /*69bf0*/  STL.64 [R1+0x1990], R14 ;  /* 0x0019900e01007387 */ /* 0x0003e20000100a00 */
[----:B------:R-:W-:-:S03]  /*69c00*/  IADD3 R251, R251, 0x100000, RZ ;  /* 0x00100000fbfb7810 */ /* 0x000fc60007ffe0ff */
[----:B------:R1:W-:Y:S04]  /*69c10*/  LDGSTS.E [R0+0x27b00], desc[UR60][R12.64], P0 ;  /* 0x27b000000c007fae */ /* 0x0003e8000812187c */
[----:B------:R-:W4:Y:S04]  /*69c20*/  LDL.LU.64 R146, [R1+0x510] ;  /* 0x0005100001927983 */ /* 0x000f280000300a00 */
[----:B------:R4:W-:Y:S04]  /*69c30*/  STL.64 [R1+0x1988], R12 ;  /* 0x0019880c01007387 */ /* 0x0009e80000100a00 */
[----:B------:R4:W-:Y:S04]  /*69c40*/  STL.64 [R1+0x1978], R10 ;  /* 0x0019780a01007387 */ /* 0x0009e80000100a00 */
[----:B------:R-:W4:Y:S04]  /*69c50*/  LDL.LU.64 R148, [R1+0x4f0] ;  /* 0x0004f00001947983 */ /* 0x000f280000300a00 */
[----:B------:R-:W-:Y:S04]  /*69c60*/  LDGSTS.E [R251+0x27f00], desc[UR60][R10.64], P0 ;  /* 0x27f000000afb7fae */ /* 0x000fe8000812187c */
[----:B------:R-:W4:Y:S01]  /*69c70*/  LDL.LU.64 R164, [R1+0x4d0] ;  /* 0x0004d00001a47983 */ /* 0x000f220000300a00 */
[----:B-1----:R-:W-:-:S02]  /*69c80*/  VIADD R14, R252, 0x100000 ;  /* 0x00100000fc0e7836 */ /* 0x002fc40000000000 */
[----:B------:R-:W-:Y:S02]  /*69c90*/  VIADD R0, R252, 0x100000 ;  /* 0x00100000fc007836 */ /* 0x000fe40000000000 */
[C---:B--2---:R-:W-:Y:S02]  /*69ca0*/  IMAD.WIDE R2, R5.reuse, 0x4, R172 ;  /* 0x0000000405027825 */ /* 0x044fe400078e02ac */
[----:B------:R-:W2:Y:S04]  /*69cb0*/  LDL.LU.64 R172, [R1+0x4a8] ;  /* 0x0004a80001ac7983 */ /* 0x000ea80000300a00 */
[----:B------:R-:W-:Y:S01]  /*69cc0*/  LDGSTS.E [R0+0x380], desc[UR60][R2.64], P0 ;  /* 0x0038000002007fae */ /* 0x000fe2000812187c */
[----:B---3--:R-:W-:-:S04]  /*69cd0*/  IMAD.WIDE R8, R5, 0x4, R8 ;  /* 0x0000000405087825 */ /* 0x008fc800078e0208 */
[C---:B----4-:R-:W-:Y:S01]  /*69ce0*/  IMAD.WIDE R12, R5.reuse, 0x4, R178 ;  /* 0x00000004050c7825 */ /* 0x050fe200078e02b2 */
[----:B------:R1:W-:Y:S04]  /*69cf0*/  LDGSTS.E [R14+0x780], desc[UR60][R8.64], P0 ;  /* 0x00780000080e7fae */ /* 0x0003e8000812187c */
[----:B------:R-:W3:Y:S01]  /*69d00*/  LDL.LU.64 R178, [R1+0x480] ;  /* 0x0004800001b27983 */ /* 0x000ee20000300a00 */
[----:B-1----:R-:W-:-:S03]  /*69d10*/  IMAD.WIDE R14, R5, 0x4, R150 ;  /* 0x00000004050e7825 */ /* 0x002fc600078e0296 */
[----:B------:R-:W4:Y:S04]  /*69d20*/  LDL.LU.64 R150, [R1+0x458] ;  /* 0x0004580001967983 */ /* 0x000f280000300a00 */
[----:B------:R-:W2:Y:S01]  /*69d30*/  LDL.LU.64 R138, [R1+0x430] ;  /* 0x00043000018a7983 */ /* 0x000ea20000300a00 */
[----:B------:R-:W-:-:S04]  /*69d40*/  IMAD.WIDE R10, R5, 0x4, R140 ;  /* 0x00000004050a7825 */ /* 0x000fc800078e028c */
[C---:B------:R-:W-:Y:S01]  /*69d50*/  VIADD R4, R252.reuse, 0x100000 ;  /* 0x00100000fc047836 */ /* 0x040fe20000000000 */
[----:B------:R-:W3:Y:S01]  /*69d60*/  LDL.LU.64 R140, [R1+0x408] ;  /* 0x00040800018c7983 */ /* 0x000ee20000300a00 */
[C---:B------:R-:W-:Y:S01]  /*69d70*/  IADD3 R20, R252.reuse, 0x100000, RZ ;  /* 0x00100000fc147810 */ /* 0x040fe20007ffe0ff */
[----:B------:R-:W-:Y:S02]  /*69d80*/  IMAD.WIDE R16, R5, 0x4, R142 ;  /* 0x0000000405107825 */ /* 0x000fe400078e028e */
[----:B------:R-:W3:Y:S04]  /*69d90*/  LDL.LU.64 R134, [R1+0x3e0] ;  /* 0x0003e00001867983 */ /* 0x000ee80000300a00 */
[----:B------:R-:W3:Y:S04]  /*69da0*/  LDL.LU.64 R142, [R1+0x3b8] ;  /* 0x0003b800018e7983 */ /* 0x000ee80000300a00 */
[----:B------:R-:W-:Y:S01]  /*69db0*/  LDGSTS.E [R4+0xb80], desc[UR60][R10.64], P0 ;  /* 0x00b800000a047fae */ /* 0x000fe2000812187c */
[----:B------:R-:W-:-:S02]  /*69dc0*/  VIADD R22, R252, 0x100000 ;  /* 0x00100000fc167836 */ /* 0x000fc40000000000 */
[----:B------:R-:W-:Y:S01]  /*69dd0*/  IMAD.WIDE R18, R5, 0x4, R144 ;  /* 0x0000000405127825 */ /* 0x000fe200078e0290 */
[----:B------:R-:W-:Y:S04]  /*69de0*/  LDGSTS.E [R0+0xf80], desc[UR60][R12.64], P0 ;  /* 0x00f800000c007fae */ /* 0x000fe8000812187c */
[----:B------:R-:W3:Y:S04]  /*69df0*/  LDL.LU.64 R144, [R1+0x390] ;  /* 0x0003900001907983 */ /* 0x000ee80000300a00 */
[----:B------:R1:W-:Y:S04]  /*69e00*/  LDGSTS.E [R20+0x1380], desc[UR60][R14.64], P0 ;  /* 0x013800000e147fae */ /* 0x0003e8000812187c */
[----:B------:R1:W-:Y:S01]  /*69e10*/  LDGSTS.E [R22+0x1780], desc[UR60][R16.64], P0 ;  /* 0x0178000010167fae */ /* 0x0003e2000812187c */
[----:B------:R-:W-:-:S02]  /*69e20*/  VIADD R25, R252, 0x100000 ;  /* 0x00100000fc197836 */ /* 0x000fc40000000000 */
[----:B------:R-:W-:Y:S02]  /*69e30*/  VIADD R24, R252, 0x100000 ;  /* 0x00100000fc187836 */ /* 0x000fe40000000000 */
[C---:B------:R-:W-:Y:S01]  /*69e40*/  IMAD.WIDE R164, R5.reuse, 0x4, R164 ;  /* 0x0000000405a47825 */ /* 0x040fe200078e02a4 */
[----:B------:R-:W-:Y:S03]  /*69e50*/  LDGSTS.E [R4+0x1b80], desc[UR60][R18.64], P0 ;  /* 0x01b8000012047fae */ /* 0x000fe6000812187c */
[C---:B-1----:R-:W-:Y:S02]  /*69e60*/  IMAD.WIDE R20, R5.reuse, 0x4, R146 ;  /* 0x0000000405147825 */ /* 0x042fe400078e0292 */
[----:B------:R-:W3:Y:S02]  /*69e70*/  LDL.LU.64 R146, [R1+0x368] ;  /* 0x0003680001927983 */ /* 0x000ee40000300a00 */
[----:B------:R-:W-:-:S02]  /*69e80*/  IMAD.WIDE R22, R5, 0x4, R148 ;  /* 0x0000000405167825 */ /* 0x000fc400078e0294 */
[----:B------:R-:W3:Y:S04]  /*69e90*/  LDL.LU.64 R148, [R1+0x340] ;  /* 0x0003400001947983 */ /* 0x000ee80000300a00 */
[----:B------:R-:W-:Y:S04]  /*69ea0*/  LDGSTS.E [R0+0x1f80], desc[UR60][R20.64], P0 ;  /* 0x01f8000014007fae */ /* 0x000fe8000812187c */
[----:B------:R-:W-:Y:S04]  /*69eb0*/  LDGSTS.E [R25+0x2380], desc[UR60][R22.64], P0 ;  /* 0x0238000016197fae */ /* 0x000fe8000812187c */
[----:B------:R-:W-:Y:S01]  /*69ec0*/  LDGSTS.E [R24+0x2780], desc[UR60][R164.64], P0 ;  /* 0x02780000a4187fae */ /* 0x000fe2000812187c */
[----:B----4-:R-:W-:-:S03]  /*69ed0*/  IMAD.WIDE R224, R5, 0x4, R150 ;  /* 0x0000000405e07825 */ /* 0x010fc600078e0296 */
[----:B------:R-:W4:Y:S01]  /*69ee0*/  LDL.LU.64 R150, [R1+0x318] ;  /* 0x0003180001967983 */ /* 0x000f220000300a00 */
[----:B--2---:R-:W-:-:S03]  /*69ef0*/  IMAD.WIDE R234, R5, 0x4, R138 ;  /* 0x0000000405ea7825 */ /* 0x004fc600078e028a */
[----:B------:R-:W2:Y:S04]  /*69f00*/  LDL.LU.64 R136, [R1+0x2f0] ;  /* 0x0002f00001887983 */ /* 0x000ea80000300a00 */
[----:B------:R-:W2:Y:S01]  /*69f10*/  LDL.LU.64 R138, [R1+0x2c8] ;  /* 0x0002c800018a7983 */ /* 0x000ea20000300a00 */
[----:B---3--:R-:W-:-:S04]  /*69f20*/  IMAD.WIDE R248, R5, 0x4, R140 ;  /* 0x0000000405f87825 */ /* 0x008fc800078e028c */
[C---:B------:R-:W-:Y:S01]  /*69f30*/  IMAD.WIDE R172, R5.reuse, 0x4, R172 ;  /* 0x0000000405ac7825 */ /* 0x040fe200078e02ac */
[----:B------:R-:W3:Y:S03]  /*69f40*/  LDL.LU.64 R140, [R1+0x2a0] ;  /* 0x0002a000018c7983 */ /* 0x000ee60000300a00 */
[----:B------:R-:W-:-:S04]  /*69f50*/  IMAD.WIDE R178, R5, 0x4, R178 ;  /* 0x0000000405b27825 */ /* 0x000fc800078e02b2 */
[----:B------:R-:W-:-:S04]  /*69f60*/  IMAD.WIDE R28, R5, 0x4, R142 ;  /* 0x00000004051c7825 */ /* 0x000fc800078e028e */
[C---:B------:R-:W-:Y:S01]  /*69f70*/  IMAD.WIDE R250, R5.reuse, 0x4, R134 ;  /* 0x0000000405fa7825 */ /* 0x040fe200078e0286 */
[----:B------:R-:W-:Y:S04]  /*69f80*/  LDGSTS.E [R4+0x2b80], desc[UR60][R172.64], P0 ;  /* 0x02b80000ac047fae */ /* 0x000fe8000812187c */
[----:B------:R-:W3:Y:S04]  /*69f90*/  LDL.LU.64 R142, [R1+0x278] ;  /* 0x00027800018e7983 */ /* 0x000ee80000300a00 */
[----:B------:R-:W-:Y:S01]  /*69fa0*/  LDGSTS.E [R0+0x2f80], desc[UR60][R178.64], P0 ;  /* 0x02f80000b2007fae */ /* 0x000fe2000812187c */
[----:B------:R-:W-:-:S03]  /*69fb0*/  IMAD.WIDE R30, R5, 0x4, R144 ;  /* 0x00000004051e7825 */ /* 0x000fc600078e0290 */
[----:B------:R-:W-:Y:S04]  /*69fc0*/  LDGSTS.E [R25+0x3380], desc[UR60][R224.64], P0 ;  /* 0x03380000e0197fae */ /* 0x000fe8000812187c */
[----:B------:R-:W-:Y:S04]  /*69fd0*/  LDGSTS.E [R24+0x3780], desc[UR60][R234.64], P0 ;  /* 0x03780000ea187fae */ /* 0x000fe8000812187c */
[----:B------:R-:W-:Y:S04]  /*69fe0*/  LDGSTS.E [R4+0x3b80], desc[UR60][R248.64], P0 ;  /* 0x03b80000f8047fae */ /* 0x000fe8000812187c */
[----:B------:R1:W-:Y:S04]  /*69ff0*/  STL.64 [R1+0x630], R28 ;  /* 0x0006301c01007387 */ /* 0x0003e80000100a00 */
[----:B------:R-:W-:Y:S04]  /*6a000*/  LDGSTS.E [R0+0x3f80], desc[UR60][R250.64], P0 ;  /* 0x03f80000fa007fae */ /* 0x000fe8000812187c */
[----:B------:R-:W3:Y:S04]  /*6a010*/  LDL.LU.64 R144, [R1+0x250] ;  /* 0x0002500001907983 */ /* 0x000ee80000300a00 */
[----:B------:R1:W-:Y:S04]  /*6a020*/  LDGSTS.E [R25+0x4380], desc[UR60][R28.64], P0 ;  /* 0x043800001c197fae */ /* 0x0003e8000812187c */
[----:B------:R-:W-:Y:S04]  /*6a030*/  STL.64 [R1+0x650], R30 ;  /* 0x0006501e01007387 */ /* 0x000fe80000100a00 */
[----:B------:R-:W-:Y:S01]  /*6a040*/  LDGSTS.E [R24+0x4780], desc[UR60][R30.64], P0 ;  /* 0x047800001e187fae */ /* 0x000fe2000812187c */
[----:B------:R-:W-:-:S03]  /*6a050*/  IMAD.WIDE R26, R5, 0x4, R146 ;  /* 0x00000004051a7825 */ /* 0x000fc600078e0292 */
[----:B------:R-:W3:Y:S04]  /*6a060*/  LDL.LU.64 R146, [R1+0x228] ;  /* 0x0002280001927983 */ /* 0x000ee80000300a00 */
[----:B------:R4:W-:Y:S01]  /*6a070*/  STL.64 [R1+0x680], R26 ;  /* 0x0006801a01007387 */ /* 0x0009e20000100a00 */
[----:B-1----:R-:W-:-:S03]  /*6a080*/  IMAD.WIDE R28, R5, 0x4, R148 ;  /* 0x00000004051c7825 */ /* 0x002fc600078e0294 */
[----:B------:R4:W-:Y:S04]  /*6a090*/  LDGSTS.E [R4+0x4b80], desc[UR60][R26.64], P0 ;  /* 0x04b800001a047fae */ /* 0x0009e8000812187c */
[----:B------:R-:W3:Y:S04]  /*6a0a0*/  LDL.LU.64 R148, [R1+0x200] ;  /* 0x0002000001947983 */ /* 0x000ee80000300a00 */
[----:B------:R1:W-:Y:S04]  /*6a0b0*/  STL.64 [R1+0x6a8], R28 ;  /* 0x0006a81c01007387 */ /* 0x0003e80000100a00 */
[----:B------:R1:W-:Y:S01]  /*6a0c0*/  LDGSTS.E [R0+0x4f80], desc[UR60][R28.64], P0 ;  /* 0x04f800001c007fae */ /* 0x0003e2000812187c */
[----:B----4-:R-:W-:-:S03]  /*6a0d0*/  IMAD.WIDE R26, R5, 0x4, R150 ;  /* 0x00000004051a7825 */ /* 0x010fc600078e0296 */
[----:B------:R-:W4:Y:S01]  /*6a0e0*/  LDL.LU.64 R150, [R1+0x1d8] ;  /* 0x0001d80001967983 */ /* 0x000f220000300a00 */
[----:B--2---:R-:W-:-:S04]  /*6a0f0*/  IMAD.WIDE R30, R5, 0x4, R136 ;  /* 0x00000004051e7825 */ /* 0x004fc800078e0288 */
[C---:B-1----:R-:W-:Y:S01]  /*6a100*/  IMAD.WIDE R28, R5.reuse, 0x4, R138 ;  /* 0x00000004051c7825 */ /* 0x042fe200078e028a */
[----:B------:R3:W-:Y:S04]  /*6a110*/  STL.64 [R1+0x6d0], R26 ;  /* 0x0006d01a01007387 */ /* 0x0007e80000100a00 */
[----:B------:R3:W-:Y:S04]  /*6a120*/  LDGSTS.E [R25+0x5380], desc[UR60][R26.64], P0 ;  /* 0x053800001a197fae */ /* 0x0007e8000812187c */
[----:B------:R-:W-:Y:S04]  /*6a130*/  STL.64 [R1+0x6f8], R30 ;  /* 0x0006f81e01007387 */ /* 0x000fe80000100a00 */
[----:B------:R1:W-:Y:S04]  /*6a140*/  STL.64 [R1+0x720], R28 ;  /* 0x0007201c01007387 */ /* 0x0003e80000100a00 */
[----:B------:R-:W2:Y:S04]  /*6a150*/  LDL.LU.64 R130, [R1+0x1b0] ;  /* 0x0001b00001827983 */ /* 0x000ea80000300a00 */
[----:B------:R-:W-:Y:S04]  /*6a160*/  LDGSTS.E [R24+0x5780], desc[UR60][R30.64], P0 ;  /* 0x057800001e187fae */ /* 0x000fe8000812187c */
[----:B------:R-:W2:Y:S04]  /*6a170*/  LDL.LU.64 R132, [R1+0x188] ;  /* 0x0001880001847983 */ /* 0x000ea80000300a00 */
[----:B------:R1:W-:Y:S01]  /*6a180*/  LDGSTS.E [R4+0x5b80], desc[UR60][R28.64], P0 ;  /* 0x05b800001c047fae */ /* 0x0003e2000812187c */
[----:B---3--:R-:W-:-:S05]  /*6a190*/  IMAD.WIDE R26, R5, 0x4, R140 ;  /* 0x00000004051a7825 */ /* 0x008fca00078e028c */
[----:B------:R3:W-:Y:S01]  /*6a1a0*/  STL.64 [R1+0x748], R26 ;  /* 0x0007481a01007387 */ /* 0x0007e20000100a00 */
[----:B-1----:R-:W-:-:S03]  /*6a1b0*/  IMAD.WIDE R28, R5, 0x4, R142 ;  /* 0x00000004051c7825 */ /* 0x002fc600078e028e */
[----:B------:R-:W2:Y:S04]  /*6a1c0*/  LDL.LU.64 R134, [R1+0x160] ;  /* 0x0001600001867983 */ /* 0x000ea80000300a00 */
[----:B------:R-:W2:Y:S01]  /*6a1d0*/  LDL.LU.64 R136, [R1+0x138] ;  /* 0x0001380001887983 */ /* 0x000ea20000300a00 */
[----:B------:R-:W-:-:S03]  /*6a1e0*/  IMAD.WIDE R30, R5, 0x4, R144 ;  /* 0x00000004051e7825 */ /* 0x000fc600078e0290 */
[----:B------:R3:W-:Y:S04]  /*6a1f0*/  LDGSTS.E [R0+0x5f80], desc[UR60][R26.64], P0 ;  /* 0x05f800001a007fae */ /* 0x0007e8000812187c */
[----:B------:R1:W-:Y:S04]  /*6a200*/  STL.64 [R1+0x770], R28 ;  /* 0x0007701c01007387 */ /* 0x0003e80000100a00 */
[----:B------:R-:W2:Y:S04]  /*6a210*/  LDL.LU.64 R138, [R1+0x110] ;  /* 0x00011000018a7983 */ /* 0x000ea80000300a00 */
[----:B------:R-:W2:Y:S04]  /*6a220*/  LDL.LU.64 R140, [R1+0xe8] ;  /* 0x0000e800018c7983 */ /* 0x000ea80000300a00 */
[----:B------:R1:W-:Y:S04]  /*6a230*/  LDGSTS.E [R25+0x6380], desc[UR60][R28.64], P0 ;  /* 0x063800001c197fae */ /* 0x0003e8000812187c */
[----:B------:R-:W-:Y:S04]  /*6a240*/  STL.64 [R1+0x798], R30 ;  /* 0x0007981e01007387 */ /* 0x000fe80000100a00 */
[----:B------:R-:W2:Y:S04]  /*6a250*/  LDL.LU.64 R142, [R1+0xc0] ;  /* 0x0000c000018e7983 */ /* 0x000ea80000300a00 */
[----:B------:R-:W-:Y:S01]  /*6a260*/  LDGSTS.E [R24+0x6780], desc[UR60][R30.64], P0 ;  /* 0x067800001e187fae */ /* 0x000fe2000812187c */
[----:B---3--:R-:W-:-:S04]  /*6a270*/  IMAD.WIDE R26, R5, 0x4, R146 ;  /* 0x00000004051a7825 */ /* 0x008fc800078e0292 */
[C---:B-1----:R-:W-:Y:S01]  /*6a280*/  IMAD.WIDE R28, R5.reuse, 0x4, R148 ;  /* 0x00000004051c7825 */ /* 0x042fe200078e0294 */
[----:B------:R4:W-:Y:S04]  /*6a290*/  STL.64 [R1+0x7c0], R26 ;  /* 0x0007c01a01007387 */ /* 0x0009e80000100a00 */
[----:B------:R4:W-:Y:S04]  /*6a2a0*/  LDGSTS.E [R4+0x6b80], desc[UR60][R26.64], P0 ;  /* 0x06b800001a047fae */ /* 0x0009e8000812187c */
[----:B------:R-:W3:Y:S04]  /*6a2b0*/  LDL.LU.64 R144, [R1+0x98] ;  /* 0x0000980001907983 */ /* 0x000ee80000300a00 */
[----:B------:R1:W-:Y:S04]  /*6a2c0*/  STL.64 [R1+0x7e8], R28 ;  /* 0x0007e81c01007387 */ /* 0x0003e80000100a00 */
[----:B------:R-:W3:Y:S04]  /*6a2d0*/  LDL.LU.64 R146, [R1+0x70] ;  /* 0x0000700001927983 */ /* 0x000ee80000300a00 */
[----:B------:R-:W3:Y:S04]  /*6a2e0*/  LDL.LU.64 R148, [R1+0x48] ;  /* 0x0000480001947983 */ /* 0x000ee80000300a00 */
[----:B------:R1:W-:Y:S01]  /*6a2f0*/  LDGSTS.E [R0+0x6f80], desc[UR60][R28.64], P0 ;  /* 0x06f800001c007fae */ /* 0x0003e2000812187c */
[----:B----4-:R-:W-:-:S05]  /*6a300*/  IMAD.WIDE R26, R5, 0x4, R150 ;  /* 0x00000004051a7825 */ /* 0x010fca00078e0296 */
[----:B------:R4:W-:Y:S04]  /*6a310*/  STL.64 [R1+0x828], R26 ;  /* 0x0008281a01007387 */ /* 0x0009e80000100a00 */
[----:B------:R-:W3:Y:S01]  /*6a320*/  LDL.LU.64 R150, [R1+0x20] ;  /* 0x0000200001967983 */ /* 0x000ee20000300a00 */
[----:B--2---:R-:W-:-:S04]  /*6a330*/  IMAD.WIDE R30, R5, 0x4, R130 ;  /* 0x00000004051e7825 */ /* 0x004fc800078e0282 */
[C---:B-1----:R-:W-:Y:S01]  /*6a340*/  IMAD.WIDE R28, R5.reuse, 0x4, R132 ;  /* 0x00000004051c7825 */ /* 0x042fe200078e0284 */
[----:B------:R4:W-:Y:S04]  /*6a350*/  LDGSTS.E [R25+0x7380], desc[UR60][R26.64], P0 ;  /* 0x073800001a197fae */ /* 0x0009e8000812187c */
[----:B------:R-:W-:Y:S04]  /*6a360*/  STL.64 [R1+0x1518], R30 ;  /* 0x0015181e01007387 */ /* 0x000fe80000100a00 */
[----:B------:R-:W-:Y:S04]  /*6a370*/  LDGSTS.E [R24+0x7780], desc[UR60][R30.64], P0 ;  /* 0x077800001e187fae */ /* 0x000fe8000812187c */
[----:B------:R1:W-:Y:S04]  /*6a380*/  STL.64 [R1+0x1558], R28 ;  /* 0x0015581c01007387 */ /* 0x0003e80000100a00 */
[----:B------:R1:W-:Y:S01]  /*6a390*/  LDGSTS.E [R4+0x7b80], desc[UR60][R28.64], P0 ;  /* 0x07b800001c047fae */ /* 0x0003e2000812187c */
[----:B----4-:R-:W-:-:S04]  /*6a3a0*/  IMAD.WIDE R26, R5, 0x4, R134 ;  /* 0x00000004051a7825 */ /* 0x010fc800078e0286 */
[C---:B-1----:R-:W-:Y:S01]  /*6a3b0*/  IMAD.WIDE R28, R5.reuse, 0x4, R136 ;  /* 0x00000004051c7825 */ /* 0x042fe200078e0288 */
[----:B------:R1:W-:Y:S04]  /*6a3c0*/  STL.64 [R1+0x1598], R26 ;  /* 0x0015981a01007387 */ /* 0x0003e80000100a00 */
[----:B------:R1:W-:Y:S01]  /*6a3d0*/  LDGSTS.E [R0+0x7f80], desc[UR60][R26.64], P0 ;  /* 0x07f800001a007fae */ /* 0x0003e2000812187c */
[----:B------:R-:W-:-:S03]  /*6a3e0*/  IMAD.WIDE R30, R5, 0x4, R138 ;  /* 0x00000004051e7825 */ /* 0x000fc600078e028a */
[----:B------:R2:W-:Y:S04]  /*6a3f0*/  STL.64 [R1+0x15d8], R28 ;  /* 0x0015d81c01007387 */ /* 0x0005e80000100a00 */
[----:B------:R2:W-:Y:S04]  /*6a400*/  LDGSTS.E [R25+0x20380], desc[UR60][R28.64], P0 ;  /* 0x203800001c197fae */ /* 0x0005e8000812187c */
[----:B------:R3:W-:Y:S04]  /*6a410*/  STL.64 [R1+0x1618], R30 ;  /* 0x0016181e01007387 */ /* 0x0007e80000100a00 */
[----:B------:R3:W-:Y:S01]  /*6a420*/  LDGSTS.E [R24+0x20780], desc[UR60][R30.64], P0 ;  /* 0x207800001e187fae */ /* 0x0007e2000812187c */
[----:B-1----:R-:W-:-:S04]  /*6a430*/  IMAD.WIDE R26, R5, 0x4, R140 ;  /* 0x00000004051a7825 */ /* 0x002fc800078e028c */
[C---:B--2---:R-:W-:Y:S01]  /*6a440*/  IMAD.WIDE R28, R5.reuse, 0x4, R142 ;  /* 0x00000004051c7825 */ /* 0x044fe200078e028e */
[----:B------:R1:W-:Y:S04]  /*6a450*/  STL.64 [R1+0x1658], R26 ;  /* 0x0016581a01007387 */ /* 0x0003e80000100a00 */
[----:B------:R1:W-:Y:S04]  /*6a460*/  LDGSTS.E [R4+0x20b80], desc[UR60][R26.64], P0 ;  /* 0x20b800001a047fae */ /* 0x0003e8000812187c */
[----:B------:R2:W-:Y:S04]  /*6a470*/  STL.64 [R1+0x1698], R28 ;  /* 0x0016981c01007387 */ /* 0x0005e80000100a00 */
[----:B------:R2:W-:Y:S01]  /*6a480*/  LDGSTS.E [R0+0x20f80], desc[UR60][R28.64], P0 ;  /* 0x20f800001c007fae */ /* 0x0005e2000812187c */
[----:B---3--:R-:W-:-:S04]  /*6a490*/  IMAD.WIDE R30, R5, 0x4, R146 ;  /* 0x00000004051e7825 */ /* 0x008fc800078e0292 */
[----:B------:R-:W-:-:S04]  /*6a4a0*/  IMAD.WIDE R242, R5, 0x4, R242 ;  /* 0x0000000405f27825 */ /* 0x000fc800078e02f2 */
[----:B-1----:R-:W-:-:S04]  /*6a4b0*/  IMAD.WIDE R26, R5, 0x4, R144 ;  /* 0x00000004051a7825 */ /* 0x002fc800078e0290 */
[----:B--2---:R-:W-:-:S04]  /*6a4c0*/  IMAD.WIDE R28, R5, 0x4, R148 ;  /* 0x00000004051c7825 */ /* 0x004fc800078e0294 */
[C---:B------:R-:W-:Y:S01]  /*6a4d0*/  IMAD.WIDE R232, R5.reuse, 0x4, R232 ;  /* 0x0000000405e87825 */ /* 0x040fe200078e02e8 */
[----:B------:R-:W-:Y:S04]  /*6a4e0*/  STL.64 [R1+0x16d8], R26 ;  /* 0x0016d81a01007387 */ /* 0x000fe80000100a00 */
[----:B------:R-:W-:Y:S04]  /*6a4f0*/  LDGSTS.E [R25+0x21380], desc[UR60][R26.64], P0 ;  /* 0x213800001a197fae */ /* 0x000fe8000812187c */
[----:B------:R1:W-:Y:S01]  /*6a500*/  LDGSTS.E [R24+0x21780], desc[UR60][R30.64], P0 ;  /* 0x217800001e187fae */ /* 0x0003e2000812187c */
[----:B------:R-:W-:-:S03]  /*6a510*/  IMAD.WIDE R222, R5, 0x4, R222 ;  /* 0x0000000405de7825 */ /* 0x000fc600078e02de */
        /* <DEDUP_REMOVED lines=12> */
[----:B------:R1:W-:Y:S03]  /*6a5e0*/  STL.64 [R1+0x1718], R30 ;  /* 0x0017181e01007387 */ /* 0x0003e60000100a00 */
[C---:B------:R-:W-:Y:S01]  /*6a5f0*/  IMAD.WIDE R202, R5.reuse, 0x4, R202 ;  /* 0x0000000405ca7825 */ /* 0x040fe200078e02ca */
[----:B------:R2:W-:Y:S03]  /*6a600*/  STL.64 [R1+0x1758], R28 ;  /* 0x0017581c01007387 */ /* 0x0005e60000100a00 */
[----:B------:R-:W-:-:S04]  /*6a610*/  IMAD.WIDE R204, R5, 0x4, R204 ;  /* 0x0000000405cc7825 */ /* 0x000fc800078e02cc */
[----:B-1----:R-:W-:-:S04]  /*6a620*/  IMAD.WIDE R30, R5, 0x4, R208 ;  /* 0x00000004051e7825 */ /* 0x002fc800078e02d0 */
[----:B--2---:R-:W-:-:S04]  /*6a630*/  IMAD.WIDE R28, R5, 0x4, R206 ;  /* 0x00000004051c7825 */ /* 0x004fc800078e02ce */
[C---:B------:R-:W-:Y:S02]  /*6a640*/  IMAD.WIDE R26, R5.reuse, 0x4, R150 ;  /* 0x00000004051a7825 */ /* 0x040fe400078e0296 */
[----:B------:R-:W1:Y:S03]  /*6a650*/  LDC R151, c[0x0][0x230] ;  /* 0x00008c00ff977b82 */ /* 0x000e660000000800 */
[----:B------:R2:W-:Y:S04]  /*6a660*/  LDGSTS.E [R0+0x21f80], desc[UR60][R26.64], P0 ;  /* 0x21f800001a007fae */ /* 0x0005e8000812187c */
        /* <DEDUP_REMOVED lines=13> */
[----:B------:R-:W-:Y:S04]  /*6a740*/  LDGSTS.E [R25+0x25380], desc[UR60][R198.64], P0 ;  /* 0x25380000c6197fae */ /* 0x000fe8000812187c */
[----:B------:R-:W-:Y:S04]  /*6a750*/  LDGSTS.E [R24+0x25780], desc[UR60][R200.64], P0 ;  /* 0x25780000c8187fae */ /* 0x000fe8000812187c */
[----:B------:R-:W-:Y:S04]  /*6a760*/  LDGSTS.E [R4+0x25b80], desc[UR60][R202.64], P0 ;  /* 0x25b80000ca047fae */ /* 0x000fe8000812187c */
[----:B------:R-:W-:Y:S04]  /*6a770*/  LDGSTS.E [R0+0x25f80], desc[UR60][R204.64], P0 ;  /* 0x25f80000cc007fae */ /* 0x000fe8000812187c */
[----:B------:R3:W-:Y:S04]  /*6a780*/  STL.64 [R1+0x1918], R28 ;  /* 0x0019181c01007387 */ /* 0x0007e80000100a00 */
[----:B------:R3:W-:Y:S04]  /*6a790*/  LDGSTS.E [R25+0x26380], desc[UR60][R28.64], P0 ;  /* 0x263800001c197fae */ /* 0x0007e8000812187c */
[----:B------:R4:W-:Y:S04]  /*6a7a0*/  STL.64 [R1+0x1910], R30 ;  /* 0x0019101e01007387 */ /* 0x0009e80000100a00 */
[----:B------:R4:W-:Y:S01]  /*6a7b0*/  LDGSTS.E [R24+0x26780], desc[UR60][R30.64], P0 ;  /* 0x267800001e187fae */ /* 0x0009e2000812187c */
[----:B--2---:R-:W-:-:S05]  /*6a7c0*/  IMAD.WIDE R26, R5, 0x4, R210 ;  /* 0x00000004051a7825 */ /* 0x004fca00078e02d2 */
[----:B------:R2:W-:Y:S01]  /*6a7d0*/  STL.64 [R1+0x1908], R26 ;  /* 0x0019081a01007387 */ /* 0x0005e20000100a00 */
[----:B---3--:R-:W-:-:S03]  /*6a7e0*/  IMAD.WIDE R28, R5, 0x4, R212 ;  /* 0x00000004051c7825 */ /* 0x008fc600078e02d4 */
[----:B------:R2:W-:Y:S01]  /*6a7f0*/  LDGSTS.E [R4+0x26b80], desc[UR60][R26.64], P0 ;  /* 0x26b800001a047fae */ /* 0x0005e2000812187c */
[----:B----4-:R-:W-:-:S03]  /*6a800*/  IMAD.WIDE R30, R5, 0x4, R216 ;  /* 0x00000004051e7825 */ /* 0x010fc600078e02d8 */
[----:B------:R3:W-:Y:S04]  /*6a810*/  STL.64 [R1+0x1900], R28 ;  /* 0x0019001c01007387 */ /* 0x0007e80000100a00 */
[----:B------:R3:W-:Y:S01]  /*6a820*/  LDGSTS.E [R0+0x26f80], desc[UR60][R28.64], P0 ;  /* 0x26f800001c007fae */ /* 0x0007e2000812187c */
[----:B--2---:R-:W-:-:S04]  /*6a830*/  IMAD.WIDE R26, R5, 0x4, R214 ;  /* 0x00000004051a7825 */ /* 0x004fc800078e02d6 */
[----:B---3--:R-:W-:Y:S01]  /*6a840*/  IMAD.WIDE R28, R5, 0x4, R218 ;  /* 0x00000004051c7825 */ /* 0x008fe200078e02da */
[----:B------:R2:W-:Y:S04]  /*6a850*/  STL.64 [R1+0x18f8], R26 ;  /* 0x0018f81a01007387 */ /* 0x0005e80000100a00 */
[----:B------:R2:W-:Y:S04]  /*6a860*/  LDGSTS.E [R24+0x27380], desc[UR60][R26.64], P0 ;  /* 0x273800001a187fae */ /* 0x0005e8000812187c */
[----:B------:R-:W-:Y:S04]  /*6a870*/  STL.64 [R1+0x18f0], R30 ;  /* 0x0018f01e01007387 */ /* 0x000fe80000100a00 */
[----:B------:R3:W-:Y:S04]  /*6a880*/  STL.64 [R1+0x18e8], R28 ;  /* 0x0018e81c01007387 */ /* 0x0007e80000100a00 */
[----:B------:R-:W-:Y:S01]  /*6a890*/  STL [R1+0x400], RZ ;  /* 0x000400ff01007387 */ /* 0x000fe20000100800 */
[----:B------:R-:W-:Y:S01]  /*6a8a0*/  IADD3 R252, R252, 0x100000, RZ ;  /* 0x00100000fcfc7810 */ /* 0x000fe20007ffe0ff */
[----:B-1----:R-:W-:-:S02]  /*6a8b0*/  VIADD R207, R151, 0x7f ;  /* 0x0000007f97cf7836 */ /* 0x002fc40000000000 */
[----:B------:R-:W-:Y:S04]  /*6a8c0*/  LDGSTS.E [R4+0x27780], desc[UR60][R30.64], P0 ;  /* 0x277800001e047fae */ /* 0x000fe8000812187c */
[----:B------:R3:W-:Y:S01]  /*6a8d0*/  LDGSTS.E [R0+0x27b80], desc[UR60][R28.64], P0 ;  /* 0x27b800001c007fae */ /* 0x0007e2000812187c */
[----:B--2---:R-:W-:-:S05]  /*6a8e0*/  IMAD.WIDE R26, R5, 0x4, R220 ;  /* 0x00000004051a7825 */ /* 0x004fca00078e02dc */
[----:B------:R1:W-:Y:S04]  /*6a8f0*/  STL.64 [R1+0x18e0], R26 ;  /* 0x0018e01a01007387 */ /* 0x0003e80000100a00 */
[----:B------:R2:W-:Y:S04]  /*6a900*/  STL [R1+0x404], RZ ;  /* 0x000404ff01007387 */ /* 0x0005e80000100800 */
        /* <DEDUP_REMOVED lines=254> */
[----:B------:R2:W-:Y:S04]  /*6b8f0*/  STL [R1], RZ ;  /* 0x000000ff01007387 */ /* 0x0005e80000100800 */
        /* <DEDUP_REMOVED lines=127> */
[----:B------:R1:W-:Y:S01]  /*6c0f0*/  LDGSTS.E [R252+0x27f80], desc[UR60][R26.64], P0 ;  /* 0x27f800001afc7fae */ /* 0x0003e2000812187c */
[----:B------:R-:W-:-:S03]  /*6c100*/  ISETP.GE.AND P0, PT, R207, 0x80, PT ;  /* 0x00000080cf00780c */ /* 0x000fc60003f06270 */
[----:B------:R-:W0:Y:S01]  /*6c110*/  LDGDEPBAR ;  /* 0x00000000000079af */ /* 0x000e220000000000 */
[----:B------:R-:W-:Y:S02]  /*6c120*/  CS2R R24, SRZ ;  /* 0x0000000000187805 */ /* 0x000fe4000001ff00 */
[----:B---3--:R-:W-:Y:S02]  /*6c130*/  CS2R R28, SRZ ;  /* 0x00000000001c7805 */ /* 0x008fe4000001ff00 */
[----:B------:R-:W-:Y:S02]  /*6c140*/  CS2R R30, SRZ ;  /* 0x00000000001e7805 */ /* 0x000fe4000001ff00 */
[----:B------:R-:W-:Y:S02]  /*6c150*/  CS2R R32, SRZ ;  /* 0x0000000000207805 */ /* 0x000fe4000001ff00 */
[----:B------:R-:W-:Y:S02]  /*6c160*/  CS2R R34, SRZ ;  /* 0x0000000000227805 */ /* 0x000fe4000001ff00 */
[----:B------:R-:W-:-:S02]  /*6c170*/  CS2R R36, SRZ ;  /* 0x0000000000247805 */ /* 0x000fc4000001ff00 */
[----:B------:R-:W-:Y:S02]  /*6c180*/  CS2R R38, SRZ ;  /* 0x0000000000267805 */ /* 0x000fe4000001ff00 */
[----:B------:R-:W-:Y:S02]  /*6c190*/  CS2R R40, SRZ ;  /* 0x0000000000287805 */ /* 0x000fe4000001ff00 */
[----:B------:R-:W-:Y:S02]  /*6c1a0*/  CS2R R42, SRZ ;  /* 0x00000000002a7805 */ /* 0x000fe4000001ff00 */
[----:B-1----:R-:W-:Y:S02]  /*6c1b0*/  CS2R R26, SRZ ;  /* 0x00000000001a7805 */ /* 0x002fe4000001ff00 */
[----:B------:R-:W-:Y:S02]  /*6c1c0*/  CS2R R44, SRZ ;  /* 0x00000000002c7805 */ /* 0x000fe4000001ff00 */
[----:B------:R-:W-:-:S02]  /*6c1d0*/  CS2R R46, SRZ ;  /* 0x00000000002e7805 */ /* 0x000fc4000001ff00 */
[----:B------:R-:W-:Y:S02]  /*6c1e0*/  CS2R R48, SRZ ;  /* 0x0000000000307805 */ /* 0x000fe4000001ff00 */
[----:B------:R-:W-:Y:S02]  /*6c1f0*/  CS2R R50, SRZ ;  /* 0x0000000000327805 */ /* 0x000fe4000001ff00 */
[----:B------:R-:W-:Y:S02]  /*6c200*/  CS2R R52, SRZ ;  /* 0x0000000000347805 */ /* 0x000fe4000001ff00 */
[----:B------:R-:W-:Y:S02]  /*6c210*/  CS2R R54, SRZ ;  /* 0x0000000000367805 */ /* 0x000fe4000001ff00 */
        /* <DEDUP_REMOVED lines=47> */
[----:B------:R-:W-:Y:S01]  /*6c510*/  CS2R R150, SRZ ;  /* 0x0000000000967805 */ /* 0x000fe2000001ff00 */
[----:B--2---:R-:W-:Y:S06]  /*6c520*/  @!P0 BRA `(.L_x_0) ;  /* 0x0000026000488947 */ /* 0x004fec0003800000 */
        /* <DEDUP_REMOVED lines=11> */
[----:B--2---:R1:W-:Y:S01]  /*6c5e0*/  STL [R1+0x9a0], R144 ;  /* 0x0009a09001007387 */ /* 0x0043e20000100800 */
[----:B------:R-:W-:-:S03]  /*6c5f0*/  IMAD.MOV.U32 R0, RZ, RZ, R145 ;  /* 0x000000ffff007224 */ /* 0x000fc600078e0091 */
[----:B-1----:R-:W2:Y:S04]  /*6c600*/  LDL.LU.64 R144, [R1+0x8b0] ;  /* 0x0008b00001907983 */ /* 0x002ea80000300a00 */
[----:B------:R1:W-:Y:S04]  /*6c610*/  STL [R1+0x99c], R0 ;  /* 0x00099c0001007387 */ /* 0x0003e80000100800 */
[----:B---3--:R3:W-:Y:S01]  /*6c620*/  STL [R1+0x9a8], R210 ;  /* 0x0009a8d201007387 */ /* 0x0087e20000100800 */
[----:B-1----:R-:W-:-:S03]  /*6c630*/  IMAD.MOV.U32 R0, RZ, RZ, R211 ;  /* 0x000000ffff007224 */ /* 0x002fc600078e00d3 */
[----:B---3--:R-:W3:Y:S04]  /*6c640*/  LDL.LU.64 R210, [R1+0x8c0] ;  /* 0x0008c00001d27983 */ /* 0x008ee80000300a00 */
[----:B------:R1:W-:Y:S04]  /*6c650*/  STL [R1+0x9a4], R0 ;  /* 0x0009a40001007387 */ /* 0x0003e80000100800 */
[----:B----4-:R4:W-:Y:S01]  /*6c660*/  STL [R1+0x9b0], R208 ;  /* 0x0009b0d001007387 */ /* 0x0109e20000100800 */
[----:B-1----:R-:W-:-:S03]  /*6c670*/  MOV R0, R209 ;  /* 0x000000d100007202 */ /* 0x002fc60000000f00 */
[----:B----4-:R-:W4:Y:S04]  /*6c680*/  LDL.LU.64 R208, [R1+0x8d0] ;  /* 0x0008d00001d07983 */ /* 0x010f280000300a00 */
[----:B------:R1:W-:Y:S04]  /*6c690*/  STL [R1+0x9ac], R0 ;  /* 0x0009ac0001007387 */ /* 0x0003e80000100800 */
[----:B------:R1:W-:Y:S02]  /*6c6a0*/  STL [R1+0x9b8], R150 ;  /* 0x0009b89601007387 */ /* 0x0003e40000100800 */
[----:B-1----:R-:W-:-:S02]  /*6c6b0*/  IMAD.MOV.U32 R0, RZ, RZ, R151 ;  /* 0x000000ffff007224 */ /* 0x002fc400078e0097 */
[----:B------:R-:W4:Y:S04]  /*6c6c0*/  LDL.LU.64 R150, [R1+0x8e0] ;  /* 0x0008e00001967983 */ /* 0x000f280000300a00 */
        /* <DEDUP_REMOVED lines=10> */
[----:B-1----:R-:W-:-:S02]  /*6c770*/  MOV R0, R147 ;  /* 0x0000009300007202 */ /* 0x002fc40000000f00 */
        /* <DEDUP_REMOVED lines=18> */
[----:B--2---:R2:W-:Y:S01]  /*6c8a0*/  STL [R1+0x9f8], R144 ;  /* 0x0009f89001007387 */ /* 0x0045e20000100800 */
[----:B-1----:R-:W-:-:S03]  /*6c8b0*/  IMAD.MOV.U32 R0, RZ, RZ, R145 ;  /* 0x000000ffff007224 */ /* 0x002fc600078e0091 */
[----:B--2---:R-:W2:Y:S04]  /*6c8c0*/  LDL.LU.64 R144, [R1+0x920] ;  /* 0x0009200001907983 */ /* 0x004ea80000300a00 */
[----:B------:R1:W-:Y:S04]  /*6c8d0*/  STL [R1+0x9f4], R0 ;  /* 0x0009f40001007387 */ /* 0x0003e80000100800 */
[----:B---3--:R3:W-:Y:S01]  /*6c8e0*/  STL [R1+0xa00], R210 ;  /* 0x000a00d201007387 */ /* 0x0087e20000100800 */
[----:B-1----:R-:W-:-:S03]  /*6c8f0*/  IMAD.MOV.U32 R0, RZ, RZ, R211 ;  /* 0x000000ffff007224 */ /* 0x002fc600078e00d3 */
[----:B---3--:R-:W3:Y:S04]  /*6c900*/  LDL.LU.64 R210, [R1+0x928] ;  /* 0x0009280001d27983 */ /* 0x008ee80000300a00 */
[----:B------:R1:W-:Y:S04]  /*6c910*/  STL [R1+0x9fc], R0 ;  /* 0x0009fc0001007387 */ /* 0x0003e80000100800 */
[----:B----4-:R4:W-:Y:S01]  /*6c920*/  STL [R1+0xa08], R208 ;  /* 0x000a08d001007387 */ /* 0x0109e20000100800 */
[----:B-1----:R-:W-:-:S03]  /*6c930*/  IMAD.MOV.U32 R0, RZ, RZ, R209 ;  /* 0x000000ffff007224 */ /* 0x002fc600078e00d1 */
[----:B----4-:R-:W4:Y:S04]  /*6c940*/  LDL.LU.64 R208, [R1+0x930] ;  /* 0x0009300001d07983 */ /* 0x010f280000300a00 */
        /* <DEDUP_REMOVED lines=33> */
[----:B--2---:R2:W-:Y:S01]  /*6cb60*/  STL [R1+0xa50], R144 ;  /* 0x000a509001007387 */ /* 0x0045e20000100800 */
[----:B-1----:R-:W-:-:S03]  /*6cb70*/  MOV R0, R145 ;  /* 0x0000009100007202 */ /* 0x002fc60000000f00 */
        /* <DEDUP_REMOVED lines=43> */
[----:B-1----:R-:W-:-:S03]  /*6ce30*/  IMAD.MOV.U32 R0, RZ, RZ, R145 ;  /* 0x000000ffff007224 */ /* 0x002fc600078e0091 */
[----:B--2---:R-:W2:Y:S04]  /*6ce40*/  LDL.LU.64 R144, [R1+0xb08] ;  /* 0x000b080001907983 */ /* 0x004ea80000300a00 */
[----:B------:R1:W-:Y:S04]  /*6ce50*/  STL [R1+0xaa4], R0 ;  /* 0x000aa40001007387 */ /* 0x0003e80000100800 */
[----:B---3--:R3:W-:Y:S01]  /*6ce60*/  STL [R1+0xab0], R210 ;  /* 0x000ab0d201007387 */ /* 0x0087e20000100800 */
[----:B-1----:R-:W-:-:S03]  /*6ce70*/  MOV R0, R211 ;  /* 0x000000d300007202 */ /* 0x002fc60000000f00 */
        /* <DEDUP_REMOVED lines=126> */
[----:B--2---:R-:W-:Y:S01]  /*6d660*/  STL [R1+0xbb0], R144 ;  /* 0x000bb09001007387 */ /* 0x004fe20000100800 */
[----:B-1----:R-:W-:-:S03]  /*6d670*/  MOV R0, R145 ;  /* 0x0000009100007202 */ /* 0x002fc60000000f00 */
[----:B------:R-:W2:Y:S04]  /*6d680*/  LDL.LU.64 R142, [R1+0xc48] ;  /* 0x000c4800018e7983 */ /* 0x000ea80000300a00 */
        /* <DEDUP_REMOVED lines=21> */
[----:B------:R-:W-:Y:S04]  /*6d7e0*/  STL [R1+0xbe0], R146 ;  /* 0x000be09201007387 */ /* 0x000fe80000100800 */
[----:B------:R-:W4:Y:S01]  /*6d7f0*/  LDL.LU.64 R144, [R1+0xc78] ;  /* 0x000c780001907983 */ /* 0x000f220000300a00 */
[----:B-1----:R-:W-:-:S05]  /*6d800*/  IMAD.MOV.U32 R0, RZ, RZ, R147 ;  /* 0x000000ffff007224 */ /* 0x002fca00078e0093 */
[----:B------:R1:W-:Y:S04]  /*6d810*/  STL [R1+0xbdc], R0 ;  /* 0x000bdc0001007387 */ /* 0x0003e80000100800 */
[----:B------:R1:W-:Y:S02]  /*6d820*/  STL [R1+0xbe8], R212 ;  /* 0x000be8d401007387 */ /* 0x0003e40000100800 */
[----:B-1----:R-:W-:Y:S02]  /*6d830*/  IMAD.MOV.U32 R0, RZ, RZ, R213 ;  /* 0x000000ffff007224 */ /* 0x002fe400078e00d5 */
[----:B------:R-:W4:Y:S04]  /*6d840*/  LDL.LU.64 R212, [R1+0xc80] ;  /* 0x000c800001d47983 */ /* 0x000f280000300a00 */
[----:B------:R1:W-:Y:S04]  /*6d850*/  STL [R1+0xbe4], R0 ;  /* 0x000be40001007387 */ /* 0x0003e80000100800 */
[----:B------:R-:W-:Y:S04]  /*6d860*/  STL [R1+0xbf0], R148 ;  /* 0x000bf09401007387 */ /* 0x000fe80000100800 */
[----:B------:R-:W4:Y:S01]  /*6d870*/  LDL.LU.64 R146, [R1+0xc88] ;  /* 0x000c880001927983 */ /* 0x000f220000300a00 */
[----:B-1----:R-:W-:-:S05]  /*6d880*/  MOV R0, R149 ;  /* 0x0000009500007202 */ /* 0x002fca0000000f00 */
[----:B------:R1:W-:Y:S02]  /*6d890*/  STL [R1+0xbec], R0 ;  /* 0x000bec0001007387 */ /* 0x0003e40000100800 */
[----:B-1----:R-:W-:Y:S02]  /*6d8a0*/  IMAD.MOV.U32 R0, RZ, RZ, R219 ;  /* 0x000000ffff007224 */ /* 0x002fe400078e00db */
[----:B------:R1:W-:Y:S04]  /*6d8b0*/  STL [R1+0xbf8], R218 ;  /* 0x000bf8da01007387 */ /* 0x0003e80000100800 */
[----:B-1----:R-:W4:Y:S04]  /*6d8c0*/  LDL.LU.64 R218, [R1+0xc98] ;  /* 0x000c980001da7983 */ /* 0x002f280000300a00 */
[----:B------:R1:W-:Y:S04]  /*6d8d0*/  STL [R1+0xbf4], R0 ;  /* 0x000bf40001007387 */ /* 0x0003e80000100800 */
[----:B------:R1:W-:Y:S02]  /*6d8e0*/  STL [R1+0xc00], R216 ;  /* 0x000c00d801007387 */ /* 0x0003e40000100800 */
[----:B-1----:R-:W-:-:S02]  /*6d8f0*/  IMAD.MOV.U32 R0, RZ, RZ, R217 ;  /* 0x000000ffff007224 */ /* 0x002fc400078e00d9 */
[----:B------:R-:W4:Y:S04]  /*6d900*/  LDL.LU.64 R216, [R1+0xca0] ;  /* 0x000ca00001d87983 */ /* 0x000f280000300a00 */
[----:B------:R1:W-:Y:S04]  /*6d910*/  STL [R1+0xbfc], R0 ;  /* 0x000bfc0001007387 */ /* 0x0003e80000100800 */
[----:B--2---:R-:W-:Y:S04]  /*6d920*/  STL [R1+0xc08], R142 ;  /* 0x000c088e01007387 */ /* 0x004fe80000100800 */
[----:B------:R-:W2:Y:S01]  /*6d930*/  LDL.LU.64 R148, [R1+0xcb0] ;  /* 0x000cb00001947983 */ /* 0x000ea20000300a00 */
[----:B-1----:R-:W-:-:S03]  /*6d940*/  IMAD.MOV.U32 R0, RZ, RZ, R143 ;  /* 0x000000ffff007224 */ /* 0x002fc600078e008f */
[----:B---3--:R-:W-:Y:S04]  /*6d950*/  STL [R1+0xc10], R210 ;  /* 0x000c10d201007387 */ /* 0x008fe80000100800 */
[----:B------:R1:W-:Y:S02]  /*6d960*/  STL [R1+0xc04], R0 ;  /* 0x000c040001007387 */ /* 0x0003e40000100800 */
[----:B-1----:R-:W-:Y:S02]  /*6d970*/  MOV R0, R211 ;  /* 0x000000d300007202 */ /* 0x002fe40000000f00 */
[----:B------:R-:W3:Y:S04]  /*6d980*/  LDL.LU.64 R210, [R1+0xcb8] ;  /* 0x000cb80001d27983 */ /* 0x000ee80000300a00 */
        /* <DEDUP_REMOVED lines=33> */
[----:B------:R2:W-:Y:S01]  /*6dba0*/  STL [R1+0xc58], R216 ;  /* 0x000c58d801007387 */ /* 0x0005e20000100800 */
[----:B-1----:R-:W-:-:S03]  /*6dbb0*/  IMAD.MOV.U32 R0, RZ, RZ, R217 ;  /* 0x000000ffff007224 */ /* 0x002fc600078e00d9 */
[----:B--2---:R-:W-:Y:S04]  /*6dbc0*/  STL [R1+0xc60], R148 ;  /* 0x000c609401007387 */ /* 0x004fe80000100800 */
[----:B------:R1:W-:Y:S04]  /*6dbd0*/  STL [R1+0xc54], R0 ;  /* 0x000c540001007387 */ /* 0x0003e80000100800 */
[----:B------:R-:W2:Y:S04]  /*6dbe0*/  LDL.LU.64 R216, [R1+0xd10] ;  /* 0x000d100001d87983 */ /* 0x000ea80000300a00 */
[----:B------:R-:W2:Y:S01]  /*6dbf0*/  LDL.LU.64 R142, [R1+0xd18] ;  /* 0x000d1800018e7983 */ /* 0x000ea20000300a00 */
[----:B-1----:R-:W-:-:S05]  /*6dc00*/  IMAD.MOV.U32 R0, RZ, RZ, R149 ;  /* 0x000000ffff007224 */ /* 0x002fca00078e0095 */
        /* <DEDUP_REMOVED lines=9> */
[----:B------:R1:W-:Y:S04]  /*6dca0*/  STL [R1+0xc78], R150 ;  /* 0x000c789601007387 */ /* 0x0003e80000100800 */
[----:B------:R-:W4:Y:S01]  /*6dcb0*/  LDL.LU.64 R148, [R1+0xd38] ;  /* 0x000d380001947983 */ /* 0x000f220000300a00 */
[----:B-1----:R-:W-:-:S03]  /*6dcc0*/  IMAD.MOV.U32 R0, RZ, RZ, R151 ;  /* 0x000000ffff007224 */ /* 0x002fc600078e0097 */
[----:B------:R-:W-:Y:S04]  /*6dcd0*/  STL [R1+0xc80], R220 ;  /* 0x000c80dc01007387 */ /* 0x000fe80000100800 */
        /* <DEDUP_REMOVED lines=10> */
[----:B-1----:R-:W-:-:S03]  /*6dd80*/  MOV R0, R145 ;  /* 0x0000009100007202 */ /* 0x002fc60000000f00 */
        /* <DEDUP_REMOVED lines=12> */
[----:B------:R-:W4:Y:S04]  /*6de50*/  LDL.LU.64 R218, [R1+0xd88] ;  /* 0x000d880001da7983 */ /* 0x000f280000300a00 */
[----:B------:R2:W-:Y:S02]  /*6de60*/  STL [R1+0xca4], R0 ;  /* 0x000ca40001007387 */ /* 0x0005e40000100800 */
[----:B--2---:R-:W-:Y:S02]  /*6de70*/  MOV R0, R217 ;  /* 0x000000d900007202 */ /* 0x004fe40000000f00 */
[----:B------:R1:W-:Y:S04]  /*6de80*/  STL [R1+0xcb0], R216 ;  /* 0x000cb0d801007387 */ /* 0x0003e80000100800 */
[----:B------:R-:W-:Y:S04]  /*6de90*/  STL [R1+0xcb8], R142 ;  /* 0x000cb88e01007387 */ /* 0x000fe80000100800 */
[----:B------:R2:W-:Y:S04]  /*6dea0*/  STL [R1+0xcac], R0 ;  /* 0x000cac0001007387 */ /* 0x0005e80000100800 */
[----:B-1----:R-:W4:Y:S01]  /*6deb0*/  LDL.LU.64 R216, [R1+0xd98] ;  /* 0x000d980001d87983 */ /* 0x002f220000300a00 */
[----:B--2---:R-:W-:-:S03]  /*6dec0*/  IMAD.MOV.U32 R0, RZ, RZ, R143 ;  /* 0x000000ffff007224 */ /* 0x004fc600078e008f */
[----:B---3--:R-:W-:Y:S04]  /*6ded0*/  STL [R1+0xcc0], R210 ;  /* 0x000cc0d201007387 */ /* 0x008fe80000100800 */
[----:B------:R1:W-:Y:S02]  /*6dee0*/  STL [R1+0xcb4], R0 ;  /* 0x000cb40001007387 */ /* 0x0003e40000100800 */
[----:B-1----:R-:W-:Y:S02]  /*6def0*/  IMAD.MOV.U32 R0, RZ, RZ, R211 ;  /* 0x000000ffff007224 */ /* 0x002fe400078e00d3 */
[----:B------:R-:W2:Y:S04]  /*6df00*/  LDL.LU.64 R210, [R1+0xda0] ;  /* 0x000da00001d27983 */ /* 0x000ea80000300a00 */
[----:B------:R1:W-:Y:S04]  /*6df10*/  STL [R1+0xcbc], R0 ;  /* 0x000cbc0001007387 */ /* 0x0003e80000100800 */
[----:B----4-:R3:W-:Y:S01]  /*6df20*/  STL [R1+0xcc8], R208 ;  /* 0x000cc8d001007387 */ /* 0x0107e20000100800 */
[----:B-1----:R-:W-:-:S03]  /*6df30*/  IMAD.MOV.U32 R0, RZ, RZ, R209 ;  /* 0x000000ffff007224 */ /* 0x002fc600078e00d1 */
[----:B------:R-:W-:Y:S04]  /*6df40*/  STL [R1+0xcd0], R148 ;  /* 0x000cd09401007387 */ /* 0x000fe80000100800 */
[----:B------:R1:W-:Y:S04]  /*6df50*/  STL [R1+0xcc4], R0 ;  /* 0x000cc40001007387 */ /* 0x0003e80000100800 */
[----:B---3--:R-:W3:Y:S01]  /*6df60*/  LDL.LU.64 R208, [R1+0xda8] ;  /* 0x000da80001d07983 */ /* 0x008ee20000300a00 */
        /* <DEDUP_REMOVED lines=18> */
[----:B------:R1:W-:Y:S02]  /*6e090*/  STL [R1+0xcec], R0 ;  /* 0x000cec0001007387 */ /* 0x0003e40000100800 */
[----:B-1----:R-:W-:Y:S02]  /*6e0a0*/  IMAD.MOV.U32 R0, RZ, RZ, R213 ;  /* 0x000000ffff007224 */ /* 0x002fe400078e00d5 */
[----:B------:R-:W4:Y:S04]  /*6e0b0*/  LDL.LU.64 R212, [R1+0xdd0] ;  /* 0x000dd00001d47983 */ /* 0x000f280000300a00 */
[----:B------:R1:W-:Y:S04]  /*6e0c0*/  STL [R1+0xcf4], R0 ;  /* 0x000cf40001007387 */ /* 0x0003e80000100800 */
[----:B------:R-:W-:Y:S01]  /*6e0d0*/  STL [R1+0xd00], R146 ;  /* 0x000d009201007387 */ /* 0x000fe20000100800 */
[----:B-1----:R-:W-:-:S03]  /*6e0e0*/  IMAD.MOV.U32 R0, RZ, RZ, R147 ;  /* 0x000000ffff007224 */ /* 0x002fc600078e0093 */
[----:B------:R-:W-:Y:S04]  /*6e0f0*/  STL [R1+0xd08], R218 ;  /* 0x000d08da01007387 */ /* 0x000fe80000100800 */
[----:B------:R1:W-:Y:S04]  /*6e100*/  STL [R1+0xcfc], R0 ;  /* 0x000cfc0001007387 */ /* 0x0003e80000100800 */
[----:B------:R-:W4:Y:S04]  /*6e110*/  LDL.LU.64 R138, [R1+0xdd8] ;  /* 0x000dd800018a7983 */ /* 0x000f280000300a00 */
[----:B------:R-:W4:Y:S01]  /*6e120*/  LDL.LU.64 R140, [R1+0xde0] ;  /* 0x000de000018c7983 */ /* 0x000f220000300a00 */
[----:B-1----:R-:W-:-:S05]  /*6e130*/  IMAD.MOV.U32 R0, RZ, RZ, R219 ;  /* 0x000000ffff007224 */ /* 0x002fca00078e00db */
[----:B------:R1:W-:Y:S04]  /*6e140*/  STL [R1+0xd04], R0 ;  /* 0x000d040001007387 */ /* 0x0003e80000100800 */
[----:B------:R-:W-:Y:S04]  /*6e150*/  STL [R1+0xd10], R216 ;  /* 0x000d10d801007387 */ /* 0x000fe80000100800 */
[----:B------:R-:W4:Y:S01]  /*6e160*/  LDL.LU.64 R142, [R1+0xde8] ;  /* 0x000de800018e7983 */ /* 0x000f220000300a00 */
[----:B-1----:R-:W-:-:S03]  /*6e170*/  MOV R0, R217 ;  /* 0x000000d900007202 */ /* 0x002fc60000000f00 */
[----:B------:R-:W4:Y:S04]  /*6e180*/  LDL.LU.64 R144, [R1+0xdf0] ;  /* 0x000df00001907983 */ /* 0x000f280000300a00 */
[----:B------:R1:W-:Y:S04]  /*6e190*/  STL [R1+0xd0c], R0 ;  /* 0x000d0c0001007387 */ /* 0x0003e80000100800 */
[----:B--2---:R-:W-:Y:S04]  /*6e1a0*/  STL [R1+0xd18], R210 ;  /* 0x000d18d201007387 */ /* 0x004fe80000100800 */
[----:B------:R-:W2:Y:S01]  /*6e1b0*/  LDL.LU.64 R218, [R1+0xdf8] ;  /* 0x000df80001da7983 */ /* 0x000ea20000300a00 */
[----:B-1----:R-:W-:-:S03]  /*6e1c0*/  IMAD.MOV.U32 R0, RZ, RZ, R211 ;  /* 0x000000ffff007224 */ /* 0x002fc600078e00d3 */
[----:B------:R-:W2:Y:S04]  /*6e1d0*/  LDL.LU.64 R216, [R1+0xe00] ;  /* 0x000e000001d87983 */ /* 0x000ea80000300a00 */
[----:B------:R1:W-:Y:S04]  /*6e1e0*/  STL [R1+0xd14], R0 ;  /* 0x000d140001007387 */ /* 0x0003e80000100800 */
[----:B---3--:R3:W-:Y:S01]  /*6e1f0*/  STL [R1+0xd20], R208 ;  /* 0x000d20d001007387 */ /* 0x0087e20000100800 */
[----:B-1----:R-:W-:-:S03]  /*6e200*/  IMAD.MOV.U32 R0, RZ, RZ, R209 ;  /* 0x000000ffff007224 */ /* 0x002fc600078e00d1 */
[----:B------:R-:W2:Y:S04]  /*6e210*/  LDL.LU.64 R210, [R1+0xe08] ;  /* 0x000e080001d27983 */ /* 0x000ea80000300a00 */
[----:B----4-:R-:W-:Y:S04]  /*6e220*/  STL [R1+0xd28], R148 ;  /* 0x000d289401007387 */ /* 0x010fe80000100800 */
[----:B------:R1:W-:Y:S04]  /*6e230*/  STL [R1+0xd1c], R0 ;  /* 0x000d1c0001007387 */ /* 0x0003e80000100800 */
[----:B---3--:R-:W3:Y:S01]  /*6e240*/  LDL.LU.64 R208, [R1+0xe10] ;  /* 0x000e100001d07983 */ /* 0x008ee20000300a00 */
[----:B-1----:R-:W-:-:S03]  /*6e250*/  IMAD.MOV.U32 R0, RZ, RZ, R149 ;  /* 0x000000ffff007224 */ /* 0x002fc600078e0095 */
[----:B------:R-:W-:Y:S04]  /*6e260*/  STL [R1+0xd30], R150 ;  /* 0x000d309601007387 */ /* 0x000fe80000100800 */
[----:B------:R1:W-:Y:S04]  /*6e270*/  STL [R1+0xd24], R0 ;  /* 0x000d240001007387 */ /* 0x0003e80000100800 */
[----:B------:R-:W4:Y:S01]  /*6e280*/  LDL.LU.64 R146, [R1+0xe18] ;  /* 0x000e180001927983 */ /* 0x000f220000300a00 */
[----:B-1----:R-:W-:-:S05]  /*6e290*/  MOV R0, R151 ;  /* 0x0000009700007202 */ /* 0x002fca0000000f00 */
[----:B------:R1:W-:Y:S04]  /*6e2a0*/  STL [R1+0xd2c], R0 ;  /* 0x000d2c0001007387 */ /* 0x0003e80000100800 */
[----:B------:R-:W-:Y:S04]  /*6e2b0*/  STL [R1+0xd38], R220 ;  /* 0x000d38dc01007387 */ /* 0x000fe80000100800 */
[----:B------:R-:W4:Y:S01]  /*6e2c0*/  LDL.LU.64 R148, [R1+0xe20] ;  /* 0x000e200001947983 */ /* 0x000f220000300a00 */
[----:B-1----:R-:W-:-:S05]  /*6e2d0*/  IMAD.MOV.U32 R0, RZ, RZ, R221 ;  /* 0x000000ffff007224 */ /* 0x002fca00078e00dd */
[----:B------:R1:W-:Y:S04]  /*6e2e0*/  STL [R1+0xd34], R0 ;  /* 0x000d340001007387 */ /* 0x0003e80000100800 */
[----:B------:R-:W-:Y:S04]  /*6e2f0*/  STL [R1+0xd40], R214 ;  /* 0x000d40d601007387 */ /* 0x000fe80000100800 */
[----:B------:R-:W4:Y:S01]  /*6e300*/  LDL.LU.64 R150, [R1+0xe28] ;  /* 0x000e280001967983 */ /* 0x000f220000300a00 */
[----:B-1----:R-:W-:-:S03]  /*6e310*/  IMAD.MOV.U32 R0, RZ, RZ, R215 ;  /* 0x000000ffff007224 */ /* 0x002fc600078e00d7 */
[----:B------:R-:W4:Y:S04]  /*6e320*/  LDL.LU.64 R220, [R1+0xe30] ;  /* 0x000e300001dc7983 */ /* 0x000f280000300a00 */
[----:B------:R1:W-:Y:S04]  /*6e330*/  STL [R1+0xd3c], R0 ;  /* 0x000d3c0001007387 */ /* 0x0003e80000100800 */
[----:B------:R1:W-:Y:S02]  /*6e340*/  STL [R1+0xd48], R212 ;  /* 0x000d48d401007387 */ /* 0x0003e40000100800 */
[----:B-1----:R-:W-:-:S02]  /*6e350*/  IMAD.MOV.U32 R0, RZ, RZ, R213 ;  /* 0x000000ffff007224 */ /* 0x002fc400078e00d5 */
[----:B------:R-:W4:Y:S04]  /*6e360*/  LDL.LU.64 R214, [R1+0x8b8] ;  /* 0x0008b80001d67983 */ /* 0x000f280000300a00 */
[----:B------:R-:W4:Y:S04]  /*6e370*/  LDL.LU.64 R212, [R1+0x658] ;  /* 0x0006580001d47983 */ /* 0x000f280000300a00 */
[----:B------:R1:W-:Y:S04]  /*6e380*/  STL [R1+0xd44], R0 ;  /* 0x000d440001007387 */ /* 0x0003e80000100800 */
[----:B------:R-:W-:Y:S01]  /*6e390*/  STL [R1+0xd50], R138 ;  /* 0x000d508a01007387 */ /* 0x000fe20000100800 */
[----:B-1----:R-:W-:-:S03]  /*6e3a0*/  MOV R0, R139 ;  /* 0x0000008b00007202 */ /* 0x002fc60000000f00 */
[----:B------:R-:W-:Y:S04]  /*6e3b0*/  STL [R1+0xd58], R140 ;  /* 0x000d588c01007387 */ /* 0x000fe80000100800 */
[----:B------:R1:W-:Y:S02]  /*6e3c0*/  STL [R1+0xd4c], R0 ;  /* 0x000d4c0001007387 */ /* 0x0003e40000100800 */
[----:B-1----:R-:W-:Y:S02]  /*6e3d0*/  IMAD.MOV.U32 R0, RZ, RZ, R141 ;  /* 0x000000ffff007224 */ /* 0x002fe400078e008d */
[----:B------:R-:W-:Y:S04]  /*6e3e0*/  STL [R1+0xd60], R142 ;  /* 0x000d608e01007387 */ /* 0x000fe80000100800 */
[----:B------:R1:W-:Y:S04]  /*6e3f0*/  STL [R1+0xd54], R0 ;  /* 0x000d540001007387 */ /* 0x0003e80000100800 */
[----:B------:R-:W-:Y:S01]  /*6e400*/  STL [R1+0xd68], R144 ;  /* 0x000d689001007387 */ /* 0x000fe20000100800 */
[----:B-1----:R-:W-:-:S05]  /*6e410*/  IMAD.MOV.U32 R0, RZ, RZ, R143 ;  /* 0x000000ffff007224 */ /* 0x002fca00078e008f */
[----:B------:R1:W-:Y:S02]  /*6e420*/  STL [R1+0xd5c], R0 ;  /* 0x000d5c0001007387 */ /* 0x0003e40000100800 */
[----:B-1----:R-:W-:Y:S02]  /*6e430*/  IMAD.MOV.U32 R0, RZ, RZ, R145 ;  /* 0x000000ffff007224 */ /* 0x002fe400078e0091 */
[----:B--2---:R-:W-:Y:S04]  /*6e440*/  STL [R1+0xd70], R218 ;  /* 0x000d70da01007387 */ /* 0x004fe80000100800 */
[----:B------:R1:W-:Y:S04]  /*6e450*/  STL [R1+0xd64], R0 ;  /* 0x000d640001007387 */ /* 0x0003e80000100800 */
[----:B------:R-:W-:Y:S01]  /*6e460*/  STL [R1+0xd78], R216 ;  /* 0x000d78d801007387 */ /* 0x000fe20000100800 */
[----:B-1----:R-:W-:-:S05]  /*6e470*/  MOV R0, R219 ;  /* 0x000000db00007202 */ /* 0x002fca0000000f00 */
[----:B------:R1:W-:Y:S04]  /*6e480*/  STL [R1+0xd6c], R0 ;  /* 0x000d6c0001007387 */ /* 0x0003e80000100800 */
[----:B------:R-:W-:Y:S01]  /*6e490*/  STL [R1+0xd80], R210 ;  /* 0x000d80d201007387 */ /* 0x000fe20000100800 */
[----:B-1----:R-:W-:-:S05]  /*6e4a0*/  IMAD.MOV.U32 R0, RZ, RZ, R217 ;  /* 0x000000ffff007224 */ /* 0x002fca00078e00d9 */
[----:B------:R1:W-:Y:S04]  /*6e4b0*/  STL [R1+0xd74], R0 ;  /* 0x000d740001007387 */ /* 0x0003e80000100800 */
[----:B------:R-:W2:Y:S01]  /*6e4c0*/  LDL.LU.64 R218, [R1+0xe38] ;  /* 0x000e380001da7983 */ /* 0x000ea20000300a00 */
[----:B-1----:R-:W-:-:S05]  /*6e4d0*/  IMAD.MOV.U32 R0, RZ, RZ, R211 ;  /* 0x000000ffff007224 */ /* 0x002fca00078e00d3 */
[----:B------:R1:W-:Y:S04]  /*6e4e0*/  STL [R1+0xd7c], R0 ;  /* 0x000d7c0001007387 */ /* 0x0003e80000100800 */
[----:B---3--:R3:W-:Y:S04]  /*6e4f0*/  STL [R1+0xd88], R208 ;  /* 0x000d88d001007387 */ /* 0x0087e80000100800 */
[----:B------:R-:W2:Y:S01]  /*6e500*/  LDL.LU.64 R216, [R1+0xe40] ;  /* 0x000e400001d87983 */ /* 0x000ea20000300a00 */
[----:B-1----:R-:W-:-:S03]  /*6e510*/  IMAD.MOV.U32 R0, RZ, RZ, R209 ;  /* 0x000000ffff007224 */ /* 0x002fc600078e00d1 */
[----:B------:R-:W2:Y:S04]  /*6e520*/  LDL.LU.64 R210, [R1+0x8a8] ;  /* 0x0008a80001d27983 */ /* 0x000ea80000300a00 */
[----:B------:R1:W-:Y:S04]  /*6e530*/  STL [R1+0xd84], R0 ;  /* 0x000d840001007387 */ /* 0x0003e80000100800 */
[----:B----4-:R-:W-:Y:S04]  /*6e540*/  STL [R1+0xd90], R146 ;  /* 0x000d909201007387 */ /* 0x010fe80000100800 */
[----:B---3--:R-:W3:Y:S01]  /*6e550*/  LDL.LU.64 R208, [R1+0x678] ;  /* 0x0006780001d07983 */ /* 0x008ee20000300a00 */
        /* <DEDUP_REMOVED lines=10> */
[----:B------:R-:W-:Y:S04]  /*6e600*/  STL [R1+0xdb0], R214 ;  /* 0x000db0d601007387 */ /* 0x000fe80000100800 */
[----:B------:R1:W-:Y:S04]  /*6e610*/  STL [R1+0xda4], R0 ;  /* 0x000da40001007387 */ /* 0x0003e80000100800 */
[----:B------:R-:W-:Y:S01]  /*6e620*/  STL [R1+0xdb8], R212 ;  /* 0x000db8d401007387 */ /* 0x000fe20000100800 */
[----:B-1----:R-:W-:-:S05]  /*6e630*/  MOV R0, R215 ;  /* 0x000000d700007202 */ /* 0x002fca0000000f00 */
[----:B------:R1:W-:Y:S04]  /*6e640*/  STL [R1+0xdac], R0 ;  /* 0x000dac0001007387 */ /* 0x0003e80000100800 */
[----:B------:R-:W-:Y:S01]  /*6e650*/  STL [R1+0xdc0], R240 ;  /* 0x000dc0f001007387 */ /* 0x000fe20000100800 */
[----:B-1----:R-:W-:-:S05]  /*6e660*/  IMAD.MOV.U32 R0, RZ, RZ, R213 ;  /* 0x000000ffff007224 */ /* 0x002fca00078e00d5 */
[----:B------:R2:W-:Y:S04]  /*6e670*/  STL [R1+0xdb4], R0 ;  /* 0x000db40001007387 */ /* 0x0005e80000100800 */
[----:B------:R-:W-:Y:S04]  /*6e680*/  STL [R1+0xdbc], R241 ;  /* 0x000dbcf101007387 */ /* 0x000fe80000100800 */
[----:B------:R-:W-:Y:S04]  /*6e690*/  STL [R1+0xdc8], R162 ;  /* 0x000dc8a201007387 */ /* 0x000fe80000100800 */
[----:B------:R-:W4:Y:S04]  /*6e6a0*/  LDL.LU.64 R146, [R1+0xe48] ;  /* 0x000e480001927983 */ /* 0x000f280000300a00 */
        /* <DEDUP_REMOVED lines=8> */
[----:B------:R-:W-:Y:S01]  /*6e730*/  STL [R1+0xdd4], R3 ;  /* 0x000dd40301007387 */ /* 0x000fe20000100800 */
[----:B--2---:R-:W-:-:S03]  /*6e740*/  IMAD.MOV.U32 R0, RZ, RZ, R219 ;  /* 0x000000ffff007224 */ /* 0x004fc600078e00db */
[----:B------:R-:W-:Y:S04]  /*6e750*/  STL [R1+0xde0], R218 ;  /* 0x000de0da01007387 */ /* 0x000fe80000100800 */
[----:B------:R-:W-:Y:S04]  /*6e760*/  STL [R1+0xde8], R216 ;  /* 0x000de8d801007387 */ /* 0x000fe80000100800 */
[----:B------:R1:W-:Y:S04]  /*6e770*/  STL [R1+0xddc], R0 ;  /* 0x000ddc0001007387 */ /* 0x0003e80000100800 */
[----:B------:R-:W-:Y:S01]  /*6e780*/  STL [R1+0xdf0], R210 ;  /* 0x000df0d201007387 */ /* 0x000fe20000100800 */
[----:B-1----:R-:W-:-:S05]  /*6e790*/  IMAD.MOV.U32 R0, RZ, RZ, R217 ;  /* 0x000000ffff007224 */ /* 0x002fca00078e00d9 */
[----:B------:R1:W-:Y:S04]  /*6e7a0*/  STL [R1+0xde4], R0 ;  /* 0x000de40001007387 */ /* 0x0003e80000100800 */
[----:B---3--:R-:W-:Y:S01]  /*6e7b0*/  STL [R1+0xdf8], R208 ;  /* 0x000df8d001007387 */ /* 0x008fe20000100800 */
[----:B-1----:R-:W-:-:S05]  /*6e7c0*/  MOV R0, R211 ;  /* 0x000000d300007202 */ /* 0x002fca0000000f00 */
[----:B------:R1:W-:Y:S04]  /*6e7d0*/  STL [R1+0xdec], R0 ;  /* 0x000dec0001007387 */ /* 0x0003e80000100800 */
[----:B------:R-:W-:Y:S01]  /*6e7e0*/  STL [R1+0xe00], R246 ;  /* 0x000e00f601007387 */ /* 0x000fe20000100800 */
[----:B-1----:R-:W-:-:S05]  /*6e7f0*/  IMAD.MOV.U32 R0, RZ, RZ, R209 ;  /* 0x000000ffff007224 */ /* 0x002fca00078e00d1 */
[----:B------:R4:W-:Y:S04]  /*6e800*/  STL [R1+0xdf4], R0 ;  /* 0x000df40001007387 */ /* 0x0009e80000100800 */
[----:B------:R-:W-:Y:S04]  /*6e810*/  STL [R1+0xdfc], R247 ;  /* 0x000dfcf701007387 */ /* 0x000fe80000100800 */
[----:B------:R-:W-:Y:S04]  /*6e820*/  STL [R1+0xe08], R168 ;  /* 0x000e08a801007387 */ /* 0x000fe80000100800 */
[----:B------:R-:W2:Y:S04]  /*6e830*/  LDL.LU.64 R220, [R1+0xe60] ;  /* 0x000e600001dc7983 */ /* 0x000ea80000300a00 */
[----:B------:R-:W-:Y:S04]  /*6e840*/  STL [R1+0xe04], R169 ;  /* 0x000e04a901007387 */ /* 0x000fe80000100800 */
[----:B------:R-:W3:Y:S04]  /*6e850*/  LDL.LU.64 R218, [R1+0xe68] ;  /* 0x000e680001da7983 */ /* 0x000ee80000300a00 */
[----:B------:R-:W-:Y:S04]  /*6e860*/  STL [R1+0xe10], R154 ;  /* 0x000e109a01007387 */ /* 0x000fe80000100800 */
[----:B------:R-:W3:Y:S04]  /*6e870*/  LDL.LU.64 R216, [R1+0x888] ;  /* 0x0008880001d87983 */ /* 0x000ee80000300a00 */
[----:B------:R-:W-:Y:S04]  /*6e880*/  STL [R1+0xe0c], R155 ;  /* 0x000e0c9b01007387 */ /* 0x000fe80000100800 */
[----:B------:R-:W3:Y:S04]  /*6e890*/  LDL.LU.64 R210, [R1+0x6c8] ;  /* 0x0006c80001d27983 */ /* 0x000ee80000300a00 */
[----:B------:R-:W-:Y:S04]  /*6e8a0*/  STL [R1+0xe18], R8 ;  /* 0x000e180801007387 */ /* 0x000fe80000100800 */
[----:B------:R-:W3:Y:S04]  /*6e8b0*/  LDL.LU.64 R208, [R1+0x628] ;  /* 0x0006280001d07983 */ /* 0x000ee80000300a00 */
[----:B------:R-:W-:Y:S01]  /*6e8c0*/  STL [R1+0xe14], R9 ;  /* 0x000e140901007387 */ /* 0x000fe20000100800 */
[----:B----4-:R-:W-:-:S03]  /*6e8d0*/  IMAD.MOV.U32 R0, RZ, RZ, R147 ;  /* 0x000000ffff007224 */ /* 0x010fc600078e0093 */
[----:B------:R-:W-:Y:S04]  /*6e8e0*/  STL [R1+0xe20], R146 ;  /* 0x000e209201007387 */ /* 0x000fe80000100800 */
[----:B------:R-:W-:Y:S04]  /*6e8f0*/  STL [R1+0xe28], R148 ;  /* 0x000e289401007387 */ /* 0x000fe80000100800 */
[----:B------:R1:W-:Y:S04]  /*6e900*/  STL [R1+0xe1c], R0 ;  /* 0x000e1c0001007387 */ /* 0x0003e80000100800 */
[----:B------:R-:W-:Y:S01]  /*6e910*/  STL [R1+0xe30], R150 ;  /* 0x000e309601007387 */ /* 0x000fe20000100800 */
[----:B-1----:R-:W-:-:S05]  /*6e920*/  IMAD.MOV.U32 R0, RZ, RZ, R149 ;  /* 0x000000ffff007224 */ /* 0x002fca00078e0095 */
[----:B------:R1:W-:Y:S04]  /*6e930*/  STL [R1+0xe24], R0 ;  /* 0x000e240001007387 */ /* 0x0003e80000100800 */
[----:B------:R-:W-:Y:S01]  /*6e940*/  STL [R1+0xe38], R214 ;  /* 0x000e38d601007387 */ /* 0x000fe20000100800 */
[----:B-1----:R-:W-:-:S05]  /*6e950*/  MOV R0, R151 ;  /* 0x0000009700007202 */ /* 0x002fca0000000f00 */
[----:B------:R1:W-:Y:S04]  /*6e960*/  STL [R1+0xe2c], R0 ;  /* 0x000e2c0001007387 */ /* 0x0003e80000100800 */
[----:B------:R-:W-:Y:S01]  /*6e970*/  STL [R1+0xe40], R212 ;  /* 0x000e40d401007387 */ /* 0x000fe20000100800 */
[----:B-1----:R-:W-:-:S05]  /*6e980*/  IMAD.MOV.U32 R0, RZ, RZ, R215 ;  /* 0x000000ffff007224 */ /* 0x002fca00078e00d7 */
[----:B------:R1:W-:Y:S04]  /*6e990*/  STL [R1+0xe34], R0 ;  /* 0x000e340001007387 */ /* 0x0003e80000100800 */
[----:B------:R-:W-:Y:S01]  /*6e9a0*/  STL [R1+0xe48], R176 ;  /* 0x000e48b001007387 */ /* 0x000fe20000100800 */
[----:B-1----:R-:W-:-:S05]  /*6e9b0*/  IMAD.MOV.U32 R0, RZ, RZ, R213 ;  /* 0x000000ffff007224 */ /* 0x002fca00078e00d5 */
[----:B------:R2:W-:Y:S04]  /*6e9c0*/  STL [R1+0xe3c], R0 ;  /* 0x000e3c0001007387 */ /* 0x0005e80000100800 */
        /* <DEDUP_REMOVED lines=12> */
[----:B---3--:R-:W-:Y:S04]  /*6ea90*/  STL [R1+0xe68], R218 ;  /* 0x000e68da01007387 */ /* 0x008fe80000100800 */
        /* <DEDUP_REMOVED lines=10> */
[----:B------:R-:W2:Y:S01]  /*6eb40*/  LDL.LU.64 R220, [R1+0xef0] ;  /* 0x000ef00001dc7983 */ /* 0x000ea20000300a00 */
[----:B-1----:R-:W-:-:S05]  /*6eb50*/  IMAD.MOV.U32 R0, RZ, RZ, R209 ;  /* 0x000000ffff007224 */ /* 0x002fca00078e00d1 */
[----:B------:R4:W-:Y:S04]  /*6eb60*/  STL [R1+0xe7c], R0 ;  /* 0x000e7c0001007387 */ /* 0x0009e80000100800 */
[----:B------:R-:W-:Y:S04]  /*6eb70*/  STL [R1+0xe88], R228 ;  /* 0x000e88e401007387 */ /* 0x000fe80000100800 */
[----:B------:R-:W-:Y:S04]  /*6eb80*/  STL [R1+0xe84], R229 ;  /* 0x000e84e501007387 */ /* 0x000fe80000100800 */
[----:B------:R-:W3:Y:S04]  /*6eb90*/  LDL.LU.64 R218, [R1+0xee8] ;  /* 0x000ee80001da7983 */ /* 0x000ee80000300a00 */
[----:B------:R-:W-:Y:S04]  /*6eba0*/  STL [R1+0xe90], R158 ;  /* 0x000e909e01007387 */ /* 0x000fe80000100800 */
[----:B------:R-:W-:Y:S04]  /*6ebb0*/  STL [R1+0xe8c], R159 ;  /* 0x000e8c9f01007387 */ /* 0x000fe80000100800 */
[----:B------:R-:W3:Y:S04]  /*6ebc0*/  LDL.LU.64 R216, [R1+0x868] ;  /* 0x0008680001d87983 */ /* 0x000ee80000300a00 */
[----:B------:R-:W-:Y:S04]  /*6ebd0*/  STL [R1+0xe98], R12 ;  /* 0x000e980c01007387 */ /* 0x000fe80000100800 */
[----:B------:R-:W3:Y:S04]  /*6ebe0*/  LDL.LU.64 R210, [R1+0x718] ;  /* 0x0007180001d27983 */ /* 0x000ee80000300a00 */
[----:B------:R-:W-:Y:S04]  /*6ebf0*/  STL [R1+0xe94], R13 ;  /* 0x000e940d01007387 */ /* 0x000fe80000100800 */
[----:B------:R-:W3:Y:S01]  /*6ec00*/  LDL.LU.64 R208, [R1+0x670] ;  /* 0x0006700001d07983 */ /* 0x000ee20000300a00 */
[----:B----4-:R-:W-:-:S03]  /*6ec10*/  MOV R0, R147 ;  /* 0x0000009300007202 */ /* 0x010fc60000000f00 */
[----:B------:R-:W-:Y:S04]  /*6ec20*/  STL [R1+0xea0], R146 ;  /* 0x000ea09201007387 */ /* 0x000fe80000100800 */
[----:B------:R-:W-:Y:S04]  /*6ec30*/  STL [R1+0xea8], R148 ;  /* 0x000ea89401007387 */ /* 0x000fe80000100800 */
[----:B------:R1:W-:Y:S04]  /*6ec40*/  STL [R1+0xe9c], R0 ;  /* 0x000e9c0001007387 */ /* 0x0003e80000100800 */
[----:B------:R-:W-:Y:S01]  /*6ec50*/  STL [R1+0xeb0], R150 ;  /* 0x000eb09601007387 */ /* 0x000fe20000100800 */
[----:B-1----:R-:W-:-:S05]  /*6ec60*/  IMAD.MOV.U32 R0, RZ, RZ, R149 ;  /* 0x000000ffff007224 */ /* 0x002fca00078e0095 */
        /* <DEDUP_REMOVED lines=8> */
[----:B-1----:R-:W-:-:S05]  /*6ecf0*/  MOV R0, R213 ;  /* 0x000000d500007202 */ /* 0x002fca0000000f00 */
[----:B------:R1:W-:Y:S04]  /*6ed00*/  STL [R1+0xebc], R0 ;  /* 0x000ebc0001007387 */ /* 0x0003e80000100800 */
[----:B------:R-:W4:Y:S04]  /*6ed10*/  LDL.LU.64 R214, [R1+0xf20] ;  /* 0x000f200001d67983 */ /* 0x000f280000300a00 */
[----:B------:R-:W-:Y:S04]  /*6ed20*/  STL [R1+0xec4], R239 ;  /* 0x000ec4ef01007387 */ /* 0x000fe80000100800 */
[----:B------:R-:W-:Y:S04]  /*6ed30*/  STL [R1+0xed0], R160 ;  /* 0x000ed0a001007387 */ /* 0x000fe80000100800 */
[----:B------:R-:W4:Y:S04]  /*6ed40*/  LDL.LU.64 R144, [R1+0xf28] ;  /* 0x000f280001907983 */ /* 0x000f280000300a00 */
[----:B------:R-:W-:Y:S04]  /*6ed50*/  STL [R1+0xecc], R161 ;  /* 0x000ecca101007387 */ /* 0x000fe80000100800 */
[----:B------:R-:W-:Y:S04]  /*6ed60*/  STL [R1+0xed8], R14 ;  /* 0x000ed80e01007387 */ /* 0x000fe80000100800 */
[----:B------:R-:W4:Y:S04]  /*6ed70*/  LDL.LU.64 R146, [R1+0x858] ;  /* 0x0008580001927983 */ /* 0x000f280000300a00 */
[----:B------:R-:W-:Y:S04]  /*6ed80*/  STL [R1+0xed4], R15 ;  /* 0x000ed40f01007387 */ /* 0x000fe80000100800 */
[----:B------:R-:W4:Y:S04]  /*6ed90*/  LDL.LU.64 R148, [R1+0x740] ;  /* 0x0007400001947983 */ /* 0x000f280000300a00 */
[----:B--2---:R-:W-:Y:S01]  /*6eda0*/  STL [R1+0xee0], R220 ;  /* 0x000ee0dc01007387 */ /* 0x004fe20000100800 */
[----:B-1----:R-:W-:-:S03]  /*6edb0*/  IMAD.MOV.U32 R0, RZ, RZ, R221 ;  /* 0x000000ffff007224 */ /* 0x002fc600078e00dd */
[----:B------:R-:W2:Y:S04]  /*6edc0*/  LDL.LU.64 R212, [R1+0x698] ;  /* 0x0006980001d47983 */ /* 0x000ea80000300a00 */
[----:B---3--:R-:W-:Y:S04]  /*6edd0*/  STL [R1+0xee8], R218 ;  /* 0x000ee8da01007387 */ /* 0x008fe80000100800 */
[----:B------:R1:W-:Y:S04]  /*6ede0*/  STL [R1+0xedc], R0 ;  /* 0x000edc0001007387 */ /* 0x0003e80000100800 */
[----:B------:R-:W3:Y:S01]  /*6edf0*/  LDL.LU.64 R150, [R1+0x608] ;  /* 0x0006080001967983 */ /* 0x000ee20000300a00 */
[----:B-1----:R-:W-:-:S03]  /*6ee00*/  IMAD.MOV.U32 R0, RZ, RZ, R219 ;  /* 0x000000ffff007224 */ /* 0x002fc600078e00db */
        /* <DEDUP_REMOVED lines=11> */
[----:B------:R-:W3:Y:S04]  /*6eec0*/  LDL.LU.64 R210, [R1+0xf60] ;  /* 0x000f600001d27983 */ /* 0x000ee80000300a00 */
[----:B------:R-:W-:Y:S04]  /*6eed0*/  STL [R1+0xf04], R245 ;  /* 0x000f04f501007387 */ /* 0x000fe80000100800 */
[----:B------:R-:W-:Y:S04]  /*6eee0*/  STL [R1+0xf10], R166 ;  /* 0x000f10a601007387 */ /* 0x000fe80000100800 */
[----:B------:R-:W-:Y:S04]  /*6eef0*/  STL [R1+0xf0c], R167 ;  /* 0x000f0ca701007387 */ /* 0x000fe80000100800 */
[----:B------:R-:W3:Y:S04]  /*6ef00*/  LDL.LU.64 R220, [R1+0xf70] ;  /* 0x000f700001dc7983 */ /* 0x000ee80000300a00 */
[----:B------:R-:W-:Y:S04]  /*6ef10*/  STL [R1+0xf18], R16 ;  /* 0x000f181001007387 */ /* 0x000fe80000100800 */
[----:B------:R-:W3:Y:S04]  /*6ef20*/  LDL.LU.64 R218, [R1+0x848] ;  /* 0x0008480001da7983 */ /* 0x000ee80000300a00 */
[----:B------:R-:W-:Y:S04]  /*6ef30*/  STL [R1+0xf14], R17 ;  /* 0x000f141101007387 */ /* 0x000fe80000100800 */
[----:B------:R-:W3:Y:S01]  /*6ef40*/  LDL.LU.64 R216, [R1+0x768] ;  /* 0x0007680001d87983 */ /* 0x000ee20000300a00 */
[----:B----4-:R-:W-:-:S03]  /*6ef50*/  IMAD.MOV.U32 R0, RZ, RZ, R215 ;  /* 0x000000ffff007224 */ /* 0x010fc600078e00d7 */
[----:B------:R1:W-:Y:S04]  /*6ef60*/  STL [R1+0xf20], R214 ;  /* 0x000f20d601007387 */ /* 0x0003e80000100800 */
[----:B------:R-:W4:Y:S04]  /*6ef70*/  LDL.LU.64 R208, [R1+0x6c0] ;  /* 0x0006c00001d07983 */ /* 0x000f280000300a00 */
[----:B------:R-:W-:Y:S04]  /*6ef80*/  STL [R1+0xf28], R144 ;  /* 0x000f289001007387 */ /* 0x000fe80000100800 */
[----:B------:R1:W-:Y:S04]  /*6ef90*/  STL [R1+0xf1c], R0 ;  /* 0x000f1c0001007387 */ /* 0x0003e80000100800 */
[----:B-1----:R-:W4:Y:S01]  /*6efa0*/  LDL.LU.64 R214, [R1+0x620] ;  /* 0x0006200001d67983 */ /* 0x002f220000300a00 */
[----:B------:R-:W-:-:S03]  /*6efb0*/  IMAD.MOV.U32 R0, RZ, RZ, R145 ;  /* 0x000000ffff007224 */ /* 0x000fc600078e0091 */
[----:B------:R-:W-:Y:S04]  /*6efc0*/  STL [R1+0xf30], R146 ;  /* 0x000f309201007387 */ /* 0x000fe80000100800 */
[----:B------:R1:W-:Y:S04]  /*6efd0*/  STL [R1+0xf24], R0 ;  /* 0x000f240001007387 */ /* 0x0003e80000100800 */
[----:B------:R-:W-:Y:S01]  /*6efe0*/  STL [R1+0xf38], R148 ;  /* 0x000f389401007387 */ /* 0x000fe20000100800 */
[----:B-1----:R-:W-:-:S05]  /*6eff0*/  MOV R0, R147 ;  /* 0x0000009300007202 */ /* 0x002fca0000000f00 */
[----:B------:R1:W-:Y:S02]  /*6f000*/  STL [R1+0xf2c], R0 ;  /* 0x000f2c0001007387 */ /* 0x0003e40000100800 */
[----:B-1----:R-:W-:Y:S02]  /*6f010*/  IMAD.MOV.U32 R0, RZ, RZ, R149 ;  /* 0x000000ffff007224 */ /* 0x002fe400078e0095 */
[----:B--2---:R-:W-:Y:S04]  /*6f020*/  STL [R1+0xf40], R212 ;  /* 0x000f40d401007387 */ /* 0x004fe80000100800 */
[----:B------:R1:W-:Y:S02]  /*6f030*/  STL [R1+0xf34], R0 ;  /* 0x000f340001007387 */ /* 0x0003e40000100800 */
[----:B-1----:R-:W-:-:S02]  /*6f040*/  IMAD.MOV.U32 R0, RZ, RZ, R213 ;  /* 0x000000ffff007224 */ /* 0x002fc400078e00d5 */
[----:B------:R-:W2:Y:S04]  /*6f050*/  LDL.LU.64 R212, [R1+0xfa0] ;  /* 0x000fa00001d47983 */ /* 0x000ea80000300a00 */
[----:B------:R1:W-:Y:S04]  /*6f060*/  STL [R1+0xf3c], R0 ;  /* 0x000f3c0001007387 */ /* 0x0003e80000100800 */
[----:B---3--:R3:W-:Y:S01]  /*6f070*/  STL [R1+0xf48], R150 ;  /* 0x000f489601007387 */ /* 0x0087e20000100800 */
[----:B-1----:R-:W-:-:S03]  /*6f080*/  IMAD.MOV.U32 R0, RZ, RZ, R151 ;  /* 0x000000ffff007224 */ /* 0x002fc600078e0097 */
[----:B------:R-:W-:Y:S04]  /*6f090*/  STL [R1+0xf50], R174 ;  /* 0x000f50ae01007387 */ /* 0x000fe80000100800 */
[----:B------:R1:W-:Y:S04]  /*6f0a0*/  STL [R1+0xf44], R0 ;  /* 0x000f440001007387 */ /* 0x0003e80000100800 */
[----:B------:R-:W2:Y:S04]  /*6f0b0*/  LDL.LU.64 R144, [R1+0xfc0] ;  /* 0x000fc00001907983 */ /* 0x000ea80000300a00 */
[----:B------:R-:W-:Y:S04]  /*6f0c0*/  STL [R1+0xf4c], R175 ;  /* 0x000f4caf01007387 */ /* 0x000fe80000100800 */
[----:B------:R-:W-:Y:S04]  /*6f0d0*/  STL [R1+0xf58], R18 ;  /* 0x000f581201007387 */ /* 0x000fe80000100800 */
[----:B------:R-:W2:Y:S04]  /*6f0e0*/  LDL.LU.64 R146, [R1+0xfb0] ;  /* 0x000fb00001927983 */ /* 0x000ea80000300a00 */
[----:B------:R-:W-:Y:S04]  /*6f0f0*/  STL [R1+0xf54], R19 ;  /* 0x000f541301007387 */ /* 0x000fe80000100800 */
[----:B------:R-:W2:Y:S04]  /*6f100*/  LDL.LU.64 R148, [R1+0x790] ;  /* 0x0007900001947983 */ /* 0x000ea80000300a00 */
[----:B------:R1:W-:Y:S04]  /*6f110*/  STL [R1+0xf60], R210 ;  /* 0x000f60d201007387 */ /* 0x0003e80000100800 */
[----:B---3--:R-:W3:Y:S01]  /*6f120*/  LDL.LU.64 R150, [R1+0x6e8] ;  /* 0x0006e80001967983 */ /* 0x008ee20000300a00 */
[----:B-1----:R-:W-:-:S03]  /*6f130*/  MOV R0, R211 ;  /* 0x000000d300007202 */ /* 0x002fc60000000f00 */
[----:B------:R-:W3:Y:S04]  /*6f140*/  LDL.LU.64 R210, [R1+0x640] ;  /* 0x0006400001d27983 */ /* 0x000ee80000300a00 */
[----:B------:R1:W-:Y:S04]  /*6f150*/  STL [R1+0xf5c], R0 ;  /* 0x000f5c0001007387 */ /* 0x0003e80000100800 */
[----:B------:R-:W-:Y:S01]  /*6f160*/  STL [R1+0xf68], R220 ;  /* 0x000f68dc01007387 */ /* 0x000fe20000100800 */
[----:B-1----:R-:W-:-:S03]  /*6f170*/  IMAD.MOV.U32 R0, RZ, RZ, R221 ;  /* 0x000000ffff007224 */ /* 0x002fc600078e00dd */
[----:B------:R-:W-:Y:S04]  /*6f180*/  STL [R1+0xf70], R218 ;  /* 0x000f70da01007387 */ /* 0x000fe80000100800 */
[----:B------:R1:W-:Y:S04]  /*6f190*/  STL [R1+0xf64], R0 ;  /* 0x000f640001007387 */ /* 0x0003e80000100800 */
[----:B------:R-:W-:Y:S01]  /*6f1a0*/  STL [R1+0xf78], R216 ;  /* 0x000f78d801007387 */ /* 0x000fe20000100800 */
[----:B-1----:R-:W-:-:S05]  /*6f1b0*/  IMAD.MOV.U32 R0, RZ, RZ, R219 ;  /* 0x000000ffff007224 */ /* 0x002fca00078e00db */
[----:B------:R1:W-:Y:S02]  /*6f1c0*/  STL [R1+0xf6c], R0 ;  /* 0x000f6c0001007387 */ /* 0x0003e40000100800 */
[----:B-1----:R-:W-:Y:S02]  /*6f1d0*/  IMAD.MOV.U32 R0, RZ, RZ, R217 ;  /* 0x000000ffff007224 */ /* 0x002fe400078e00d9 */
[----:B----4-:R-:W-:Y:S04]  /*6f1e0*/  STL [R1+0xf80], R208 ;  /* 0x000f80d001007387 */ /* 0x010fe80000100800 */
[----:B------:R1:W-:Y:S02]  /*6f1f0*/  STL [R1+0xf74], R0 ;  /* 0x000f740001007387 */ /* 0x0003e40000100800 */
[----:B-1----:R-:W-:-:S02]  /*6f200*/  MOV R0, R209 ;  /* 0x000000d100007202 */ /* 0x002fc40000000f00 */
[----:B------:R-:W4:Y:S04]  /*6f210*/  LDL.LU.64 R208, [R1+0xfe0] ;  /* 0x000fe00001d07983 */ /* 0x000f280000300a00 */
[----:B------:R1:W-:Y:S04]  /*6f220*/  STL [R1+0xf7c], R0 ;  /* 0x000f7c0001007387 */ /* 0x0003e80000100800 */
[----:B------:R-:W-:Y:S04]  /*6f230*/  STL [R1+0xf88], R214 ;  /* 0x000f88d601007387 */ /* 0x000fe80000100800 */
[----:B------:R-:W4:Y:S01]  /*6f240*/  LDL.LU.64 R220, [R1+0x1000] ;  /* 0x0010000001dc7983 */ /* 0x000f220000300a00 */
[----:B-1----:R-:W-:-:S05]  /*6f250*/  IMAD.MOV.U32 R0, RZ, RZ, R215 ;  /* 0x000000ffff007224 */ /* 0x002fca00078e00d7 */
[----:B------:R1:W-:Y:S04]  /*6f260*/  STL [R1+0xf84], R0 ;  /* 0x000f840001007387 */ /* 0x0003e80000100800 */
[----:B------:R-:W-:Y:S04]  /*6f270*/  STL [R1+0xf90], R226 ;  /* 0x000f90e201007387 */ /* 0x000fe80000100800 */
[----:B------:R-:W-:Y:S04]  /*6f280*/  STL [R1+0xf8c], R227 ;  /* 0x000f8ce301007387 */ /* 0x000fe80000100800 */
[----:B------:R-:W-:Y:S04]  /*6f290*/  STL [R1+0xf98], R20 ;  /* 0x000f981401007387 */ /* 0x000fe80000100800 */
[----:B------:R-:W4:Y:S04]  /*6f2a0*/  LDL.LU.64 R218, [R1+0xff0] ;  /* 0x000ff00001da7983 */ /* 0x000f280000300a00 */
[----:B------:R-:W-:Y:S04]  /*6f2b0*/  STL [R1+0xf94], R21 ;  /* 0x000f941501007387 */ /* 0x000fe80000100800 */
[----:B--2---:R2:W-:Y:S01]  /*6f2c0*/  STL [R1+0xfa0], R212 ;  /* 0x000fa0d401007387 */ /* 0x0045e20000100800 */
[----:B-1----:R-:W-:-:S03]  /*6f2d0*/  IMAD.MOV.U32 R0, RZ, RZ, R213 ;  /* 0x000000ffff007224 */ /* 0x002fc600078e00d5 */
[----:B------:R-:W4:Y:S04]  /*6f2e0*/  LDL.LU.64 R216, [R1+0x7b8] ;  /* 0x0007b80001d87983 */ /* 0x000f280000300a00 */
[----:B------:R-:W4:Y:S04]  /*6f2f0*/  LDL.LU.64 R214, [R1+0x710] ;  /* 0x0007100001d67983 */ /* 0x000f280000300a00 */
[----:B------:R1:W-:Y:S04]  /*6f300*/  STL [R1+0xf9c], R0 ;  /* 0x000f9c0001007387 */ /* 0x0003e80000100800 */
[----:B------:R-:W-:Y:S04]  /*6f310*/  STL [R1+0xfa8], R144 ;  /* 0x000fa89001007387 */ /* 0x000fe80000100800 */
[----:B--2---:R-:W2:Y:S01]  /*6f320*/  LDL.LU.64 R212, [R1+0x668] ;  /* 0x0006680001d47983 */ /* 0x004ea20000300a00 */
[----:B-1----:R-:W-:-:S03]  /*6f330*/  IMAD.MOV.U32 R0, RZ, RZ, R145 ;  /* 0x000000ffff007224 */ /* 0x002fc600078e0091 */
[----:B------:R-:W-:Y:S04]  /*6f340*/  STL [R1+0xfb0], R146 ;  /* 0x000fb09201007387 */ /* 0x000fe80000100800 */
[----:B------:R1:W-:Y:S04]  /*6f350*/  STL [R1+0xfa4], R0 ;  /* 0x000fa40001007387 */ /* 0x0003e80000100800 */
[----:B------:R-:W-:Y:S01]  /*6f360*/  STL [R1+0xfb8], R148 ;  /* 0x000fb89401007387 */ /* 0x000fe20000100800 */
[----:B-1----:R-:W-:-:S05]  /*6f370*/  MOV R0, R147 ;  /* 0x0000009300007202 */ /* 0x002fca0000000f00 */
[----:B------:R1:W-:Y:S02]  /*6f380*/  STL [R1+0xfac], R0 ;  /* 0x000fac0001007387 */ /* 0x0003e40000100800 */
[----:B-1----:R-:W-:Y:S02]  /*6f390*/  IMAD.MOV.U32 R0, RZ, RZ, R149 ;  /* 0x000000ffff007224 */ /* 0x002fe400078e0095 */
[----:B---3--:R-:W-:Y:S04]  /*6f3a0*/  STL [R1+0xfc0], R150 ;  /* 0x000fc09601007387 */ /* 0x008fe80000100800 */
[----:B------:R1:W-:Y:S04]  /*6f3b0*/  STL [R1+0xfb4], R0 ;  /* 0x000fb40001007387 */ /* 0x0003e80000100800 */
[----:B------:R-:W-:Y:S01]  /*6f3c0*/  STL [R1+0xfc8], R210 ;  /* 0x000fc8d201007387 */ /* 0x000fe20000100800 */
[----:B-1----:R-:W-:-:S05]  /*6f3d0*/  IMAD.MOV.U32 R0, RZ, RZ, R151 ;  /* 0x000000ffff007224 */ /* 0x002fca00078e0097 */
[----:B------:R1:W-:Y:S04]  /*6f3e0*/  STL [R1+0xfbc], R0 ;  /* 0x000fbc0001007387 */ /* 0x0003e80000100800 */
[----:B------:R-:W3:Y:S01]  /*6f3f0*/  LDL.LU.64 R148, [R1+0x1020] ;  /* 0x0010200001947983 */ /* 0x000ee20000300a00 */
[----:B-1----:R-:W-:-:S03]  /*6f400*/  IMAD.MOV.U32 R0, RZ, RZ, R211 ;  /* 0x000000ffff007224 */ /* 0x002fc600078e00d3 */
[----:B------:R-:W-:Y:S04]  /*6f410*/  STL [R1+0xfd0], R230 ;  /* 0x000fd0e601007387 */ /* 0x000fe80000100800 */
[----:B------:R4:W-:Y:S04]  /*6f420*/  STL [R1+0xfc4], R0 ;  /* 0x000fc40001007387 */ /* 0x0009e80000100800 */
[----:B------:R-:W3:Y:S04]  /*6f430*/  LDL.LU.64 R150, [R1+0x1040] ;  /* 0x0010400001967983 */ /* 0x000ee80000300a00 */
[----:B------:R-:W-:Y:S04]  /*6f440*/  STL [R1+0xfcc], R231 ;  /* 0x000fcce701007387 */ /* 0x000fe80000100800 */
[----:B------:R-:W-:Y:S04]  /*6f450*/  STL [R1+0xfd8], R22 ;  /* 0x000fd81601007387 */ /* 0x000fe80000100800 */
[----:B------:R-:W-:Y:S04]  /*6f460*/  STL [R1+0xfd4], R23 ;  /* 0x000fd41701007387 */ /* 0x000fe80000100800 */
[----:B------:R-:W3:Y:S01]  /*6f470*/  LDL.LU.64 R210, [R1+0x1030] ;  /* 0x0010300001d27983 */ /* 0x000ee20000300a00 */
[----:B----4-:R-:W-:-:S03]  /*6f480*/  MOV R0, R209 ;  /* 0x000000d100007202 */ /* 0x010fc60000000f00 */
[----:B------:R1:W-:Y:S04]  /*6f490*/  STL [R1+0xfe0], R208 ;  /* 0x000fe0d001007387 */ /* 0x0003e80000100800 */
[----:B------:R-:W4:Y:S04]  /*6f4a0*/  LDL.LU.64 R144, [R1+0x7e0] ;  /* 0x0007e00001907983 */ /* 0x000f280000300a00 */
[----:B------:R1:W-:Y:S04]  /*6f4b0*/  STL [R1+0xfdc], R0 ;  /* 0x000fdc0001007387 */ /* 0x0003e80000100800 */
[----:B------:R1:W-:Y:S04]  /*6f4c0*/  STL [R1+0xfe8], R220 ;  /* 0x000fe8dc01007387 */ /* 0x0003e80000100800 */
[----:B-1----:R-:W4:Y:S01]  /*6f4d0*/  LDL.LU.64 R208, [R1+0x738] ;  /* 0x0007380001d07983 */ /* 0x002f220000300a00 */
[----:B------:R-:W-:-:S03]  /*6f4e0*/  IMAD.MOV.U32 R0, RZ, RZ, R221 ;  /* 0x000000ffff007224 */ /* 0x000fc600078e00dd */
[----:B------:R-:W4:Y:S04]  /*6f4f0*/  LDL.LU.64 R220, [R1+0x690] ;  /* 0x0006900001dc7983 */ /* 0x000f280000300a00 */
[----:B------:R1:W-:Y:S04]  /*6f500*/  STL [R1+0xfe4], R0 ;  /* 0x000fe40001007387 */ /* 0x0003e80000100800 */
[----:B------:R1:W-:Y:S02]  /*6f510*/  STL [R1+0xff0], R218 ;  /* 0x000ff0da01007387 */ /* 0x0003e40000100800 */
[----:B-1----:R-:W-:-:S02]  /*6f520*/  IMAD.MOV.U32 R0, RZ, RZ, R219 ;  /* 0x000000ffff007224 */ /* 0x002fc400078e00db */
[----:B------:R-:W4:Y:S04]  /*6f530*/  LDL.LU.64 R218, [R1+0x600] ;  /* 0x0006000001da7983 */ /* 0x000f280000300a00 */
[----:B------:R1:W-:Y:S02]  /*6f540*/  STL [R1+0xfec], R0 ;  /* 0x000fec0001007387 */ /* 0x0003e40000100800 */
[----:B-1----:R-:W-:Y:S02]  /*6f550*/  IMAD.MOV.U32 R0, RZ, RZ, R217 ;  /* 0x000000ffff007224 */ /* 0x002fe400078e00d9 */
[----:B------:R-:W-:Y:S04]  /*6f560*/  STL [R1+0xff8], R216 ;  /* 0x000ff8d801007387 */ /* 0x000fe80000100800 */
[----:B------:R-:W-:Y:S04]  /*6f570*/  STL [R1+0x1000], R214 ;  /* 0x001000d601007387 */ /* 0x000fe80000100800 */
[----:B------:R1:W-:Y:S02]  /*6f580*/  STL [R1+0xff4], R0 ;  /* 0x000ff40001007387 */ /* 0x0003e40000100800 */
[----:B-1----:R-:W-:-:S02]  /*6f590*/  MOV R0, R215 ;  /* 0x000000d700007202 */ /* 0x002fc40000000f00 */
[----:B--2---:R-:W-:Y:S04]  /*6f5a0*/  STL [R1+0x1008], R212 ;  /* 0x001008d401007387 */ /* 0x004fe80000100800 */
[----:B------:R1:W-:Y:S04]  /*6f5b0*/  STL [R1+0xffc], R0 ;  /* 0x000ffc0001007387 */ /* 0x0003e80000100800 */
[----:B------:R-:W2:Y:S01]  /*6f5c0*/  LDL.LU.64 R216, [R1+0x1060] ;  /* 0x0010600001d87983 */ /* 0x000ea20000300a00 */
[----:B-1----:R-:W-:-:S03]  /*6f5d0*/  IMAD.MOV.U32 R0, RZ, RZ, R213 ;  /* 0x000000ffff007224 */ /* 0x002fc600078e00d5 */
[----:B------:R-:W-:Y:S04]  /*6f5e0*/  STL [R1+0x1010], R236 ;  /* 0x001010ec01007387 */ /* 0x000fe80000100800 */
[----:B------:R3:W-:Y:S04]  /*6f5f0*/  STL [R1+0x1004], R0 ;  /* 0x0010040001007387 */ /* 0x0007e80000100800 */
[----:B------:R-:W2:Y:S04]  /*6f600*/  LDL.LU.64 R214, [R1+0x1080] ;  /* 0x0010800001d67983 */ /* 0x000ea80000300a00 */
[----:B------:R-:W-:Y:S04]  /*6f610*/  STL [R1+0x100c], R237 ;  /* 0x00100ced01007387 */ /* 0x000fe80000100800 */
[----:B------:R-:W-:Y:S04]  /*6f620*/  STL [R1+0x1018], R164 ;  /* 0x001018a401007387 */ /* 0x000fe80000100800 */
[----:B------:R-:W-:Y:S04]  /*6f630*/  STL [R1+0x1014], R165 ;  /* 0x001014a501007387 */ /* 0x000fe80000100800 */
[----:B------:R-:W2:Y:S01]  /*6f640*/  LDL.LU.64 R212, [R1+0x1070] ;  /* 0x0010700001d47983 */ /* 0x000ea20000300a00 */
[----:B---3--:R-:W-:-:S03]  /*6f650*/  IMAD.MOV.U32 R0, RZ, RZ, R149 ;  /* 0x000000ffff007224 */ /* 0x008fc600078e0095 */
[----:B------:R1:W-:Y:S04]  /*6f660*/  STL [R1+0x1020], R148 ;  /* 0x0010209401007387 */ /* 0x0003e80000100800 */
[----:B------:R-:W3:Y:S04]  /*6f670*/  LDL.LU.64 R146, [R1+0x818] ;  /* 0x0008180001927983 */ /* 0x000ee80000300a00 */
[----:B------:R1:W-:Y:S04]  /*6f680*/  STL [R1+0x101c], R0 ;  /* 0x00101c0001007387 */ /* 0x0003e80000100800 */
[----:B------:R1:W-:Y:S04]  /*6f690*/  STL [R1+0x1028], R150 ;  /* 0x0010289601007387 */ /* 0x0003e80000100800 */
[----:B-1----:R-:W3:Y:S01]  /*6f6a0*/  LDL.LU.64 R148, [R1+0x760] ;  /* 0x0007600001947983 */ /* 0x002ee20000300a00 */
[----:B------:R-:W-:-:S03]  /*6f6b0*/  IMAD.MOV.U32 R0, RZ, RZ, R151 ;  /* 0x000000ffff007224 */ /* 0x000fc600078e0097 */
[----:B------:R-:W3:Y:S04]  /*6f6c0*/  LDL.LU.64 R150, [R1+0x6b8] ;  /* 0x0006b80001967983 */ /* 0x000ee80000300a00 */
[----:B------:R1:W-:Y:S04]  /*6f6d0*/  STL [R1+0x1024], R0 ;  /* 0x0010240001007387 */ /* 0x0003e80000100800 */
[----:B------:R1:W-:Y:S02]  /*6f6e0*/  STL [R1+0x1030], R210 ;  /* 0x001030d201007387 */ /* 0x0003e40000100800 */
[----:B-1----:R-:W-:-:S02]  /*6f6f0*/  MOV R0, R211 ;  /* 0x000000d300007202 */ /* 0x002fc40000000f00 */
[----:B------:R-:W3:Y:S04]  /*6f700*/  LDL.LU.64 R210, [R1+0x618] ;  /* 0x0006180001d27983 */ /* 0x000ee80000300a00 */
[----:B------:R4:W-:Y:S02]  /*6f710*/  STL [R1+0x102c], R0 ;  /* 0x00102c0001007387 */ /* 0x0009e40000100800 */
[----:B----4-:R-:W-:Y:S02]  /*6f720*/  IMAD.MOV.U32 R0, RZ, RZ, R145 ;  /* 0x000000ffff007224 */ /* 0x010fe400078e0091 */
[----:B------:R-:W-:Y:S04]  /*6f730*/  STL [R1+0x1038], R144 ;  /* 0x0010389001007387 */ /* 0x000fe80000100800 */
[----:B------:R-:W-:Y:S04]  /*6f740*/  STL [R1+0x1040], R208 ;  /* 0x001040d001007387 */ /* 0x000fe80000100800 */
[----:B------:R1:W-:Y:S04]  /*6f750*/  STL [R1+0x1034], R0 ;  /* 0x0010340001007387 */ /* 0x0003e80000100800 */
[----:B------:R-:W-:Y:S01]  /*6f760*/  STL [R1+0x1048], R220 ;  /* 0x001048dc01007387 */ /* 0x000fe20000100800 */
[----:B-1----:R-:W-:-:S05]  /*6f770*/  IMAD.MOV.U32 R0, RZ, RZ, R209 ;  /* 0x000000ffff007224 */ /* 0x002fca00078e00d1 */
        /* <DEDUP_REMOVED lines=9> */
[----:B------:R-:W-:Y:S04]  /*6f810*/  STL [R1+0x1054], R173 ;  /* 0x001054ad01007387 */ /* 0x000fe80000100800 */
[----:B------:R-:W4:Y:S01]  /*6f820*/  LDL.LU.64 R218, [R1+0x10b0] ;  /* 0x0010b00001da7983 */ /* 0x000f220000300a00 */
[----:B--2---:R-:W-:-:S03]  /*6f830*/  IMAD.MOV.U32 R0, RZ, RZ, R217 ;  /* 0x000000ffff007224 */ /* 0x004fc600078e00d9 */
[----:B------:R1:W-:Y:S04]  /*6f840*/  STL [R1+0x1060], R216 ;  /* 0x001060d801007387 */ /* 0x0003e80000100800 */
[----:B------:R-:W2:Y:S04]  /*6f850*/  LDL.LU.64 R144, [R1+0x10b8] ;  /* 0x0010b80001907983 */ /* 0x000ea80000300a00 */
[----:B------:R1:W-:Y:S04]  /*6f860*/  STL [R1+0x105c], R0 ;  /* 0x00105c0001007387 */ /* 0x0003e80000100800 */
[----:B------:R1:W-:Y:S04]  /*6f870*/  STL [R1+0x1068], R214 ;  /* 0x001068d601007387 */ /* 0x0003e80000100800 */
[----:B-1----:R-:W2:Y:S01]  /*6f880*/  LDL.LU.64 R216, [R1+0x788] ;  /* 0x0007880001d87983 */ /* 0x002ea20000300a00 */
[----:B------:R-:W-:-:S03]  /*6f890*/  IMAD.MOV.U32 R0, RZ, RZ, R215 ;  /* 0x000000ffff007224 */ /* 0x000fc600078e00d7 */
[----:B------:R-:W2:Y:S04]  /*6f8a0*/  LDL.LU.64 R214, [R1+0x6e0] ;  /* 0x0006e00001d67983 */ /* 0x000ea80000300a00 */
[----:B------:R1:W-:Y:S04]  /*6f8b0*/  STL [R1+0x1064], R0 ;  /* 0x0010640001007387 */ /* 0x0003e80000100800 */
[----:B------:R1:W-:Y:S02]  /*6f8c0*/  STL [R1+0x1070], R212 ;  /* 0x001070d401007387 */ /* 0x0003e40000100800 */
[----:B-1----:R-:W-:-:S02]  /*6f8d0*/  IMAD.MOV.U32 R0, RZ, RZ, R213 ;  /* 0x000000ffff007224 */ /* 0x002fc400078e00d5 */
[----:B------:R-:W2:Y:S04]  /*6f8e0*/  LDL.LU.64 R212, [R1+0x638] ;  /* 0x0006380001d47983 */ /* 0x000ea80000300a00 */
[----:B------:R3:W-:Y:S02]  /*6f8f0*/  STL [R1+0x106c], R0 ;  /* 0x00106c0001007387 */ /* 0x0007e40000100800 */
[----:B---3--:R-:W-:Y:S02]  /*6f900*/  MOV R0, R147 ;  /* 0x0000009300007202 */ /* 0x008fe40000000f00 */
[----:B------:R-:W-:Y:S04]  /*6f910*/  STL [R1+0x1078], R146 ;  /* 0x0010789201007387 */ /* 0x000fe80000100800 */
[----:B------:R-:W-:Y:S04]  /*6f920*/  STL [R1+0x1080], R148 ;  /* 0x0010809401007387 */ /* 0x000fe80000100800 */
        /* <DEDUP_REMOVED lines=8> */
[----:B------:R-:W3:Y:S01]  /*6f9b0*/  LDL.LU.64 R148, [R1+0x10e8] ;  /* 0x0010e80001947983 */ /* 0x000ee20000300a00 */
[----:B-1----:R-:W-:-:S03]  /*6f9c0*/  IMAD.MOV.U32 R0, RZ, RZ, R211 ;  /* 0x000000ffff007224 */ /* 0x002fc600078e00d3 */
[----:B------:R-:W-:Y:S04]  /*6f9d0*/  STL [R1+0x1098], R178 ;  /* 0x001098b201007387 */ /* 0x000fe80000100800 */
[----:B------:R4:W-:Y:S04]  /*6f9e0*/  STL [R1+0x108c], R0 ;  /* 0x00108c0001007387 */ /* 0x0009e80000100800 */
        /* <DEDUP_REMOVED lines=15> */
[----:B--2---:R-:W-:Y:S02]  /*6fae0*/  IMAD.MOV.U32 R0, RZ, RZ, R145 ;  /* 0x000000ffff007224 */ /* 0x004fe400078e0091 */
[----:B------:R-:W-:Y:S04]  /*6faf0*/  STL [R1+0x10b8], R144 ;  /* 0x0010b89001007387 */ /* 0x000fe80000100800 */
[----:B------:R-:W-:Y:S04]  /*6fb00*/  STL [R1+0x10c0], R216 ;  /* 0x0010c0d801007387 */ /* 0x000fe80000100800 */
[----:B------:R1:W-:Y:S04]  /*6fb10*/  STL [R1+0x10b4], R0 ;  /* 0x0010b40001007387 */ /* 0x0003e80000100800 */
[----:B------:R-:W-:Y:S01]  /*6fb20*/  STL [R1+0x10c8], R214 ;  /* 0x0010c8d601007387 */ /* 0x000fe20000100800 */
[----:B-1----:R-:W-:-:S05]  /*6fb30*/  MOV R0, R217 ;  /* 0x000000d900007202 */ /* 0x002fca0000000f00 */
[----:B------:R1:W-:Y:S04]  /*6fb40*/  STL [R1+0x10bc], R0 ;  /* 0x0010bc0001007387 */ /* 0x0003e80000100800 */
[----:B------:R-:W2:Y:S01]  /*6fb50*/  LDL.LU.64 R216, [R1+0x1120] ;  /* 0x0011200001d87983 */ /* 0x000ea20000300a00 */
[----:B-1----:R-:W-:-:S03]  /*6fb60*/  IMAD.MOV.U32 R0, RZ, RZ, R215 ;  /* 0x000000ffff007224 */ /* 0x002fc600078e00d7 */
[----:B------:R-:W-:Y:S04]  /*6fb70*/  STL [R1+0x10d0], R212 ;  /* 0x0010d0d401007387 */ /* 0x000fe80000100800 */
[----:B------:R1:W-:Y:S04]  /*6fb80*/  STL [R1+0x10c4], R0 ;  /* 0x0010c40001007387 */ /* 0x0003e80000100800 */
[----:B------:R-:W2:Y:S01]  /*6fb90*/  LDL.LU.64 R214, [R1+0x1128] ;  /* 0x0011280001d67983 */ /* 0x000ea20000300a00 */
[----:B-1----:R-:W-:-:S03]  /*6fba0*/  IMAD.MOV.U32 R0, RZ, RZ, R213 ;  /* 0x000000ffff007224 */ /* 0x002fc600078e00d5 */
[----:B------:R-:W-:Y:S04]  /*6fbb0*/  STL [R1+0x10d8], R224 ;  /* 0x0010d8e001007387 */ /* 0x000fe80000100800 */
[----:B------:R1:W-:Y:S04]  /*6fbc0*/  STL [R1+0x10cc], R0 ;  /* 0x0010cc0001007387 */ /* 0x0003e80000100800 */
[----:B------:R-:W2:Y:S04]  /*6fbd0*/  LDL.LU.64 R212, [R1+0x1130] ;  /* 0x0011300001d47983 */ /* 0x000ea80000300a00 */
[----:B------:R-:W-:Y:S04]  /*6fbe0*/  STL [R1+0x10d4], R225 ;  /* 0x0010d4e101007387 */ /* 0x000fe80000100800 */
[----:B---3--:R3:W-:Y:S01]  /*6fbf0*/  STL [R1+0x10e0], R146 ;  /* 0x0010e09201007387 */ /* 0x0087e20000100800 */
[----:B-1----:R-:W-:-:S03]  /*6fc00*/  IMAD.MOV.U32 R0, RZ, RZ, R147 ;  /* 0x000000ffff007224 */ /* 0x002fc600078e0093 */
[----:B------:R-:W2:Y:S04]  /*6fc10*/  LDL.LU.64 R144, [R1+0x1138] ;  /* 0x0011380001907983 */ /* 0x000ea80000300a00 */
[----:B------:R-:W-:Y:S04]  /*6fc20*/  STL [R1+0x10e8], R148 ;  /* 0x0010e89401007387 */ /* 0x000fe80000100800 */
[----:B------:R1:W-:Y:S04]  /*6fc30*/  STL [R1+0x10dc], R0 ;  /* 0x0010dc0001007387 */ /* 0x0003e80000100800 */
[----:B---3--:R-:W3:Y:S01]  /*6fc40*/  LDL.LU.64 R146, [R1+0x7d8] ;  /* 0x0007d80001927983 */ /* 0x008ee20000300a00 */
[----:B-1----:R-:W-:-:S03]  /*6fc50*/  MOV R0, R149 ;  /* 0x0000009500007202 */ /* 0x002fc60000000f00 */
[----:B------:R-:W3:Y:S04]  /*6fc60*/  LDL.LU.64 R148, [R1+0x730] ;  /* 0x0007300001947983 */ /* 0x000ee80000300a00 */
[----:B------:R1:W-:Y:S04]  /*6fc70*/  STL [R1+0x10e4], R0 ;  /* 0x0010e40001007387 */ /* 0x0003e80000100800 */
[----:B------:R1:W-:Y:S02]  /*6fc80*/  STL [R1+0x10f0], R210 ;  /* 0x0010f0d201007387 */ /* 0x0003e40000100800 */
[----:B-1----:R-:W-:-:S02]  /*6fc90*/  IMAD.MOV.U32 R0, RZ, RZ, R211 ;  /* 0x000000ffff007224 */ /* 0x002fc400078e00d3 */
        /* <DEDUP_REMOVED lines=17> */
[----:B------:R-:W4:Y:S04]  /*6fdb0*/  LDL.LU.64 R220, [R1+0x1170] ;  /* 0x0011700001dc7983 */ /* 0x000f280000300a00 */
[----:B------:R-:W-:Y:S04]  /*6fdc0*/  STL [R1+0x1114], R235 ;  /* 0x001114eb01007387 */ /* 0x000fe80000100800 */
[----:B--2---:R2:W-:Y:S04]  /*6fdd0*/  STL [R1+0x1120], R216 ;  /* 0x001120d801007387 */ /* 0x0045e80000100800 */
[----:B------:R-:W4:Y:S01]  /*6fde0*/  LDL.LU.64 R218, [R1+0x1178] ;  /* 0x0011780001da7983 */ /* 0x000f220000300a00 */
[----:B-1----:R-:W-:-:S03]  /*6fdf0*/  IMAD.MOV.U32 R0, RZ, RZ, R217 ;  /* 0x000000ffff007224 */ /* 0x002fc600078e00d9 */
[----:B------:R-:W-:Y:S04]  /*6fe00*/  STL [R1+0x1128], R214 ;  /* 0x001128d601007387 */ /* 0x000fe80000100800 */
[----:B------:R1:W-:Y:S04]  /*6fe10*/  STL [R1+0x111c], R0 ;  /* 0x00111c0001007387 */ /* 0x0003e80000100800 */
[----:B--2---:R-:W2:Y:S01]  /*6fe20*/  LDL.LU.64 R216, [R1+0x808] ;  /* 0x0008080001d87983 */ /* 0x004ea20000300a00 */
[----:B-1----:R-:W-:-:S03]  /*6fe30*/  IMAD.MOV.U32 R0, RZ, RZ, R215 ;  /* 0x000000ffff007224 */ /* 0x002fc600078e00d7 */
[----:B------:R-:W-:Y:S04]  /*6fe40*/  STL [R1+0x1130], R212 ;  /* 0x001130d401007387 */ /* 0x000fe80000100800 */
[----:B------:R1:W-:Y:S04]  /*6fe50*/  STL [R1+0x1124], R0 ;  /* 0x0011240001007387 */ /* 0x0003e80000100800 */
[----:B------:R-:W2:Y:S01]  /*6fe60*/  LDL.LU.64 R214, [R1+0x758] ;  /* 0x0007580001d67983 */ /* 0x000ea20000300a00 */
[----:B-1----:R-:W-:-:S03]  /*6fe70*/  MOV R0, R213 ;  /* 0x000000d500007202 */ /* 0x002fc60000000f00 */
[----:B------:R-:W-:Y:S04]  /*6fe80*/  STL [R1+0x1138], R144 ;  /* 0x0011389001007387 */ /* 0x000fe80000100800 */
[----:B------:R1:W-:Y:S04]  /*6fe90*/  STL [R1+0x112c], R0 ;  /* 0x00112c0001007387 */ /* 0x0003e80000100800 */
[----:B------:R-:W2:Y:S01]  /*6fea0*/  LDL.LU.64 R212, [R1+0x6b0] ;  /* 0x0006b00001d47983 */ /* 0x000ea20000300a00 */
[----:B-1----:R-:W-:-:S03]  /*6feb0*/  IMAD.MOV.U32 R0, RZ, RZ, R145 ;  /* 0x000000ffff007224 */ /* 0x002fc600078e0091 */
[----:B---3--:R-:W-:Y:S04]  /*6fec0*/  STL [R1+0x1140], R146 ;  /* 0x0011409201007387 */ /* 0x008fe80000100800 */
[----:B------:R1:W-:Y:S04]  /*6fed0*/  STL [R1+0x1134], R0 ;  /* 0x0011340001007387 */ /* 0x0003e80000100800 */
[----:B------:R-:W-:Y:S01]  /*6fee0*/  STL [R1+0x1148], R148 ;  /* 0x0011489401007387 */ /* 0x000fe20000100800 */
[----:B-1----:R-:W-:-:S05]  /*6fef0*/  IMAD.MOV.U32 R0, RZ, RZ, R147 ;  /* 0x000000ffff007224 */ /* 0x002fca00078e0093 */
[----:B------:R1:W-:Y:S04]  /*6ff00*/  STL [R1+0x113c], R0 ;  /* 0x00113c0001007387 */ /* 0x0003e80000100800 */
[----:B------:R-:W3:Y:S01]  /*6ff10*/  LDL.LU.64 R144, [R1+0x11c0] ;  /* 0x0011c00001907983 */ /* 0x000ee20000300a00 */
[----:B-1----:R-:W-:-:S05]  /*6ff20*/  IMAD.MOV.U32 R0, RZ, RZ, R149 ;  /* 0x000000ffff007224 */ /* 0x002fca00078e0095 */
[----:B------:R1:W-:Y:S04]  /*6ff30*/  STL [R1+0x1144], R0 ;  /* 0x0011440001007387 */ /* 0x0003e80000100800 */
[----:B------:R1:W-:Y:S02]  /*6ff40*/  STL [R1+0x1150], R210 ;  /* 0x001150d201007387 */ /* 0x0003e40000100800 */
[----:B-1----:R-:W-:Y:S02]  /*6ff50*/  MOV R0, R211 ;  /* 0x000000d300007202 */ /* 0x002fe40000000f00 */
[----:B------:R-:W3:Y:S04]  /*6ff60*/  LDL.LU.64 R210, [R1+0x11a8] ;  /* 0x0011a80001d27983 */ /* 0x000ee80000300a00 */
[----:B------:R1:W-:Y:S04]  /*6ff70*/  STL [R1+0x114c], R0 ;  /* 0x00114c0001007387 */ /* 0x0003e80000100800 */
[----:B------:R-:W-:Y:S04]  /*6ff80*/  STL [R1+0x1158], R248 ;  /* 0x001158f801007387 */ /* 0x000fe80000100800 */
[----:B------:R-:W-:Y:S04]  /*6ff90*/  STL [R1+0x1154], R249 ;  /* 0x001154f901007387 */ /* 0x000fe80000100800 */
[----:B------:R-:W3:Y:S04]  /*6ffa0*/  LDL.LU.64 R146, [R1+0x11b0] ;  /* 0x0011b00001927983 */ /* 0x000ee80000300a00 */
[----:B----4-:R4:W-:Y:S01]  /*6ffb0*/  STL [R1+0x1160], R208 ;  /* 0x001160d001007387 */ /* 0x0109e20000100800 */
[----:B-1----:R-:W-:-:S03]  /*6ffc0*/  IMAD.MOV.U32 R0, RZ, RZ, R209 ;  /* 0x000000ffff007224 */ /* 0x002fc600078e00d1 */
[----:B----4-:R-:W4:Y:S04]  /*6ffd0*/  LDL.LU.64 R208, [R1+0x11b8] ;  /* 0x0011b80001d07983 */ /* 0x010f280000300a00 */
[----:B------:R1:W-:Y:S04]  /*6ffe0*/  STL [R1+0x115c], R0 ;  /* 0x00115c0001007387 */ /* 0x0003e80000100800 */
[----:B------:R1:W-:Y:S04]  /*6fff0*/  STL [R1+0x1168], R150 ;  /* 0x0011689601007387 */ /* 0x0003e80000100800 */
[----:B------:R-:W4:Y:S01]  /*70000*/  LDL.LU.64 R148, [R1+0x8d8] ;  /* 0x0008d80001947983 */ /* 0x000f220000300a00 */
[----:B-1----:R-:W-:-:S05]  /*70010*/  IMAD.MOV.U32 R0, RZ, RZ, R151 ;  /* 0x000000ffff007224 */ /* 0x002fca00078e0097 */
[----:B------:R1:W-:Y:S04]  /*70020*/  STL [R1+0x1164], R0 ;  /* 0x0011640001007387 */ /* 0x0003e80000100800 */
[----:B------:R1:W-:Y:S04]  /*70030*/  STL [R1+0x1170], R220 ;  /* 0x001170dc01007387 */ /* 0x0003e80000100800 */
[----:B------:R-:W4:Y:S01]  /*70040*/  LDL.LU.64 R150, [R1+0x780] ;  /* 0x0007800001967983 */ /* 0x000f220000300a00 */
[----:B-1----:R-:W-:-:S05]  /*70050*/  IMAD.MOV.U32 R0, RZ, RZ, R221 ;  /* 0x000000ffff007224 */ /* 0x002fca00078e00dd */
[----:B------:R1:W-:Y:S04]  /*70060*/  STL [R1+0x116c], R0 ;  /* 0x00116c0001007387 */ /* 0x0003e80000100800 */
[----:B------:R-:W-:Y:S04]  /*70070*/  STL [R1+0x1178], R218 ;  /* 0x001178da01007387 */ /* 0x000fe80000100800 */
[----:B------:R-:W4:Y:S01]  /*70080*/  LDL.LU.64 R220, [R1+0x6d8] ;  /* 0x0006d80001dc7983 */ /* 0x000f220000300a00 */
[----:B-1----:R-:W-:-:S05]  /*70090*/  MOV R0, R219 ;  /* 0x000000db00007202 */ /* 0x002fca0000000f00 */
[----:B------:R1:W-:Y:S04]  /*700a0*/  STL [R1+0x1174], R0 ;  /* 0x0011740001007387 */ /* 0x0003e80000100800 */
[----:B--2---:R-:W-:Y:S01]  /*700b0*/  STL [R1+0x1180], R216 ;  /* 0x001180d801007387 */ /* 0x004fe20000100800 */
[----:B-1----:R-:W-:-:S03]  /*700c0*/  IMAD.MOV.U32 R0, RZ, RZ, R217 ;  /* 0x000000ffff007224 */ /* 0x002fc600078e00d9 */
[----:B------:R-:W2:Y:S04]  /*700d0*/  LDL.LU.64 R218, [R1+0x630] ;  /* 0x0006300001da7983 */ /* 0x000ea80000300a00 */
[----:B------:R1:W-:Y:S04]  /*700e0*/  STL [R1+0x117c], R0 ;  /* 0x00117c0001007387 */ /* 0x0003e80000100800 */
[----:B------:R-:W-:Y:S01]  /*700f0*/  STL [R1+0x1188], R214 ;  /* 0x001188d601007387 */ /* 0x000fe20000100800 */
[----:B-1----:R-:W-:-:S03]  /*70100*/  IMAD.MOV.U32 R0, RZ, RZ, R215 ;  /* 0x000000ffff007224 */ /* 0x002fc600078e00d7 */
[----:B------:R-:W2:Y:S04]  /*70110*/  LDL.LU.64 R216, [R1+0x11e0] ;  /* 0x0011e00001d87983 */ /* 0x000ea80000300a00 */
[----:B------:R1:W-:Y:S02]  /*70120*/  STL [R1+0x1184], R0 ;  /* 0x0011840001007387 */ /* 0x0003e40000100800 */
[----:B-1----:R-:W-:Y:S02]  /*70130*/  IMAD.MOV.U32 R0, RZ, RZ, R213 ;  /* 0x000000ffff007224 */ /* 0x002fe400078e00d5 */
[----:B------:R1:W-:Y:S04]  /*70140*/  STL [R1+0x1190], R212 ;  /* 0x001190d401007387 */ /* 0x0003e80000100800 */
[----:B------:R-:W2:Y:S04]  /*70150*/  LDL.LU.64 R214, [R1+0x11e8] ;  /* 0x0011e80001d67983 */ /* 0x000ea80000300a00 */
[----:B------:R3:W-:Y:S04]  /*70160*/  STL [R1+0x118c], R0 ;  /* 0x00118c0001007387 */ /* 0x0007e80000100800 */
[----:B------:R-:W-:Y:S04]  /*70170*/  STL [R1+0x1198], R250 ;  /* 0x001198fa01007387 */ /* 0x000fe80000100800 */
[----:B------:R-:W-:Y:S04]  /*70180*/  STL [R1+0x1194], R251 ;  /* 0x001194fb01007387 */ /* 0x000fe80000100800 */
[----:B-1----:R-:W2:Y:S04]  /*70190*/  LDL.LU.64 R212, [R1+0x11f0] ;  /* 0x0011f00001d47983 */ /* 0x002ea80000300a00 */
[----:B---3--:R1:W-:Y:S01]  /*701a0*/  STL [R1+0x11a0], R144 ;  /* 0x0011a09001007387 */ /* 0x0083e20000100800 */
[----:B------:R-:W-:-:S03]  /*701b0*/  MOV R0, R145 ;  /* 0x0000009100007202 */ /* 0x000fc60000000f00 */
[----:B-1----:R-:W3:Y:S04]  /*701c0*/  LDL.LU.64 R144, [R1+0x11f8] ;  /* 0x0011f80001907983 */ /* 0x002ee80000300a00 */
[----:B------:R1:W-:Y:S04]  /*701d0*/  STL [R1+0x119c], R0 ;  /* 0x00119c0001007387 */ /* 0x0003e80000100800 */
[----:B------:R1:W-:Y:S02]  /*701e0*/  STL [R1+0x11a8], R210 ;  /* 0x0011a8d201007387 */ /* 0x0003e40000100800 */
[----:B-1----:R-:W-:-:S02]  /*701f0*/  IMAD.MOV.U32 R0, RZ, RZ, R211 ;  /* 0x000000ffff007224 */ /* 0x002fc400078e00d3 */
[----:B------:R-:W3:Y:S04]  /*70200*/  LDL.LU.64 R210, [R1+0x1200] ;  /* 0x0012000001d27983 */ /* 0x000ee80000300a00 */
[----:B------:R1:W-:Y:S04]  /*70210*/  STL [R1+0x11a4], R0 ;  /* 0x0011a40001007387 */ /* 0x0003e80000100800 */
[----:B------:R1:W-:Y:S02]  /*70220*/  STL [R1+0x11b0], R146 ;  /* 0x0011b09201007387 */ /* 0x0003e40000100800 */
[----:B-1----:R-:W-:-:S02]  /*70230*/  IMAD.MOV.U32 R0, RZ, RZ, R147 ;  /* 0x000000ffff007224 */ /* 0x002fc400078e0093 */
[----:B------:R-:W3:Y:S04]  /*70240*/  LDL.LU.64 R146, [R1+0x7a8] ;  /* 0x0007a80001927983 */ /* 0x000ee80000300a00 */
        /* <DEDUP_REMOVED lines=21> */
[----:B------:R1:W-:Y:S02]  /*703a0*/  STL [R1+0x11e0], R216 ;  /* 0x0011e0d801007387 */ /* 0x0003e40000100800 */
[----:B-1----:R-:W-:-:S02]  /*703b0*/  MOV R0, R217 ;  /* 0x000000d900007202 */ /* 0x002fc40000000f00 */
[----:B------:R-:W2:Y:S04]  /*703c0*/  LDL.LU.64 R216, [R1+0x1238] ;  /* 0x0012380001d87983 */ /* 0x000ea80000300a00 */
[----:B------:R1:W-:Y:S04]  /*703d0*/  STL [R1+0x11dc], R0 ;  /* 0x0011dc0001007387 */ /* 0x0003e80000100800 */
[----:B------:R1:W-:Y:S02]  /*703e0*/  STL [R1+0x11e8], R214 ;  /* 0x0011e8d601007387 */ /* 0x0003e40000100800 */
[----:B-1----:R-:W-:-:S02]  /*703f0*/  IMAD.MOV.U32 R0, RZ, RZ, R215 ;  /* 0x000000ffff007224 */ /* 0x002fc400078e00d7 */
[----:B------:R-:W2:Y:S04]  /*70400*/  LDL.LU.64 R214, [R1+0x1240] ;  /* 0x0012400001d67983 */ /* 0x000ea80000300a00 */
[----:B------:R1:W-:Y:S04]  /*70410*/  STL [R1+0x11e4], R0 ;  /* 0x0011e40001007387 */ /* 0x0003e80000100800 */
[----:B------:R1:W-:Y:S02]  /*70420*/  STL [R1+0x11f0], R212 ;  /* 0x0011f0d401007387 */ /* 0x0003e40000100800 */
[----:B-1----:R-:W-:-:S02]  /*70430*/  IMAD.MOV.U32 R0, RZ, RZ, R213 ;  /* 0x000000ffff007224 */ /* 0x002fc400078e00d5 */
[----:B------:R-:W2:Y:S04]  /*70440*/  LDL.LU.64 R212, [R1+0x7d0] ;  /* 0x0007d00001d47983 */ /* 0x000ea80000300a00 */
[----:B------:R1:W-:Y:S04]  /*70450*/  STL [R1+0x11ec], R0 ;  /* 0x0011ec0001007387 */ /* 0x0003e80000100800 */
[----:B---3--:R3:W-:Y:S01]  /*70460*/  STL [R1+0x11f8], R144 ;  /* 0x0011f89001007387 */ /* 0x0087e20000100800 */
[----:B-1----:R-:W-:-:S03]  /*70470*/  IMAD.MOV.U32 R0, RZ, RZ, R145 ;  /* 0x000000ffff007224 */ /* 0x002fc600078e0091 */
[----:B---3--:R-:W3:Y:S04]  /*70480*/  LDL.LU.64 R144, [R1+0x728] ;  /* 0x0007280001907983 */ /* 0x008ee80000300a00 */
[----:B------:R1:W-:Y:S04]  /*70490*/  STL [R1+0x11f4], R0 ;  /* 0x0011f40001007387 */ /* 0x0003e80000100800 */
[----:B------:R1:W-:Y:S02]  /*704a0*/  STL [R1+0x1200], R210 ;  /* 0x001200d201007387 */ /* 0x0003e40000100800 */
[----:B-1----:R-:W-:-:S02]  /*704b0*/  MOV R0, R211 ;  /* 0x000000d300007202 */ /* 0x002fc40000000f00 */
        /* <DEDUP_REMOVED lines=27> */
[----:B-1----:R-:W-:-:S02]  /*70670*/  IMAD.MOV.U32 R0, RZ, RZ, R217 ;  /* 0x000000ffff007224 */ /* 0x002fc400078e00d9 */
[----:B------:R-:W2:Y:S04]  /*70680*/  LDL.LU.64 R216, [R1+0x750] ;  /* 0x0007500001d87983 */ /* 0x000ea80000300a00 */
        /* <DEDUP_REMOVED lines=14> */
[----:B-1----:R-:W-:-:S02]  /*70770*/  IMAD.MOV.U32 R0, RZ, RZ, R211 ;  /* 0x000000ffff007224 */ /* 0x002fc400078e00d3 */
[----:B------:R-:W3:Y:S04]  /*70780*/  LDL.LU.64 R210, [R1+0x12b0] ;  /* 0x0012b00001d27983 */ /* 0x000ee80000300a00 */
[----:B------:R1:W-:Y:S04]  /*70790*/  STL [R1+0x1254], R0 ;  /* 0x0012540001007387 */ /* 0x0003e80000100800 */
[----:B------:R1:W-:Y:S02]  /*707a0*/  STL [R1+0x1260], R146 ;  /* 0x0012609201007387 */ /* 0x0003e40000100800 */
[----:B-1----:R-:W-:-:S02]  /*707b0*/  MOV R0, R147 ;  /* 0x0000009300007202 */ /* 0x002fc40000000f00 */
        /* <DEDUP_REMOVED lines=79> */
[----:B-1----:R-:W-:-:S03]  /*70cb0*/  MOV R0, R145 ;  /* 0x0000009100007202 */ /* 0x002fc60000000f00 */
        /* <DEDUP_REMOVED lines=438> */
[----:B---3--:R-:W-:Y:S04]  /*72820*/  STL [R1+0x1670], R144 ;  /* 0x0016709001007387 */ /* 0x008fe80000100800 */
[----:B------:R-:W3:Y:S01]  /*72830*/  LDL.LU.64 R142, [R1+0x16c8] ;  /* 0x0016c800018e7983 */ /* 0x000ee20000300a00 */
[----:B-1----:R-:W-:-:S05]  /*72840*/  IMAD.MOV.U32 R0, RZ, RZ, R145 ;  /* 0x000000ffff007224 */ /* 0x002fca00078e0091 */
[----:B------:R1:W-:Y:S04]  /*72850*/  STL [R1+0x166c], R0 ;  /* 0x00166c0001007387 */ /* 0x0003e80000100800 */
[----:B------:R1:W-:Y:S02]  /*72860*/  STL [R1+0x1678], R210 ;  /* 0x001678d201007387 */ /* 0x0003e40000100800 */
[----:B-1----:R-:W-:Y:S02]  /*72870*/  IMAD.MOV.U32 R0, RZ, RZ, R211 ;  /* 0x000000ffff007224 */ /* 0x002fe400078e00d3 */
        /* <DEDUP_REMOVED lines=29> */
[----:B------:R1:W-:Y:S02]  /*72a50*/  STL [R1+0x16ac], R0 ;  /* 0x0016ac0001007387 */ /* 0x0003e40000100800 */
[----:B-1----:R-:W-:Y:S02]  /*72a60*/  IMAD.MOV.U32 R0, RZ, RZ, R215 ;  /* 0x000000ffff007224 */ /* 0x002fe400078e00d7 */
[----:B------:R1:W-:Y:S04]  /*72a70*/  STL [R1+0x16b8], R214 ;  /* 0x0016b8d601007387 */ /* 0x0003e80000100800 */
[----:B-1----:R-:W2:Y:S04]  /*72a80*/  LDL.LU.64 R214, [R1+0x1710] ;  /* 0x0017100001d67983 */ /* 0x002ea80000300a00 */
[----:B------:R1:W-:Y:S04]  /*72a90*/  STL [R1+0x16b4], R0 ;  /* 0x0016b40001007387 */ /* 0x0003e80000100800 */
[----:B------:R1:W-:Y:S02]  /*72aa0*/  STL [R1+0x16c0], R212 ;  /* 0x0016c0d401007387 */ /* 0x0003e40000100800 */
[----:B-1----:R-:W-:-:S02]  /*72ab0*/  MOV R0, R213 ;  /* 0x000000d500007202 */ /* 0x002fc40000000f00 */
[----:B------:R-:W2:Y:S04]  /*72ac0*/  LDL.LU.64 R212, [R1+0x1718] ;  /* 0x0017180001d47983 */ /* 0x000ea80000300a00 */
[----:B------:R1:W-:Y:S04]  /*72ad0*/  STL [R1+0x16bc], R0 ;  /* 0x0016bc0001007387 */ /* 0x0003e80000100800 */
[----:B---3--:R-:W-:Y:S04]  /*72ae0*/  STL [R1+0x16c8], R142 ;  /* 0x0016c88e01007387 */ /* 0x008fe80000100800 */
[----:B------:R-:W3:Y:S01]  /*72af0*/  LDL.LU.64 R144, [R1+0x1720] ;  /* 0x0017200001907983 */ /* 0x000ee20000300a00 */
[----:B-1----:R-:W-:-:S03]  /*72b00*/  IMAD.MOV.U32 R0, RZ, RZ, R143 ;  /* 0x000000ffff007224 */ /* 0x002fc600078e008f */
[----:B------:R-:W-:Y:S04]  /*72b10*/  STL [R1+0x16d0], R210 ;  /* 0x0016d0d201007387 */ /* 0x000fe80000100800 */
[----:B------:R1:W-:Y:S02]  /*72b20*/  STL [R1+0x16c4], R0 ;  /* 0x0016c40001007387 */ /* 0x0003e40000100800 */
[----:B-1----:R-:W-:Y:S02]  /*72b30*/  IMAD.MOV.U32 R0, RZ, RZ, R211 ;  /* 0x000000ffff007224 */ /* 0x002fe400078e00d3 */
        /* <DEDUP_REMOVED lines=34> */
[----:B------:R3:W-:Y:S01]  /*72d60*/  STL [R1+0x1718], R212 ;  /* 0x001718d401007387 */ /* 0x0007e20000100800 */
[----:B-1----:R-:W-:-:S03]  /*72d70*/  IMAD.MOV.U32 R0, RZ, RZ, R213 ;  /* 0x000000ffff007224 */ /* 0x002fc600078e00d5 */
[----:B---3--:R-:W-:Y:S04]  /*72d80*/  STL [R1+0x1720], R144 ;  /* 0x0017209001007387 */ /* 0x008fe80000100800 */
[----:B------:R1:W-:Y:S04]  /*72d90*/  STL [R1+0x1714], R0 ;  /* 0x0017140001007387 */ /* 0x0003e80000100800 */
[----:B------:R-:W3:Y:S04]  /*72da0*/  LDL.LU.64 R212, [R1+0x1770] ;  /* 0x0017700001d47983 */ /* 0x000ee80000300a00 */
[----:B------:R-:W3:Y:S01]  /*72db0*/  LDL.LU.64 R142, [R1+0x1778] ;  /* 0x00177800018e7983 */ /* 0x000ee20000300a00 */
[----:B-1----:R-:W-:-:S05]  /*72dc0*/  MOV R0, R145 ;  /* 0x0000009100007202 */ /* 0x002fca0000000f00 */
[----:B------:R1:W-:Y:S04]  /*72dd0*/  STL [R1+0x171c], R0 ;  /* 0x00171c0001007387 */ /* 0x0003e80000100800 */
[----:B------:R1:W-:Y:S02]  /*72de0*/  STL [R1+0x1728], R210 ;  /* 0x001728d201007387 */ /* 0x0003e40000100800 */
[----:B-1----:R-:W-:Y:S02]  /*72df0*/  IMAD.MOV.U32 R0, RZ, RZ, R211 ;  /* 0x000000ffff007224 */ /* 0x002fe400078e00d3 */
[----:B------:R-:W3:Y:S04]  /*72e00*/  LDL.LU.64 R210, [R1+0x1780] ;  /* 0x0017800001d27983 */ /* 0x000ee80000300a00 */
[----:B------:R1:W-:Y:S04]  /*72e10*/  STL [R1+0x1724], R0 ;  /* 0x0017240001007387 */ /* 0x0003e80000100800 */
[----:B------:R4:W-:Y:S04]  /*72e20*/  STL [R1+0x1730], R146 ;  /* 0x0017309201007387 */ /* 0x0009e80000100800 */
[----:B------:R-:W3:Y:S01]  /*72e30*/  LDL.LU.64 R144, [R1+0x1788] ;  /* 0x0017880001907983 */ /* 0x000ee20000300a00 */
[----:B-1----:R-:W-:-:S03]  /*72e40*/  IMAD.MOV.U32 R0, RZ, RZ, R147 ;  /* 0x000000ffff007224 */ /* 0x002fc600078e0093 */
[----:B----4-:R-:W-:Y:S04]  /*72e50*/  STL [R1+0x1738], R208 ;  /* 0x001738d001007387 */ /* 0x010fe80000100800 */
        /* <DEDUP_REMOVED lines=15> */
[----:B--2---:R-:W-:Y:S04]  /*72f50*/  STL [R1+0x1758], R218 ;  /* 0x001758da01007387 */ /* 0x004fe80000100800 */
[----:B------:R1:W-:Y:S04]  /*72f60*/  STL [R1+0x174c], R0 ;  /* 0x00174c0001007387 */ /* 0x0003e80000100800 */
[----:B------:R-:W2:Y:S01]  /*72f70*/  LDL.LU.64 R220, [R1+0x17b0] ;  /* 0x0017b00001dc7983 */ /* 0x000ea20000300a00 */
        /* <DEDUP_REMOVED lines=9> */
[----:B------:R-:W2:Y:S04]  /*73010*/  LDL.LU.64 R214, [R1+0x17c8] ;  /* 0x0017c80001d67983 */ /* 0x000ea80000300a00 */
[----:B------:R1:W-:Y:S04]  /*73020*/  STL [R1+0x1764], R0 ;  /* 0x0017640001007387 */ /* 0x0003e80000100800 */
[----:B---3--:R3:W-:Y:S01]  /*73030*/  STL [R1+0x1770], R212 ;  /* 0x001770d401007387 */ /* 0x0087e20000100800 */
[----:B-1----:R-:W-:-:S03]  /*73040*/  IMAD.MOV.U32 R0, RZ, RZ, R213 ;  /* 0x000000ffff007224 */ /* 0x002fc600078e00d5 */
[----:B------:R-:W-:Y:S04]  /*73050*/  STL [R1+0x1778], R142 ;  /* 0x0017788e01007387 */ /* 0x000fe80000100800 */
[----:B------:R1:W-:Y:S04]  /*73060*/  STL [R1+0x176c], R0 ;  /* 0x00176c0001007387 */ /* 0x0003e80000100800 */
[----:B---3--:R-:W3:Y:S01]  /*73070*/  LDL.LU.64 R212, [R1+0x17d0] ;  /* 0x0017d00001d47983 */ /* 0x008ee20000300a00 */
[----:B-1----:R-:W-:-:S03]  /*73080*/  IMAD.MOV.U32 R0, RZ, RZ, R143 ;  /* 0x000000ffff007224 */ /* 0x002fc600078e008f */
[----:B------:R-:W-:Y:S04]  /*73090*/  STL [R1+0x1780], R210 ;  /* 0x001780d201007387 */ /* 0x000fe80000100800 */
[----:B------:R1:W-:Y:S02]  /*730a0*/  STL [R1+0x1774], R0 ;  /* 0x0017740001007387 */ /* 0x0003e40000100800 */
[----:B-1----:R-:W-:Y:S02]  /*730b0*/  MOV R0, R211 ;  /* 0x000000d300007202 */ /* 0x002fe40000000f00 */
[----:B------:R-:W-:Y:S04]  /*730c0*/  STL [R1+0x1788], R144 ;  /* 0x0017889001007387 */ /* 0x000fe80000100800 */
        /* <DEDUP_REMOVED lines=26> */
[----:B-1----:R-:W-:-:S05]  /*73270*/  IMAD.MOV.U32 R0, RZ, RZ, R219 ;  /* 0x000000ffff007224 */ /* 0x002fca00078e00db */
[----:B------:R1:W-:Y:S02]  /*73280*/  STL [R1+0x17b4], R0 ;  /* 0x0017b40001007387 */ /* 0x0003e40000100800 */
[----:B-1----:R-:W-:Y:S02]  /*73290*/  MOV R0, R217 ;  /* 0x000000d900007202 */ /* 0x002fe40000000f00 */
[----:B------:R1:W-:Y:S04]  /*732a0*/  STL [R1+0x17c0], R216 ;  /* 0x0017c0d801007387 */ /* 0x0003e80000100800 */
[----:B------:R-:W-:Y:S04]  /*732b0*/  STL [R1+0x17c8], R214 ;  /* 0x0017c8d601007387 */ /* 0x000fe80000100800 */
[----:B------:R1:W-:Y:S04]  /*732c0*/  STL [R1+0x17bc], R0 ;  /* 0x0017bc0001007387 */ /* 0x0003e80000100800 */
[----:B------:R-:W2:Y:S04]  /*732d0*/  LDL.LU.64 R218, [R1+0x1818] ;  /* 0x0018180001da7983 */ /* 0x000ea80000300a00 */
[----:B-1----:R-:W2:Y:S01]  /*732e0*/  LDL.LU.64 R216, [R1+0x1820] ;  /* 0x0018200001d87983 */ /* 0x002ea20000300a00 */
[----:B------:R-:W-:-:S05]  /*732f0*/  IMAD.MOV.U32 R0, RZ, RZ, R215 ;  /* 0x000000ffff007224 */ /* 0x000fca00078e00d7 */
[----:B------:R1:W-:Y:S04]  /*73300*/  STL [R1+0x17c4], R0 ;  /* 0x0017c40001007387 */ /* 0x0003e80000100800 */
[----:B---3--:R-:W-:Y:S01]  /*73310*/  STL [R1+0x17d0], R212 ;  /* 0x0017d0d401007387 */ /* 0x008fe20000100800 */
[----:B-1----:R-:W-:-:S03]  /*73320*/  IMAD.MOV.U32 R0, RZ, RZ, R213 ;  /* 0x000000ffff007224 */ /* 0x002fc600078e00d5 */
[----:B------:R-:W-:Y:S04]  /*73330*/  STL [R1+0x17d8], R242 ;  /* 0x0017d8f201007387 */ /* 0x000fe80000100800 */
[----:B------:R1:W-:Y:S04]  /*73340*/  STL [R1+0x17cc], R0 ;  /* 0x0017cc0001007387 */ /* 0x0003e80000100800 */
[----:B------:R-:W3:Y:S04]  /*73350*/  LDL.LU.64 R214, [R1+0x1828] ;  /* 0x0018280001d67983 */ /* 0x000ee80000300a00 */
[----:B------:R-:W-:Y:S04]  /*73360*/  STL [R1+0x17d4], R243 ;  /* 0x0017d4f301007387 */ /* 0x000fe80000100800 */
[----:B------:R4:W-:Y:S01]  /*73370*/  STL [R1+0x17e0], R210 ;  /* 0x0017e0d201007387 */ /* 0x0009e20000100800 */
[----:B-1----:R-:W-:-:S03]  /*73380*/  IMAD.MOV.U32 R0, RZ, RZ, R211 ;  /* 0x000000ffff007224 */ /* 0x002fc600078e00d3 */
[----:B------:R-:W3:Y:S04]  /*73390*/  LDL.LU.64 R212, [R1+0x1830] ;  /* 0x0018300001d47983 */ /* 0x000ee80000300a00 */
[----:B----4-:R-:W-:Y:S04]  /*733a0*/  STL [R1+0x17e8], R144 ;  /* 0x0017e89001007387 */ /* 0x010fe80000100800 */
[----:B------:R1:W-:Y:S04]  /*733b0*/  STL [R1+0x17dc], R0 ;  /* 0x0017dc0001007387 */ /* 0x0003e80000100800 */
[----:B------:R-:W4:Y:S01]  /*733c0*/  LDL.LU.64 R210, [R1+0x1838] ;  /* 0x0018380001d27983 */ /* 0x000f220000300a00 */
[----:B-1----:R-:W-:-:S03]  /*733d0*/  MOV R0, R145 ;  /* 0x0000009100007202 */ /* 0x002fc60000000f00 */
[----:B------:R-:W-:Y:S04]  /*733e0*/  STL [R1+0x17f0], R146 ;  /* 0x0017f09201007387 */ /* 0x000fe80000100800 */
[----:B------:R1:W-:Y:S04]  /*733f0*/  STL [R1+0x17e4], R0 ;  /* 0x0017e40001007387 */ /* 0x0003e80000100800 */
        /* <DEDUP_REMOVED lines=9> */
[----:B-1----:R-:W-:-:S03]  /*73490*/  IMAD.MOV.U32 R0, RZ, RZ, R149 ;  /* 0x000000ffff007224 */ /* 0x002fc600078e0095 */
[----:B--2---:R-:W-:Y:S04]  /*734a0*/  STL [R1+0x1808], R150 ;  /* 0x0018089601007387 */ /* 0x004fe80000100800 */
[----:B------:R1:W-:Y:S04]  /*734b0*/  STL [R1+0x17fc], R0 ;  /* 0x0017fc0001007387 */ /* 0x0003e80000100800 */
[----:B------:R-:W2:Y:S04]  /*734c0*/  LDL.LU.64 R142, [R1+0x1858] ;  /* 0x00185800018e7983 */ /* 0x000ea80000300a00 */
[----:B------:R-:W2:Y:S01]  /*734d0*/  LDL.LU.64 R144, [R1+0x1860] ;  /* 0x0018600001907983 */ /* 0x000ea20000300a00 */
[----:B-1----:R-:W-:-:S05]  /*734e0*/  MOV R0, R151 ;  /* 0x0000009700007202 */ /* 0x002fca0000000f00 */
[----:B------:R1:W-:Y:S04]  /*734f0*/  STL [R1+0x1804], R0 ;  /* 0x0018040001007387 */ /* 0x0003e80000100800 */
[----:B------:R-:W-:Y:S04]  /*73500*/  STL [R1+0x1810], R220 ;  /* 0x001810dc01007387 */ /* 0x000fe80000100800 */
[----:B------:R-:W2:Y:S01]  /*73510*/  LDL.LU.64 R146, [R1+0x1868] ;  /* 0x0018680001927983 */ /* 0x000ea20000300a00 */
[----:B-1----:R-:W-:-:S03]  /*73520*/  IMAD.MOV.U32 R0, RZ, RZ, R221 ;  /* 0x000000ffff007224 */ /* 0x002fc600078e00dd */
[----:B------:R-:W2:Y:S04]  /*73530*/  LDL.LU.64 R148, [R1+0x1870] ;  /* 0x0018700001947983 */ /* 0x000ea80000300a00 */
[----:B------:R1:W-:Y:S02]  /*73540*/  STL [R1+0x180c], R0 ;  /* 0x00180c0001007387 */ /* 0x0003e40000100800 */
[----:B-1----:R-:W-:Y:S02]  /*73550*/  IMAD.MOV.U32 R0, RZ, RZ, R219 ;  /* 0x000000ffff007224 */ /* 0x002fe400078e00db */
[----:B------:R-:W-:Y:S04]  /*73560*/  STL [R1+0x1818], R218 ;  /* 0x001818da01007387 */ /* 0x000fe80000100800 */
[----:B------:R-:W-:Y:S04]  /*73570*/  STL [R1+0x1820], R216 ;  /* 0x001820d801007387 */ /* 0x000fe80000100800 */
[----:B------:R1:W-:Y:S04]  /*73580*/  STL [R1+0x1814], R0 ;  /* 0x0018140001007387 */ /* 0x0003e80000100800 */
[----:B------:R-:W2:Y:S04]  /*73590*/  LDL.LU.64 R150, [R1+0x1880] ;  /* 0x0018800001967983 */ /* 0x000ea80000300a00 */
[----:B------:R-:W2:Y:S01]  /*735a0*/  LDL.LU.64 R220, [R1+0x1888] ;  /* 0x0018880001dc7983 */ /* 0x000ea20000300a00 */
[----:B-1----:R-:W-:-:S05]  /*735b0*/  IMAD.MOV.U32 R0, RZ, RZ, R217 ;  /* 0x000000ffff007224 */ /* 0x002fca00078e00d9 */
[----:B------:R1:W-:Y:S04]  /*735c0*/  STL [R1+0x181c], R0 ;  /* 0x00181c0001007387 */ /* 0x0003e80000100800 */
[----:B---3--:R-:W-:Y:S01]  /*735d0*/  STL [R1+0x1828], R214 ;  /* 0x001828d601007387 */ /* 0x008fe20000100800 */
[----:B-1----:R-:W-:-:S03]  /*735e0*/  MOV R0, R215 ;  /* 0x000000d700007202 */ /* 0x002fc60000000f00 */
[----:B------:R-:W3:Y:S04]  /*735f0*/  LDL.LU.64 R218, [R1+0x1890] ;  /* 0x0018900001da7983 */ /* 0x000ee80000300a00 */
[----:B------:R-:W-:Y:S04]  /*73600*/  STL [R1+0x1830], R212 ;  /* 0x001830d401007387 */ /* 0x000fe80000100800 */
[----:B------:R1:W-:Y:S04]  /*73610*/  STL [R1+0x1824], R0 ;  /* 0x0018240001007387 */ /* 0x0003e80000100800 */
[----:B------:R-:W3:Y:S01]  /*73620*/  LDL.LU.64 R216, [R1+0x18a0] ;  /* 0x0018a00001d87983 */ /* 0x000ee20000300a00 */
[----:B-1----:R-:W-:-:S05]  /*73630*/  IMAD.MOV.U32 R0, RZ, RZ, R213 ;  /* 0x000000ffff007224 */ /* 0x002fca00078e00d5 */
[----:B------:R1:W-:Y:S04]  /*73640*/  STL [R1+0x182c], R0 ;  /* 0x00182c0001007387 */ /* 0x0003e80000100800 */
[----:B----4-:R-:W-:Y:S04]  /*73650*/  STL [R1+0x1838], R210 ;  /* 0x001838d201007387 */ /* 0x010fe80000100800 */
[----:B------:R-:W4:Y:S01]  /*73660*/  LDL.LU.64 R214, [R1+0x18a8] ;  /* 0x0018a80001d67983 */ /* 0x000f220000300a00 */
[----:B-1----:R-:W-:-:S03]  /*73670*/  IMAD.MOV.U32 R0, RZ, RZ, R211 ;  /* 0x000000ffff007224 */ /* 0x002fc600078e00d3 */
[----:B------:R-:W4:Y:S04]  /*73680*/  LDL.LU.64 R212, [R1+0x18b0] ;  /* 0x0018b00001d47983 */ /* 0x000f280000300a00 */
[----:B------:R1:W-:Y:S04]  /*73690*/  STL [R1+0x1834], R0 ;  /* 0x0018340001007387 */ /* 0x0003e80000100800 */
[----:B------:R-:W-:Y:S01]  /*736a0*/  STL [R1+0x1840], R138 ;  /* 0x0018408a01007387 */ /* 0x000fe20000100800 */
[----:B-1----:R-:W-:-:S03]  /*736b0*/  IMAD.MOV.U32 R0, RZ, RZ, R139 ;  /* 0x000000ffff007224 */ /* 0x002fc600078e008b */
[----:B------:R-:W4:Y:S04]  /*736c0*/  LDL.LU.64 R210, [R1+0x18b8] ;  /* 0x0018b80001d27983 */ /* 0x000f280000300a00 */
[----:B------:R-:W-:Y:S04]  /*736d0*/  STL [R1+0x1848], R208 ;  /* 0x001848d001007387 */ /* 0x000fe80000100800 */
[----:B------:R1:W-:Y:S02]  /*736e0*/  STL [R1+0x183c], R0 ;  /* 0x00183c0001007387 */ /* 0x0003e40000100800 */
[----:B-1----:R-:W-:-:S02]  /*736f0*/  MOV R0, R209 ;  /* 0x000000d100007202 */ /* 0x002fc40000000f00 */
[----:B------:R-:W-:Y:S04]  /*73700*/  STL [R1+0x1850], R140 ;  /* 0x0018508c01007387 */ /* 0x000fe80000100800 */
[----:B------:R1:W-:Y:S04]  /*73710*/  STL [R1+0x1844], R0 ;  /* 0x0018440001007387 */ /* 0x0003e80000100800 */
[----:B------:R-:W4:Y:S01]  /*73720*/  LDL.LU.64 R208, [R1+0x18d8] ;  /* 0x0018d80001d07983 */ /* 0x000f220000300a00 */
[----:B-1----:R-:W-:-:S03]  /*73730*/  IMAD.MOV.U32 R0, RZ, RZ, R141 ;  /* 0x000000ffff007224 */ /* 0x002fc600078e008d */
[----:B--2---:R-:W-:Y:S04]  /*73740*/  STL [R1+0x1858], R142 ;  /* 0x0018588e01007387 */ /* 0x004fe80000100800 */
        /* <DEDUP_REMOVED lines=14> */
[----:B-1----:R-:W-:-:S03]  /*73830*/  IMAD.MOV.U32 R0, RZ, RZ, R151 ;  /* 0x000000ffff007224 */ /* 0x002fc600078e0097 */
[----:B------:R-:W-:Y:S04]  /*73840*/  STL [R1+0x1880], R150 ;  /* 0x0018809601007387 */ /* 0x000fe80000100800 */
[----:B------:R-:W-:Y:S04]  /*73850*/  STL [R1+0x1888], R220 ;  /* 0x001888dc01007387 */ /* 0x000fe80000100800 */
[----:B------:R1:W-:Y:S04]  /*73860*/  STL [R1+0x187c], R0 ;  /* 0x00187c0001007387 */ /* 0x0003e80000100800 */
[----:B---3--:R-:W-:Y:S01]  /*73870*/  STL [R1+0x1890], R218 ;  /* 0x001890da01007387 */ /* 0x008fe20000100800 */
[----:B-1----:R-:W-:-:S05]  /*73880*/  IMAD.MOV.U32 R0, RZ, RZ, R221 ;  /* 0x000000ffff007224 */ /* 0x002fca00078e00dd */
[----:B------:R1:W-:Y:S04]  /*73890*/  STL [R1+0x1884], R0 ;  /* 0x0018840001007387 */ /* 0x0003e80000100800 */
[----:B------:R-:W-:Y:S01]  /*738a0*/  STL [R1+0x1898], R222 ;  /* 0x001898de01007387 */ /* 0x000fe20000100800 */
[----:B-1----:R-:W-:-:S05]  /*738b0*/  MOV R0, R219 ;  /* 0x000000db00007202 */ /* 0x002fca0000000f00 */
[----:B------:R1:W-:Y:S04]  /*738c0*/  STL [R1+0x188c], R0 ;  /* 0x00188c0001007387 */ /* 0x0003e80000100800 */
[----:B------:R-:W-:Y:S01]  /*738d0*/  STL [R1+0x1894], R223 ;  /* 0x001894df01007387 */ /* 0x000fe20000100800 */
[----:B-1----:R-:W-:-:S03]  /*738e0*/  IMAD.MOV.U32 R0, RZ, RZ, R217 ;  /* 0x000000ffff007224 */ /* 0x002fc600078e00d9 */
[----:B------:R-:W-:Y:S04]  /*738f0*/  STL [R1+0x18a0], R216 ;  /* 0x0018a0d801007387 */ /* 0x000fe80000100800 */
[----:B----4-:R-:W-:Y:S04]  /*73900*/  STL [R1+0x18a8], R214 ;  /* 0x0018a8d601007387 */ /* 0x010fe80000100800 */
        /* <DEDUP_REMOVED lines=13> */
[----:B------:R-:W2:Y:S04]  /*739e0*/  LDL.LU.64 R10, [R1+0x1d48] ;  /* 0x001d4800010a7983 */ /* 0x000ea80000300a00 */
[----:B------:R-:W-:Y:S04]  /*739f0*/  STL [R1+0x18c4], R0 ;  /* 0x0018c40001007387 */ /* 0x000fe80000100800 */
[----:B------:R-:W3:Y:S04]  /*73a00*/  LDL.LU.64 R8, [R1+0x1d40] ;  /* 0x001d400001087983 */ /* 0x000ee80000300a00 */
[----:B--2---:R1:W-:Y:S04]  /*73a10*/  STL.64 [R1+0x988], R10 ;  /* 0x0009880a01007387 */ /* 0x0043e80000100a00 */
[----:B-1----:R-:W2:Y:S04]  /*73a20*/  LDL.LU.64 R10, [R1+0x1d38] ;  /* 0x001d3800010a7983 */ /* 0x002ea80000300a00 */
[----:B---3--:R1:W-:Y:S04]  /*73a30*/  STL.64 [R1+0x980], R8 ;  /* 0x0009800801007387 */ /* 0x0083e80000100a00 */
[----:B-1----:R-:W3:Y:S04]  /*73a40*/  LDL.LU.64 R8, [R1+0x1d30] ;  /* 0x001d300001087983 */ /* 0x002ee80000300a00 */
        /* <DEDUP_REMOVED lines=185> */
[----:B------:R-:W-:Y:S04]  /*745e0*/  STL.64 [R1+0x688], R182 ;  /* 0x000688b601007387 */ /* 0x000fe80000100a00 */
[----:B---3--:R2:W-:Y:S04]  /*745f0*/  STL.64 [R1+0x690], R8 ;  /* 0x0006900801007387 */ /* 0x0085e80000100a00 */
[----:B-1----:R-:W3:Y:S04]  /*74600*/  LDL.LU.64 R10, [R1+0x19c0] ;  /* 0x0019c000010a7983 */ /* 0x002ee80000300a00 */
[----:B--2---:R-:W2:Y:S04]  /*74610*/  LDL.LU.64 R8, [R1+0x1928] ;  /* 0x0019280001087983 */ /* 0x004ea80000300a00 */
[----:B---3--:R1:W-:Y:S04]  /*74620*/  STL.64 [R1+0x680], R10 ;  /* 0x0006800a01007387 */ /* 0x0083e80000100a00 */
[----:B------:R-:W-:Y:S04]  /*74630*/  STL.64 [R1+0x670], R184 ;  /* 0x000670b801007387 */ /* 0x000fe80000100a00 */
[----:B--2---:R2:W-:Y:S04]  /*74640*/  STL.64 [R1+0x678], R8 ;  /* 0x0006780801007387 */ /* 0x0045e80000100a00 */
        /* <DEDUP_REMOVED lines=12> */
[----:B---3--:R-:W-:Y:S04]  /*74710*/  STL.64 [R1+0x638], R10 ;  /* 0x0006380a01007387 */ /* 0x008fe80000100a00 */
[----:B------:R-:W-:Y:S04]  /*74720*/  STL.64 [R1+0x628], R190 ;  /* 0x000628be01007387 */ /* 0x000fe80000100a00 */
[----:B--2---:R1:W-:Y:S04]  /*74730*/  STL.64 [R1+0x630], R8 ;  /* 0x0006300801007387 */ /* 0x0043e80000100a00 */
[----:B-1----:R-:W2:Y:S04]  /*74740*/  LDL.LU.64 R8, [R1+0x1a50] ;  /* 0x001a500001087983 */ /* 0x002ea80000300a00 */
[----:B------:R-:W3:Y:S04]  /*74750*/  LDL.LU.64 R10, [R1+0x1a48] ;  /* 0x001a4800010a7983 */ /* 0x000ee80000300a00 */
[----:B--2---:R1:W-:Y:S04]  /*74760*/  STL.64 [R1+0x620], R8 ;  /* 0x0006200801007387 */ /* 0x0043e80000100a00 */
[----:B-1----:R-:W2:Y:S04]  /*74770*/  LDL.LU.64 R8, [R1+0x1a40] ;  /* 0x001a400001087983 */ /* 0x002ea80000300a00 */
[----:B---3--:R1:W-:Y:S04]  /*74780*/  STL.64 [R1+0x618], R10 ;  /* 0x0006180a01007387 */ /* 0x0083e80000100a00 */
[----:B-1----:R-:W3:Y:S04]  /*74790*/  LDL.LU.64 R10, [R1+0x1a38] ;  /* 0x001a3800010a7983 */ /* 0x002ee80000300a00 */
[----:B--2---:R1:W-:Y:S04]  /*747a0*/  STL.64 [R1+0x610], R8 ;  /* 0x0006100801007387 */ /* 0x0043e80000100a00 */
[----:B-1----:R-:W2:Y:S04]  /*747b0*/  LDL.LU.64 R8, [R1+0x1a30] ;  /* 0x001a300001087983 */ /* 0x002ea80000300a00 */
[----:B---3--:R-:W-:Y:S04]  /*747c0*/  STL.64 [R1+0x608], R10 ;  /* 0x0006080a01007387 */ /* 0x008fe80000100a00 */
[----:B------:R1:W5:Y:S01]  /*747d0*/  LDL.LU.64 R250, [R1+0x1a28] ;  /* 0x001a280001fa7983 */ /* 0x0003620000300a00 */
[----:B------:R-:W-:Y:S01]  /*747e0*/  SHF.R.S32.HI R3, RZ, 0x1f, R207 ;  /* 0x0000001fff037819 */ /* 0x000fe200000114cf */
[----:B------:R-:W-:Y:S01]  /*747f0*/  IMAD.MOV.U32 R209, RZ, RZ, R203 ;  /* 0x000000ffffd17224 */ /* 0x000fe200078e00cb */
[----:B------:R-:W-:-:S02]  /*74800*/  MOV R208, R202 ;  /* 0x000000ca00d07202 */ /* 0x000fc40000000f00 */
[----:B------:R-:W-:Y:S01]  /*74810*/  LEA.HI R3, R3, R207, RZ, 0x7 ;  /* 0x000000cf03037211 */ /* 0x000fe200078f38ff */
[----:B------:R-:W-:Y:S01]  /*74820*/  IMAD.MOV.U32 R212, RZ, RZ, R200 ;  /* 0x000000ffffd47224 */ /* 0x000fe200078e00c8 */
[----:B------:R-:W-:Y:S01]  /*74830*/  MOV R216, R198 ;  /* 0x000000c600d87202 */ /* 0x000fe20000000f00 */
[----:B------:R-:W-:Y:S02]  /*74840*/  IMAD.MOV.U32 R213, RZ, RZ, R201 ;  /* 0x000000ffffd57224 */ /* 0x000fe400078e00c9 */
[----:B------:R-:W-:Y:S01]  /*74850*/  IMAD.MOV.U32 R217, RZ, RZ, R199 ;  /* 0x000000ffffd97224 */ /* 0x000fe200078e00c7 */
[----:B------:R-:W-:Y:S01]  /*74860*/  MOV R224, R194 ;  /* 0x000000c200e07202 */ /* 0x000fe20000000f00 */
[----:B------:R-:W-:Y:S02]  /*74870*/  IMAD.MOV.U32 R220, RZ, RZ, R196 ;  /* 0x000000ffffdc7224 */ /* 0x000fe400078e00c4 */
[----:B------:R-:W-:Y:S02]  /*74880*/  IMAD.MOV.U32 R221, RZ, RZ, R197 ;  /* 0x000000ffffdd7224 */ /* 0x000fe400078e00c5 */
[----:B------:R-:W-:-:S02]  /*74890*/  IMAD.MOV.U32 R225, RZ, RZ, R195 ;  /* 0x000000ffffe17224 */ /* 0x000fc400078e00c3 */
[----:B------:R-:W-:Y:S02]  /*748a0*/  IMAD.MOV.U32 R228, RZ, RZ, R192 ;  /* 0x000000ffffe47224 */ /* 0x000fe400078e00c0 */
[----:B------:R-:W-:Y:S02]  /*748b0*/  IMAD.MOV.U32 R229, RZ, RZ, R193 ;  /* 0x000000ffffe57224 */ /* 0x000fe400078e00c1 */
[----:B------:R-:W-:Y:S01]  /*748c0*/  IMAD.MOV.U32 R4, RZ, RZ, -0x1 ;  /* 0xffffffffff047424 */ /* 0x000fe200078e00ff */
[----:B--2---:R2:W-:Y:S04]  /*748d0*/  STL.64 [R1+0x600], R8 ;  /* 0x0006000801007387 */ /* 0x0045e80000100a00 */
[----:B------:R1:W5:Y:S04]  /*748e0*/  LDL.LU.64 R248, [R1+0x1a20] ;  /* 0x001a200001f87983 */ /* 0x0003680000300a00 */
        /* <DEDUP_REMOVED lines=22> */
[----:B------:R1:W5:Y:S01]  /*74a50*/  LDL.LU.64 R188, [R1+0x1978] ;  /* 0x0019780001bc7983 */ /* 0x0003620000300a00 */
[----:B--2---:R-:W-:-:S03]  /*74a60*/  MOV R9, 0x4 ;  /* 0x0000000400097802 */ /* 0x004fc60000000f00 */
        /* <DEDUP_REMOVED lines=8> */
[----:B------:R1:W-:Y:S04]  /*74af0*/  STL [R1+0x994], R9 ;  /* 0x0009940901007387 */ /* 0x0003e80000100800 */
[----:B------:R1:W-:Y:S04]  /*74b00*/  STL [R1+0x990], RZ ;  /* 0x000990ff01007387 */ /* 0x0003e80000100800 */
[----:B------:R1:W-:Y:S04]  /*74b10*/  STL [R1+0x998], R4 ;  /* 0x0009980401007387 */ /* 0x0003e80000100800 */
        /* <DEDUP_REMOVED lines=383> */
[----:B------:R1:W-:Y:S01]  /*76310*/  STL [R1+0x1fc], RZ ;  /* 0x0001fcff01007387 */ /* 0x0003e20000100800 */
[----:B------:R-:W-:-:S02]  /*76320*/  SHF.R.S32.HI R0, RZ, 0x1f, R5 ;  /* 0x0000001fff007819 */ /* 0x000fc40000011405 */
[----:B------:R-:W-:Y:S01]  /*76330*/  SHF.R.S32.HI R2, RZ, 0x1f, R171 ;  /* 0x0000001fff027819 */ /* 0x000fe200000114ab */
[----:B------:R-:W-:Y:S01]  /*76340*/  IMAD.SHL.U32 R8, R171, 0x4, RZ ;  /* 0x00000004ab087824 */ /* 0x000fe200078e00ff */
[C---:B------:R-:W-:Y:S01]  /*76350*/  SHF.L.U64.HI R0, R5.reuse, 0x2, R0 ;  /* 0x0000000205007819 */ /* 0x040fe20000010200 */
[----:B------:R-:W-:Y:S01]  /*76360*/  IMAD.SHL.U32 R5, R5, 0x4, RZ ;  /* 0x0000000405057824 */ /* 0x000fe200078e00ff */
[----:B------:R-:W-:Y:S02]  /*76370*/  SHF.L.U64.HI R2, R171, 0x2, R2 ;  /* 0x00000002ab027819 */ /* 0x000fe40000010202 */
[----:B------:R-:W-:Y:S02]  /*76380*/  CS2R R24, SRZ ;  /* 0x0000000000187805 */ /* 0x000fe4000001ff00 */
[----:B------:R-:W-:Y:S02]  /*76390*/  SHF.R.S32.HI R3, RZ, 0x7, R3 ;  /* 0x00000007ff037819 */ /* 0x000fe40000011403 */
        /* <DEDUP_REMOVED lines=62> */
[----:B-1----:R-:W-:-:S07]  /*76780*/  CS2R R150, SRZ ;  /* 0x0000000000967805 */ /* 0x002fce000001ff00 */
.L_x_1:
[----:B------:R-:W2:Y:S01]  /*76790*/  LDL.LU R3, [R1+0x998] ;  /* 0x0009980001037983 */ /* 0x000ea20000300800 */
[----:B------:R-:W-:-:S04]  /*767a0*/  DEPBAR.LE SB0, 0x8 ;  /* 0x000082000000791a */ /* 0x000fc80000000000 */
        /* <DEDUP_REMOVED lines=58> */
[----:B-1----:R-:W3:Y:S04]  /*76b50*/  LDL.LU.64 R36, [R1+0x400] ;  /* 0x0004000001247983 */ /* 0x002ee80000300a00 */
        /* <DEDUP_REMOVED lines=63> */
[----:B--2---:R-:W-:Y:S01]  /*76f50*/  VIADD R3, R3, 0x1 ;  /* 0x0000000103037836 */ /* 0x004fe20000000000 */
[----:B------:R-:W-:Y:S01]  /*76f60*/  UMOV UR11, 0x40000040 ;  /* 0x40000040000b7882 */ /* 0x000fe20000000000 */
[----:B------:R-:W-:Y:S01]  /*76f70*/  UMOV UR9, 0x40000040 ;  /* 0x4000004000097882 */ /* 0x000fe20000000000 */
[----:B------:R-:W-:Y:S01]  /*76f80*/  STL.64 [R1+0x25e8], R34 ;  /* 0x0025e82201007387 */ /* 0x000fe20000100a00 */
[----:B------:R-:W-:Y:S01]  /*76f90*/  IMAD.U32 R169, RZ, RZ, UR11 ;  /* 0x0000000bffa97e24 */ /* 0x000fe2000f8e00ff */
[----:B------:R-:W-:Y:S01]  /*76fa0*/  BAR.SYNC.DEFER_BLOCKING 0x0 ;  /* 0x0000000000007b1d */ /* 0x000fe20000010000 */
[----:B------:R-:W-:-:S02]  /*76fb0*/  ISETP.GT.AND P0, PT, R3, 0x5, PT ;  /* 0x000000050300780c */ /* 0x000fc40003f04270 */
[----:B------:R-:W-:Y:S02]  /*76fc0*/  MOV R252, UR61 ;  /* 0x0000003d00fc7c02 */ /* 0x000fe40008000f00 */
[----:B------:R-:W-:Y:S01]  /*76fd0*/  MOV R171, UR60 ;  /* 0x0000003c00ab7c02 */ /* 0x000fe20008000f00 */
[----:B------:R-:W-:Y:S01]  /*76fe0*/  UMOV UR17, UR9 ;  /* 0x0000000900117c82 */ /* 0x000fe20008000000 */
[----:B------:R-:W-:Y:S04]  /*76ff0*/  STL.64 [R1+0x25e0], R32 ;  /* 0x0025e02001007387 */ /* 0x000fe80000100a00 */
[----:B------:R-:W-:Y:S04]  /*77000*/  STL.64 [R1+0x25d8], R30 ;  /* 0x0025d81e01007387 */ /* 0x000fe80000100a00 */
[----:B------:R-:W-:Y:S04]  /*77010*/  STL.64 [R1+0x25d0], R28 ;  /* 0x0025d01c01007387 */ /* 0x000fe80000100a00 */
[----:B------:R-:W-:Y:S04]  /*77020*/  STL.64 [R1+0x25c8], R26 ;  /* 0x0025c81a01007387 */ /* 0x000fe80000100a00 */
[----:B------:R-:W-:Y:S04]  /*77030*/  STL.64 [R1+0x25c0], R24 ;  /* 0x0025c01801007387 */ /* 0x000fe80000100a00 */
[----:B-----5:R1:W-:Y:S04]  /*77040*/  STL.64 [R1+0x25b8], R194 ;  /* 0x0025b8c201007387 */ /* 0x0203e80000100a00 */
[----:B------:R-:W-:Y:S04]  /*77050*/  STL.64 [R1+0x25b0], R192 ;  /* 0x0025b0c001007387 */ /* 0x000fe80000100a00 */
[----:B------:R-:W-:Y:S04]  /*77060*/  STL.64 [R1+0x25a8], R190 ;  /* 0x0025a8be01007387 */ /* 0x000fe80000100a00 */
[----:B------:R-:W-:Y:S01]  /*77070*/  STL [R1+0x25a0], R189 ;  /* 0x0025a0bd01007387 */ /* 0x000fe20000100800 */
[----:B-1----:R-:W1:Y:S03]  /*77080*/  LDC R195, c[0x0][0x230] ;  /* 0x00008c00ffc37b82 */ /* 0x002e660000000800 */
[----:B------:R-:W-:Y:S04]  /*77090*/  STL.64 [R1+0x2598], R228 ;  /* 0x002598e401007387 */ /* 0x000fe80000100a00 */
[----:B------:R-:W-:Y:S04]  /*770a0*/  STL.64 [R1+0x2590], R224 ;  /* 0x002590e001007387 */ /* 0x000fe80000100a00 */
[----:B------:R-:W-:Y:S04]  /*770b0*/  STL.64 [R1+0x2588], R220 ;  /* 0x002588dc01007387 */ /* 0x000fe80000100a00 */
[----:B------:R-:W-:Y:S04]  /*770c0*/  STL.64 [R1+0x2580], R216 ;  /* 0x002580d801007387 */ /* 0x000fe80000100a00 */
[----:B------:R-:W-:Y:S04]  /*770d0*/  STL [R1+0x2578], R212 ;  /* 0x002578d401007387 */ /* 0x000fe80000100800 */
[----:B------:R-:W-:Y:S04]  /*770e0*/  STL [R1+0x2574], R213 ;  /* 0x002574d501007387 */ /* 0x000fe80000100800 */
[----:B------:R2:W-:Y:S04]  /*770f0*/  STL [R1+0x2570], R6 ;  /* 0x0025700601007387 */ /* 0x0005e80000100800 */
[----:B------:R-:W-:Y:S04]  /*77100*/  STL.64 [R1+0x2568], R208 ;  /* 0x002568d001007387 */ /* 0x000fe80000100a00 */
[----:B------:R-:W-:Y:S01]  /*77110*/  STL.64 [R1+0x2560], R204 ;  /* 0x002560cc01007387 */ /* 0x000fe20000100a00 */
[----:B--2---:R-:W-:-:S03]  /*77120*/  SEL R6, R3, RZ, !P0 ;  /* 0x000000ff03067207 */ /* 0x004fc60004000000 */
[----:B------:R-:W-:Y:S02]  /*77130*/  STL.64 [R1+0x2558], R186 ;  /* 0x002558ba01007387 */ /* 0x000fe40000100a00 */
[C-C-:B------:R-:W-:Y:S02]  /*77140*/  IMAD R3, R6.reuse, 0x10000, R170.reuse ;  /* 0x0001000006037824 */ /* 0x140fe400078e02aa */
[----:B------:R-:W-:Y:S03]  /*77150*/  STL.64 [R1+0x2550], R184 ;  /* 0x002550b801007387 */ /* 0x000fe60000100a00 */
[----:B------:R-:W-:Y:S01]  /*77160*/  IADD3 R4, R3, 0x180000, RZ ;  /* 0x0018000003047810 */ /* 0x000fe20007ffe0ff */
[----:B------:R-:W-:Y:S01]  /*77170*/  IMAD R3, R6, 0x40000, R170 ;  /* 0x0004000006037824 */ /* 0x000fe200078e02aa */
[----:B------:R-:W-:Y:S02]  /*77180*/  STL.64 [R1+0x2548], R182 ;  /* 0x002548b601007387 */ /* 0x000fe40000100a00 */
[----:B------:R-:W-:-:S02]  /*77190*/  SHF.R.U32.HI R4, RZ, 0x4, R4 ;  /* 0x00000004ff047819 */ /* 0x000fc40000011604 */
[----:B------:R-:W-:Y:S01]  /*771a0*/  SHF.R.U32.HI R3, RZ, 0x4, R3 ;  /* 0x00000004ff037819 */ /* 0x000fe20000011603 */
[----:B------:R-:W-:Y:S01]  /*771b0*/  STL.64 [R1+0x2540], R180 ;  /* 0x002540b401007387 */ /* 0x000fe20000100a00 */
[----:B------:R-:W-:Y:S02]  /*771c0*/  SGXT.U32 R4, R4, 0xe ;  /* 0x0000000e0404781a */ /* 0x000fe40000000000 */
[----:B------:R-:W-:Y:S01]  /*771d0*/  SGXT.U32 R3, R3, 0xe ;  /* 0x0000000e0303781a */ /* 0x000fe20000000000 */
[----:B------:R-:W-:Y:S01]  /*771e0*/  STL.64 [R1+0x2538], R178 ;  /* 0x002538b201007387 */ /* 0x000fe20000100a00 */
[C---:B------:R-:W-:Y:S02]  /*771f0*/  R2UR UR4, R4.reuse ;  /* 0x00000000040472ca */ /* 0x040fe400000e0000 */
[----:B------:R-:W-:Y:S01]  /*77200*/  R2UR UR5, R3 ;  /* 0x00000000030572ca */ /* 0x000fe200000e0000 */
[----:B------:R-:W-:Y:S01]  /*77210*/  STL.64 [R1+0x2530], R176 ;  /* 0x002530b001007387 */ /* 0x000fe20000100a00 */
[----:B------:R-:W-:-:S02]  /*77220*/  IADD3 R4, P0, R4, 0x2, RZ ;  /* 0x0000000204047810 */ /* 0x000fc40007f1e0ff */
[----:B------:R-:W-:Y:S01]  /*77230*/  IADD3 R3, P1, R3, 0x2, RZ ;  /* 0x0000000203037810 */ /* 0x000fe20007f3e0ff */
[----:B------:R-:W-:Y:S03]  /*77240*/  STL.64 [R1+0x2528], R174 ;  /* 0x002528ae01007387 */ /* 0x000fe60000100a00 */
[----:B------:R-:W-:Y:S01]  /*77250*/  R2UR UR6, R3 ;  /* 0x00000000030672ca */ /* 0x000fe200000e0000 */
[----:B------:R-:W-:Y:S01]  /*77260*/  STL.64 [R1+0x2520], R172 ;  /* 0x002520ac01007387 */ /* 0x000fe20000100a00 */
[----:B------:R-:W-:Y:S01]  /*77270*/  MOV R3, RZ ;  /* 0x000000ff00037202 */ /* 0x000fe20000000f00 */
[----:B------:R-:W-:Y:S01]  /*77280*/  UMOV UR8, UR4 ;  /* 0x0000000400087c82 */ /* 0x000fe20008000000 */
[----:B------:R-:W-:Y:S01]  /*77290*/  R2UR UR4, R4 ;  /* 0x00000000040472ca */ /* 0x000fe200000e0000 */
[----:B------:R-:W-:Y:S01]  /*772a0*/  UMOV UR10, UR5 ;  /* 0x00000005000a7c82 */ /* 0x000fe20008000000 */
[----:B------:R-:W-:Y:S01]  /*772b0*/  IMAD.MOV.U32 R4, RZ, RZ, RZ ;  /* 0x000000ffff047224 */ /* 0x000fe200078e00ff */
[----:B------:R-:W-:Y:S01]  /*772c0*/  IADD3.X R3, R3, 0x40000040, RZ, P1, !PT ;  /* 0x4000004003037810 */ /* 0x000fe20000ffe4ff */
[----:B------:R-:W-:Y:S01]  /*772d0*/  IMAD.U32 R168, RZ, RZ, UR10 ;  /* 0x0000000affa87e24 */ /* 0x000fe2000f8e00ff */
[----:B------:R-:W-:Y:S01]  /*772e0*/  UMOV UR16, UR8 ;  /* 0x0000000800107c82 */ /* 0x000fe20008000000 */
[----:B------:R-:W-:Y:S01]  /*772f0*/  STL [R1+0x998], R6 ;  /* 0x0009980601007387 */ /* 0x000fe20000100800 */
[----:B------:R-:W-:-:S02]  /*77300*/  IADD3.X R4, R4, 0x40000040, RZ, P0, !PT ;  /* 0x4000004004047810 */ /* 0x000fc400007fe4ff */
[----:B------:R-:W-:Y:S01]  /*77310*/  R2UR UR7, R3 ;  /* 0x00000000030772ca */ /* 0x000fe200000e0000 */
[----:B------:R-:W2:Y:S01]  /*77320*/  LDL.LU.64 R24, [R1] ;  /* 0x0000000001187983 */ /* 0x000ea20000300a00 */
[----:B------:R-:W-:-:S03]  /*77330*/  R2UR UR5, R4 ;  /* 0x00000000040572ca */ /* 0x000fc600000e0000 */
[----:B------:R-:W4:Y:S04]  /*77340*/  LDL.LU.64 R26, [R1+0x8] ;  /* 0x00000800011a7983 */ /* 0x000f280000300a00 */
[----:B------:R-:W2:Y:S04]  /*77350*/  LDL.LU.64 R28, [R1+0x10] ;  /* 0x00001000011c7983 */ /* 0x000ea80000300a00 */
[----:B------:R-:W-:Y:S02]  /*77360*/  UIADD3.64 UR14, UR6, 0x7fe, URZ ;  /* 0x000007fe060e7897 */ /* 0x000fe4000fffe03f */
[----:B------:R-:W-:-:S02]  /*77370*/  UIADD3.64 UR12, UR4, 0x3fe, URZ ;  /* 0x000003fe040c7897 */ /* 0x000fc4000fffe03f */
[----:B------:R-:W-:Y:S02]  /*77380*/  UIADD3.64 UR18, UR6, 0x800, URZ ;  /* 0x0000080006127897 */ /* 0x000fe4000fffe03f */
[----:B------:R-:W-:Y:S01]  /*77390*/  MOV R10, UR15 ;  /* 0x0000000f000a7c02 */ /* 0x000fe20008000f00 */
[----:B------:R-:W-:Y:S01]  /*773a0*/  UIADD3.64 UR22, UR6, 0x802, URZ ;  /* 0x0000080206167897 */ /* 0x000fe2000fffe03f */
[----:B------:R-:W-:Y:S01]  /*773b0*/  MOV R9, UR14 ;  /* 0x0000000e00097c02 */ /* 0x000fe20008000f00 */
[----:B------:R-:W-:Y:S01]  /*773c0*/  UIADD3.64 UR20, UR4, 0x402, URZ ;  /* 0x0000040204147897 */ /* 0x000fe2000fffe03f */
[----:B------:R-:W-:Y:S01]  /*773d0*/  MOV R4, UR13 ;  /* 0x0000000d00047c02 */ /* 0x000fe20008000f00 */
[----:B------:R-:W-:Y:S01]  /*773e0*/  UIADD3.64 UR26, UR6, 0x804, URZ ;  /* 0x00000804061a7897 */ /* 0x000fe2000fffe03f */
[----:B------:R-:W-:Y:S01]  /*773f0*/  MOV R3, UR12 ;  /* 0x0000000c00037c02 */ /* 0x000fe20008000f00 */
[----:B------:R-:W-:Y:S02]  /*77400*/  UIADD3.64 UR24, UR4, 0x404, URZ ;  /* 0x0000040404187897 */ /* 0x000fe4000fffe03f */
[----:B------:R-:W-:-:S02]  /*77410*/  UIADD3.64 UR30, UR6, 0xffe, URZ ;  /* 0x00000ffe061e7897 */ /* 0x000fc4000fffe03f */
[----:B------:R-:W-:Y:S02]  /*77420*/  UIADD3.64 UR28, UR4, 0x7fe, URZ ;  /* 0x000007fe041c7897 */ /* 0x000fe4000fffe03f */
[----:B------:R-:W-:Y:S02]  /*77430*/  UIADD3.64 UR34, UR6, 0x1000, URZ ;  /* 0x0000100006227897 */ /* 0x000fe4000fffe03f */
[----:B------:R-:W-:Y:S02]  /*77440*/  UIADD3.64 UR32, UR4, 0x800, URZ ;  /* 0x0000080004207897 */ /* 0x000fe4000fffe03f */
[----:B------:R-:W-:Y:S02]  /*77450*/  UIADD3.64 UR38, UR6, 0x1002, URZ ;  /* 0x0000100206267897 */ /* 0x000fe4000fffe03f */
        /* <DEDUP_REMOVED lines=10> */
[----:B------:R-:W-:Y:S01]  /*77500*/  UIADD3.64 UR56, UR4, 0xc04, URZ ;  /* 0x00000c0404387897 */ /* 0x000fe2000fffe03f */
[----:B---3--:R-:W-:-:S06]  /*77510*/  WARPGROUP.ARRIVE ;  /* 0x00000000000079c5 */ /* 0x008fcc0000000000 */
[----:B------:R-:W-:Y:S01]  /*77520*/  HGMMA.64x256x8.F32.TF32 R36, gdesc[UR8], R36, gsb0 ;  /* 0x07e00000082479f0 */ /* 0x000fe20008002824 */
[----:B------:R-:W-:Y:S02]  /*77530*/  UIADD3.64 UR10, UR6, 0x2, URZ ;  /* 0x00000002060a7897 */ /* 0x000fe4000fffe03f */
[----:B------:R-:W-:-:S04]  /*77540*/  UIADD3.64 UR8, UR4, 0x2, URZ ;  /* 0x0000000204087897 */ /* 0x000fc8000fffe03f */
[----:B------:R-:W-:Y:S02]  /*77550*/  IMAD.U32 R166, RZ, RZ, UR10 ;  /* 0x0000000affa67e24 */ /* 0x000fe4000f8e00ff */
[----:B------:R-:W-:Y:S01]  /*77560*/  IMAD.U32 R167, RZ, RZ, UR11 ;  /* 0x0000000bffa77e24 */ /* 0x000fe2000f8e00ff */
[----:B------:R-:W-:Y:S01]  /*77570*/  UMOV UR60, UR8 ;  /* 0x00000008003c7c82 */ /* 0x000fe20008000000 */
[----:B------:R-:W-:Y:S01]  /*77580*/  UMOV UR61, UR9 ;  /* 0x00000009003d7c82 */ /* 0x000fe20008000000 */
[----:B------:R-:W-:Y:S02]  /*77590*/  WARPGROUP.DEPBAR.LE gsb0, 0x0 ;  /* 0x00008000000079c5 */ /* 0x000fe40000010000 */
[----:B------:R-:W-:-:S14]  /*775a0*/  WARPGROUP.ARRIVE ;  /* 0x00000000000079c5 */ /* 0x000fdc0000000000 */
[----:B------:R-:W-:Y:S03]  /*775b0*/  HGMMA.64x256x8.F32.TF32 R36, gdesc[UR4], R36, gsb0 ;  /* 0x07e00000042479f0 */ /* 0x000fe60008002824 */
[----:B------:R-:W-:Y:S02]  /*775c0*/  WARPGROUP.DEPBAR.LE gsb0, 0x0 ;  /* 0x00008000000079c5 */ /* 0x000fe40000010000 */
[----:B------:R-:W-:-:S15]  /*775d0*/  WARPGROUP.ARRIVE ;  /* 0x00000000000079c5 */ /* 0x000fde0000000000 */
[----:B------:R-:W-:-:S08]  /*775e0*/  NOP ;  /* 0x0000000000007918 */ /* 0x000fd00000000000 */
[----:B------:R-:W-:Y:S01]  /*775f0*/  HGMMA.64x256x8.F32.TF32 R36, gdesc[UR8], R36, gsb0 ;  /* 0x07e00000082479f0 */ /* 0x000fe20008002824 */
[----:B------:R-:W-:Y:S02]  /*77600*/  UIADD3.64 UR10, UR6, 0x4, URZ ;  /* 0x00000004060a7897 */ /* 0x000fe4000fffe03f */
[----:B------:R-:W-:Y:S01]  /*77610*/  UIADD3.64 UR8, UR4, 0x4, URZ ;  /* 0x0000000404087897 */ /* 0x000fe2000fffe03f */
[----:B------:R-:W-:Y:S02]  /*77620*/  WARPGROUP.DEPBAR.LE gsb0, 0x0 ;  /* 0x00008000000079c5 */ /* 0x000fe40000010000 */
[----:B------:R-:W-:-:S15]  /*77630*/  WARPGROUP.ARRIVE ;  /* 0x00000000000079c5 */ /* 0x000fde0000000000 */
[----:B------:R-:W-:-:S07]  /*77640*/  NOP ;  /* 0x0000000000007918 */ /* 0x000fce0000000000 */
[----:B------:R-:W-:Y:S03]  /*77650*/  HGMMA.64x256x8.F32.TF32 R36, gdesc[UR8], R36, gsb0 ;  /* 0x07e00000082479f0 */ /* 0x000fe60008002824 */
[----:B------:R-:W-:Y:S02]  /*77660*/  WARPGROUP.DEPBAR.LE gsb0, 0x0 ;  /* 0x00008000000079c5 */ /* 0x000fe40000010000 */
[----:B------:R-:W-:-:S15]  /*77670*/  WARPGROUP.ARRIVE ;  /* 0x00000000000079c5 */ /* 0x000fde0000000000 */
[----:B------:R-:W-:-:S08]  /*77680*/  NOP ;  /* 0x0000000000007918 */ /* 0x000fd00000000000 */
[----:B------:R-:W-:Y:S01]  /*77690*/  HGMMA.64x256x8.F32.TF32 R36, gdesc[UR12], R36, gsb0 ;  /* 0x07e000000c2479f0 */ /* 0x000fe20008002824 */
[----:B------:R-:W-:Y:S01]  /*776a0*/  UMOV UR14, UR16 ;  /* 0x00000010000e7c82 */ /* 0x000fe20008000000 */
[----:B------:R-:W-:Y:S01]  /*776b0*/  UMOV UR15, UR17 ;  /* 0x00000011000f7c82 */ /* 0x000fe20008000000 */
        /* <DEDUP_REMOVED lines=104> */
[----:B------:R-:W-:Y:S04]  /*77d40*/  STL.64 [R1+0x5d0], R152 ;  /* 0x0005d09801007387 */ /* 0x000fe80000100a00 */
[----:B------:R-:W-:Y:S04]  /*77d50*/  STL.64 [R1+0x5d8], R154 ;  /* 0x0005d89a01007387 */ /* 0x000fe80000100a00 */
[----:B------:R-:W-:Y:S04]  /*77d60*/  STL.64 [R1+0x5e0], R156 ;  /* 0x0005e09c01007387 */ /* 0x000fe80000100a00 */
[----:B------:R-:W-:Y:S04]  /*77d70*/  STL.64 [R1+0x5e8], R158 ;  /* 0x0005e89e01007387 */ /* 0x000fe80000100a00 */
[----:B------:R-:W-:Y:S04]  /*77d80*/  STL.64 [R1+0x5f0], R160 ;  /* 0x0005f0a001007387 */ /* 0x000fe80000100a00 */
[----:B------:R-:W-:Y:S04]  /*77d90*/  STL.64 [R1+0x5f8], R162 ;  /* 0x0005f8a201007387 */ /* 0x000fe80000100a00 */
[----:B------:R-:W2:Y:S04]  /*77da0*/  LDL.LU.64 R30, [R1+0x18] ;  /* 0x00001800011e7983 */ /* 0x000ea80000300a00 */
[----:B------:R-:W2:Y:S04]  /*77db0*/  LDL.LU.64 R32, [R1+0x20] ;  /* 0x0000200001207983 */ /* 0x000ea80000300a00 */
[----:B------:R-:W2:Y:S04]  /*77dc0*/  LDL.LU.64 R34, [R1+0x28] ;  /* 0x0000280001227983 */ /* 0x000ea80000300a00 */
[----:B---3--:R-:W3:Y:S04]  /*77dd0*/  LDL.LU.64 R36, [R1+0x30] ;  /* 0x0000300001247983 */ /* 0x008ee80000300a00 */
[----:B-1----:R-:W3:Y:S04]  /*77de0*/  LDL.LU.64 R38, [R1+0x38] ;  /* 0x0000380001267983 */ /* 0x002ee80000300a00 */
[----:B----4-:R-:W4:Y:S04]  /*77df0*/  LDL.LU.64 R40, [R1+0x40] ;  /* 0x0000400001287983 */ /* 0x010f280000300a00 */
[----:B--2---:R-:W2:Y:S04]  /*77e00*/  LDL.LU.64 R42, [R1+0x48] ;  /* 0x00004800012a7983 */ /* 0x004ea80000300a00 */
[----:B------:R-:W3:Y:S04]  /*77e10*/  LDL.LU.64 R44, [R1+0x50] ;  /* 0x00005000012c7983 */ /* 0x000ee80000300a00 */
[----:B------:R-:W4:Y:S04]  /*77e20*/  LDL.LU.64 R46, [R1+0x58] ;  /* 0x00005800012e7983 */ /* 0x000f280000300a00 */
[----:B------:R-:W2:Y:S04]  /*77e30*/  LDL.LU.64 R48, [R1+0x60] ;  /* 0x0000600001307983 */ /* 0x000ea80000300a00 */
        /* <DEDUP_REMOVED lines=51> */
[----:B--2---:R-:W-:Y:S04]  /*78170*/  STL.64 [R1+0x29b8], R150 ;  /* 0x0029b89601007387 */ /* 0x004fe80000100a00 */
[----:B----4-:R-:W-:Y:S04]  /*78180*/  STL.64 [R1+0x29b0], R148 ;  /* 0x0029b09401007387 */ /* 0x010fe80000100a00 */
[----:B---3--:R-:W-:Y:S04]  /*78190*/  STL.64 [R1+0x29a8], R146 ;  /* 0x0029a89201007387 */ /* 0x008fe80000100a00 */
        /* <DEDUP_REMOVED lines=61> */
[----:B-1----:R-:W2:Y:S04]  /*78570*/  LDL.LU.64 R24, [R1+0x200] ;  /* 0x0002000001187983 */ /* 0x002ea80000300a00 */
        /* <DEDUP_REMOVED lines=63> */
[----:B------:R-:W-:Y:S01]  /*78970*/  UMOV UR12, UR14 ;  /* 0x0000000e000c7c82 */ /* 0x000fe20008000000 */
[----:B------:R-:W-:Y:S01]  /*78980*/  UMOV UR13, UR15 ;  /* 0x0000000f000d7c82 */ /* 0x000fe20008000000 */
[----:B------:R-:W-:-:S06]  /*78990*/  UIADD3.64 UR14, UR6, 0x1ffe, URZ ;  /* 0x00001ffe060e7897 */ /* 0x000fcc000fffe03f */
[----:B------:R-:W-:Y:S01]  /*789a0*/  MOV R164, UR14 ;  /* 0x0000000e00a47c02 */ /* 0x000fe20008000f00 */
[----:B------:R-:W-:Y:S01]  /*789b0*/  IMAD.U32 R165, RZ, RZ, UR15 ;  /* 0x0000000fffa57e24 */ /* 0x000fe2000f8e00ff */
[----:B--2---:R-:W-:-:S06]  /*789c0*/  WARPGROUP.ARRIVE ;  /* 0x00000000000079c5 */ /* 0x004fcc0000000000 */
[----:B------:R-:W-:Y:S01]  /*789d0*/  HGMMA.64x256x8.F32.TF32 R24, gdesc[UR12], R24, gsb0 ;  /* 0x07e000000c1879f0 */ /* 0x000fe20008002818 */
[----:B------:R-:W-:Y:S01]  /*789e0*/  UIADD3.64 UR14, UR6, 0x2000, URZ ;  /* 0x00002000060e7897 */ /* 0x000fe2000fffe03f */
[----:B------:R-:W-:Y:S01]  /*789f0*/  UMOV UR12, UR4 ;  /* 0x00000004000c7c82 */ /* 0x000fe20008000000 */
[----:B------:R-:W-:-:S04]  /*78a00*/  UMOV UR13, UR5 ;  /* 0x00000005000d7c82 */ /* 0x000fc80008000000 */
[----:B------:R-:W-:Y:S02]  /*78a10*/  IMAD.U32 R162, RZ, RZ, UR14 ;  /* 0x0000000effa27e24 */ /* 0x000fe4000f8e00ff */
[----:B------:R-:W-:Y:S01]  /*78a20*/  IMAD.U32 R163, RZ, RZ, UR15 ;  /* 0x0000000fffa37e24 */ /* 0x000fe2000f8e00ff */
[----:B------:R-:W-:Y:S02]  /*78a30*/  WARPGROUP.DEPBAR.LE gsb0, 0x0 ;  /* 0x00008000000079c5 */ /* 0x000fe40000010000 */
[----:B------:R-:W-:-:S15]  /*78a40*/  WARPGROUP.ARRIVE ;  /* 0x00000000000079c5 */ /* 0x000fde0000000000 */
[----:B------:R-:W-:-:S01]  /*78a50*/  NOP ;  /* 0x0000000000007918 */ /* 0x000fc20000000000 */
[----:B------:R-:W-:Y:S01]  /*78a60*/  HGMMA.64x256x8.F32.TF32 R24, gdesc[UR12], R24, gsb0 ;  /* 0x07e000000c1879f0 */ /* 0x000fe20008002818 */
[----:B------:R-:W-:Y:S01]  /*78a70*/  UIADD3.64 UR14, UR6, 0x2002, URZ ;  /* 0x00002002060e7897 */ /* 0x000fe2000fffe03f */
[----:B------:R-:W-:Y:S01]  /*78a80*/  UMOV UR12, UR60 ;  /* 0x0000003c000c7c82 */ /* 0x000fe20008000000 */
[----:B------:R-:W-:-:S04]  /*78a90*/  UMOV UR13, UR61 ;  /* 0x0000003d000d7c82 */ /* 0x000fc80008000000 */
[----:B------:R-:W-:Y:S01]  /*78aa0*/  MOV R160, UR14 ;  /* 0x0000000e00a07c02 */ /* 0x000fe20008000f00 */
[----:B------:R-:W-:Y:S01]  /*78ab0*/  IMAD.U32 R161, RZ, RZ, UR15 ;  /* 0x0000000fffa17e24 */ /* 0x000fe2000f8e00ff */
[----:B------:R-:W-:Y:S02]  /*78ac0*/  WARPGROUP.DEPBAR.LE gsb0, 0x0 ;  /* 0x00008000000079c5 */ /* 0x000fe40000010000 */
[----:B------:R-:W-:-:S15]  /*78ad0*/  WARPGROUP.ARRIVE ;  /* 0x00000000000079c5 */ /* 0x000fde0000000000 */
[----:B------:R-:W-:-:S02]  /*78ae0*/  NOP ;  /* 0x0000000000007918 */ /* 0x000fc40000000000 */
        /* <DEDUP_REMOVED lines=10> */
[----:B------:R-:W-:Y:S02]  /*78b90*/  R2UR UR15, R10 ;  /* 0x000000000a0f72ca */ /* 0x000fe400000e0000 */
[----:B------:R-:W-:Y:S02]  /*78ba0*/  R2UR UR14, R9 ;  /* 0x00000000090e72ca */ /* 0x000fe400000e0000 */
[----:B------:R-:W-:Y:S02]  /*78bb0*/  R2UR UR13, R4 ;  /* 0x00000000040d72ca */ /* 0x000fe400000e0000 */
[----:B------:R-:W-:-:S07]  /*78bc0*/  R2UR UR12, R3 ;  /* 0x00000000030c72ca */ /* 0x000fce00000e0000 */
[----:B------:R-:W-:Y:S02]  /*78bd0*/  MOV R4, UR15 ;  /* 0x0000000f00047c02 */ /* 0x000fe40008000f00 */
[----:B------:R-:W-:Y:S01]  /*78be0*/  MOV R3, UR14 ;  /* 0x0000000e00037c02 */ /* 0x000fe20008000f00 */
[----:B------:R-:W-:Y:S01]  /*78bf0*/  UIADD3.64 UR14, UR6, 0x27fe, URZ ;  /* 0x000027fe060e7897 */ /* 0x000fe2000fffe03f */
[----:B------:R-:W-:Y:S02]  /*78c00*/  UMOV UR9, UR13 ;  /* 0x0000000d00097c82 */ /* 0x000fe40008000000 */
[----:B------:R-:W-:Y:S01]  /*78c10*/  UMOV UR8, UR12 ;  /* 0x0000000c00087c82 */ /* 0x000fe20008000000 */
[----:B------:R-:W-:Y:S01]  /*78c20*/  UMOV UR13, UR9 ;  /* 0x00000009000d7c82 */ /* 0x000fe20008000000 */
[----:B------:R-:W-:Y:S01]  /*78c30*/  UMOV UR12, UR8 ;  /* 0x00000008000c7c82 */ /* 0x000fe20008000000 */
[----:B------:R-:W-:Y:S01]  /*78c40*/  MOV R156, UR14 ;  /* 0x0000000e009c7c02 */ /* 0x000fe20008000f00 */
[----:B------:R-:W-:Y:S01]  /*78c50*/  IMAD.U32 R157, RZ, RZ, UR15 ;  /* 0x0000000fff9d7e24 */ /* 0x000fe2000f8e00ff */
[----:B------:R-:W-:-:S02]  /*78c60*/  WARPGROUP.DEPBAR.LE gsb0, 0x0 ;  /* 0x00008000000079c5 */ /* 0x000fc40000010000 */
[----:B------:R-:W-:-:S06]  /*78c70*/  WARPGROUP.ARRIVE ;  /* 0x00000000000079c5 */ /* 0x000fcc0000000000 */
        /* <DEDUP_REMOVED lines=84> */
[----:B------:R-:W-:-:S05]  /*791c0*/  UMOV UR13, UR53 ;  /* 0x00000035000d7c82 */ /* 0x000fca0008000000 */
[----:B------:R-:W-:Y:S01]  /*791d0*/  UMOV UR60, UR14 ;  /* 0x0000000e003c7c82 */ /* 0x000fe20008000000 */
[----:B------:R-:W-:Y:S01]  /*791e0*/  UMOV UR61, UR15 ;  /* 0x0000000f003d7c82 */ /* 0x000fe20008000000 */
[----:B------:R-:W-:Y:S02]  /*791f0*/  WARPGROUP.DEPBAR.LE gsb0, 0x0 ;  /* 0x00008000000079c5 */ /* 0x000fe40000010000 */
[----:B------:R-:W-:-:S15]  /*79200*/  WARPGROUP.ARRIVE ;  /* 0x00000000000079c5 */ /* 0x000fde0000000000 */
[----:B------:R-:W-:-:S01]  /*79210*/  NOP ;  /* 0x0000000000007918 */ /* 0x000fc20000000000 */
[----:B------:R-:W-:Y:S01]  /*79220*/  HGMMA.64x256x8.F32.TF32 R24, gdesc[UR12], R24, gsb0 ;  /* 0x07e000000c1879f0 */ /* 0x000fe20008002818 */
[----:B------:R-:W-:Y:S01]  /*79230*/  UIADD3.64 UR14, UR6, 0x3804, URZ ;  /* 0x00003804060e7897 */ /* 0x000fe2000fffe03f */
[----:B------:R-:W-:Y:S01]  /*79240*/  UMOV UR12, UR56 ;  /* 0x00000038000c7c82 */ /* 0x000fe20008000000 */
[----:B------:R-:W-:Y:S01]  /*79250*/  UMOV UR13, UR57 ;  /* 0x00000039000d7c82 */ /* 0x000fe20008000000 */
[----:B------:R-:W-:Y:S02]  /*79260*/  WARPGROUP.DEPBAR.LE gsb0, 0x0 ;  /* 0x00008000000079c5 */ /* 0x000fe40000010000 */
[----:B------:R-:W-:-:S15]  /*79270*/  WARPGROUP.ARRIVE ;  /* 0x00000000000079c5 */ /* 0x000fde0000000000 */
[----:B------:R-:W-:-:S07]  /*79280*/  NOP ;  /* 0x0000000000007918 */ /* 0x000fce0000000000 */
[----:B------:R-:W-:Y:S03]  /*79290*/  HGMMA.64x256x8.F32.TF32 R24, gdesc[UR12], R24, gsb0 ;  /* 0x07e000000c1879f0 */ /* 0x000fe60008002818 */
[----:B------:R-:W-:Y:S02]  /*792a0*/  WARPGROUP.DEPBAR.LE gsb0, 0x0 ;  /* 0x00008000000079c5 */ /* 0x000fe40000010000 */
        /* <DEDUP_REMOVED lines=130> */
[----:B------:R-:W-:-:S02]  /*79ad0*/  R2UR UR14, R168 ;  /* 0x00000000a80e72ca */ /* 0x000fc400000e0000 */
[----:B------:R-:W-:Y:S01]  /*79ae0*/  R2UR UR15, R169 ;  /* 0x00000000a90f72ca */ /* 0x000fe200000e0000 */
[----:B------:R-:W-:-:S07]  /*79af0*/  UIADD3.64 UR12, UR4, 0x1fe, URZ ;  /* 0x000001fe040c7897 */ /* 0x000fce000fffe03f */
[----:B------:R-:W-:Y:S01]  /*79b00*/  UMOV UR8, UR12 ;  /* 0x0000000c00087c82 */ /* 0x000fe20008000000 */
[----:B------:R-:W-:Y:S01]  /*79b10*/  UMOV UR9, UR13 ;  /* 0x0000000d00097c82 */ /* 0x000fe20008000000 */
[----:B--2---:R-:W-:-:S06]  /*79b20*/  WARPGROUP.ARRIVE ;  /* 0x00000000000079c5 */ /* 0x004fcc0000000000 */
        /* <DEDUP_REMOVED lines=10> */
[----:B------:R-:W-:Y:S02]  /*79bd0*/  R2UR UR14, R166 ;  /* 0x00000000a60e72ca */ /* 0x000fe400000e0000 */
[----:B------:R-:W-:Y:S01]  /*79be0*/  R2UR UR15, R167 ;  /* 0x00000000a70f72ca */ /* 0x000fe200000e0000 */
[----:B------:R-:W-:-:S07]  /*79bf0*/  UIADD3.64 UR12, UR4, 0x202, URZ ;  /* 0x00000202040c7897 */ /* 0x000fce000fffe03f */
[----:B------:R-:W-:Y:S01]  /*79c00*/  UMOV UR20, UR12 ;  /* 0x0000000c00147c82 */ /* 0x000fe20008000000 */
[----:B------:R-:W-:Y:S01]  /*79c10*/  UMOV UR21, UR13 ;  /* 0x0000000d00157c82 */ /* 0x000fe20008000000 */
[----:B------:R-:W-:Y:S02]  /*79c20*/  WARPGROUP.DEPBAR.LE gsb0, 0x0 ;  /* 0x00008000000079c5 */ /* 0x000fe40000010000 */
[----:B------:R-:W-:-:S13]  /*79c30*/  WARPGROUP.ARRIVE ;  /* 0x00000000000079c5 */ /* 0x000fda0000000000 */
        /* <DEDUP_REMOVED lines=12> */
[----:B------:R-:W-:Y:S01]  /*79d00*/  UIADD3.64 UR12, UR4, 0x5fe, URZ ;  /* 0x000005fe040c7897 */ /* 0x000fe2000fffe03f */
[----:B------:R-:W1:Y:S01]  /*79d10*/  LDC R3, c[0x0][0x230] ;  /* 0x00008c00ff037b82 */ /* 0x000e620000000800 */
[----:B------:R-:W-:Y:S01]  /*79d20*/  UIADD3.64 UR16, UR4, 0x600, URZ ;  /* 0x0000060004107897 */ /* 0x000fe2000fffe03f */
[----:B------:R-:W-:Y:S02]  /*79d30*/  WARPGROUP.DEPBAR.LE gsb0, 0x0 ;  /* 0x00008000000079c5 */ /* 0x000fe40000010000 */
[----:B------:R-:W-:-:S15]  /*79d40*/  WARPGROUP.ARRIVE ;  /* 0x00000000000079c5 */ /* 0x000fde0000000000 */
[----:B------:R-:W-:-:S04]  /*79d50*/  NOP ;  /* 0x0000000000007918 */ /* 0x000fc80000000000 */
[----:B------:R-:W-:Y:S03]  /*79d60*/  HGMMA.64x256x8.F32.TF32 R24, gdesc[UR12], R24, gsb0 ;  /* 0x07e000000c1879f0 */ /* 0x000fe60008002818 */
[----:B------:R-:W-:Y:S02]  /*79d70*/  WARPGROUP.DEPBAR.LE gsb0, 0x0 ;  /* 0x00008000000079c5 */ /* 0x000fe40000010000 */
[----:B------:R-:W-:-:S15]  /*79d80*/  WARPGROUP.ARRIVE ;  /* 0x00000000000079c5 */ /* 0x000fde0000000000 */
[----:B------:R-:W-:-:S08]  /*79d90*/  NOP ;  /* 0x0000000000007918 */ /* 0x000fd00000000000 */
[----:B------:R-:W-:Y:S01]  /*79da0*/  HGMMA.64x256x8.F32.TF32 R24, gdesc[UR16], R24, gsb0 ;  /* 0x07e00000101879f0 */ /* 0x000fe20008002818 */
[----:B------:R-:W-:Y:S01]  /*79db0*/  UMOV UR18, UR20 ;  /* 0x0000001400127c82 */ /* 0x000fe20008000000 */
[----:B------:R-:W-:Y:S01]  /*79dc0*/  UMOV UR19, UR21 ;  /* 0x0000001500137c82 */ /* 0x000fe20008000000 */
[----:B------:R-:W-:Y:S02]  /*79dd0*/  UIADD3.64 UR20, UR4, 0x602, URZ ;  /* 0x0000060204147897 */ /* 0x000fe4000fffe03f */
[----:B------:R-:W-:Y:S01]  /*79de0*/  UIADD3.64 UR24, UR4, 0x604, URZ ;  /* 0x0000060404187897 */ /* 0x000fe2000fffe03f */
[----:B------:R-:W-:Y:S02]  /*79df0*/  WARPGROUP.DEPBAR.LE gsb0, 0x0 ;  /* 0x00008000000079c5 */ /* 0x000fe40000010000 */
[----:B------:R-:W-:-:S15]  /*79e00*/  WARPGROUP.ARRIVE ;  /* 0x00000000000079c5 */ /* 0x000fde0000000000 */
[----:B------:R-:W-:-:S05]  /*79e10*/  NOP ;  /* 0x0000000000007918 */ /* 0x000fca0000000000 */
[----:B------:R-:W-:Y:S01]  /*79e20*/  HGMMA.64x256x8.F32.TF32 R24, gdesc[UR20], R24, gsb0 ;  /* 0x07e00000141879f0 */ /* 0x000fe20008002818 */
[----:B------:R-:W-:Y:S02]  /*79e30*/  UIADD3.64 UR28, UR4, 0x9fe, URZ ;  /* 0x000009fe041c7897 */ /* 0x000fe4000fffe03f */
[----:B------:R-:W-:Y:S02]  /*79e40*/  WARPGROUP.DEPBAR.LE gsb0, 0x0 ;  /* 0x00008000000079c5 */ /* 0x000fe40000010000 */
[----:B------:R-:W-:-:S15]  /*79e50*/  WARPGROUP.ARRIVE ;  /* 0x00000000000079c5 */ /* 0x000fde0000000000 */
[----:B------:R-:W-:-:S08]  /*79e60*/  NOP ;  /* 0x0000000000007918 */ /* 0x000fd00000000000 */
        /* <DEDUP_REMOVED lines=31> */
[----:B------:R-:W-:Y:S01]  /*7a060*/  UIADD3.64 UR4, UR4, 0xe04, URZ ;  /* 0x00000e0404047897 */ /* 0x000fe2000fffe03f */
[----:B------:R-:W-:Y:S01]  /*7a070*/  UMOV UR22, UR6 ;  /* 0x0000000600167c82 */ /* 0x000fe20008000000 */
[----:B------:R-:W-:Y:S01]  /*7a080*/  UMOV UR23, UR7 ;  /* 0x0000000700177c82 */ /* 0x000fe20008000000 */
[----:B------:R-:W-:Y:S01]  /*7a090*/  UMOV UR6, UR58 ;  /* 0x0000003a00067c82 */ /* 0x000fe20008000000 */
[----:B------:R-:W-:Y:S01]  /*7a0a0*/  UMOV UR7, UR59 ;  /* 0x0000003b00077c82 */ /* 0x000fe20008000000 */
[----:B------:R-:W-:Y:S02]  /*7a0b0*/  WARPGROUP.DEPBAR.LE gsb0, 0x0 ;  /* 0x00008000000079c5 */ /* 0x000fe40000010000 */
[----:B------:R-:W-:-:S15]  /*7a0c0*/  WARPGROUP.ARRIVE ;  /* 0x00000000000079c5 */ /* 0x000fde0000000000 */
[----:B------:R-:W-:-:S05]  /*7a0d0*/  NOP ;  /* 0x0000000000007918 */ /* 0x000fca0000000000 */
[----:B------:R-:W-:Y:S03]  /*7a0e0*/  HGMMA.64x256x8.F32.TF32 R24, gdesc[UR52], R24, gsb0 ;  /* 0x07e00000341879f0 */ /* 0x000fe60008002818 */
[----:B------:R-:W-:Y:S02]  /*7a0f0*/  WARPGROUP.DEPBAR.LE gsb0, 0x0 ;  /* 0x00008000000079c5 */ /* 0x000fe40000010000 */
[----:B------:R-:W-:-:S15]  /*7a100*/  WARPGROUP.ARRIVE ;  /* 0x00000000000079c5 */ /* 0x000fde0000000000 */
[----:B------:R-:W-:-:S08]  /*7a110*/  NOP ;  /* 0x0000000000007918 */ /* 0x000fd00000000000 */
[----:B------:R-:W-:Y:S03]  /*7a120*/  HGMMA.64x256x8.F32.TF32 R24, gdesc[UR4], R24, gsb0 ;  /* 0x07e00000041879f0 */ /* 0x000fe60008002818 */
[----:B------:R-:W-:Y:S02]  /*7a130*/  WARPGROUP.DEPBAR.LE gsb0, 0x0 ;  /* 0x00008000000079c5 */ /* 0x000fe40000010000 */
[----:B------:R-:W-:Y:S04]  /*7a140*/  STL.64 [R1], R24 ;  /* 0x0000001801007387 */ /* 0x000fe80000100a00 */
        /* <DEDUP_REMOVED lines=129> */
[----:B------:R-:W-:Y:S01]  /*7a960*/  R2UR UR10, R164 ;  /* 0x00000000a40a72ca */ /* 0x000fe200000e0000 */
[----:B------:R-:W3:Y:S01]  /*7a970*/  LDL.LU R6, [R1+0x994] ;  /* 0x0009940001067983 */ /* 0x000ee20000300800 */
[----:B------:R-:W-:-:S02]  /*7a980*/  R2UR UR11, R165 ;  /* 0x00000000a50b72ca */ /* 0x000fc400000e0000 */
[----:B------:R-:W-:Y:S01]  /*7a990*/  R2UR UR26, R22 ;  /* 0x00000000161a72ca */ /* 0x000fe200000e0000 */
[----:B------:R-:W4:Y:S01]  /*7a9a0*/  LDL.LU R169, [R1+0x99c] ;  /* 0x00099c0001a97983 */ /* 0x000f220000300800 */
[----:B------:R-:W-:Y:S02]  /*7a9b0*/  R2UR UR27, R23 ;  /* 0x00000000171b72ca */ /* 0x000fe400000e0000 */
[----:B------:R-:W-:Y:S01]  /*7a9c0*/  R2UR UR30, R20 ;  /* 0x00000000141e72ca */ /* 0x000fe200000e0000 */
[----:B------:R-:W3:Y:S01]  /*7a9d0*/  LDL.LU R168, [R1+0x9a0] ;  /* 0x0009a00001a87983 */ /* 0x000ee20000300800 */
[----:B------:R-:W-:Y:S02]  /*7a9e0*/  R2UR UR31, R21 ;  /* 0x00000000151f72ca */ /* 0x000fe400000e0000 */
[----:B------:R-:W-:Y:S01]  /*7a9f0*/  R2UR UR34, R18 ;  /* 0x00000000122272ca */ /* 0x000fe200000e0000 */
[----:B------:R-:W4:Y:S01]  /*7aa00*/  LDL.LU R167, [R1+0x9a4] ;  /* 0x0009a40001a77983 */ /* 0x000f220000300800 */
[----:B------:R-:W-:-:S02]  /*7aa10*/  R2UR UR35, R19 ;  /* 0x00000000132372ca */ /* 0x000fc400000e0000 */
[----:B------:R-:W-:Y:S01]  /*7aa20*/  R2UR UR38, R16 ;  /* 0x00000000102672ca */ /* 0x000fe200000e0000 */
[----:B------:R-:W4:Y:S01]  /*7aa30*/  LDL.LU R166, [R1+0x9a8] ;  /* 0x0009a80001a67983 */ /* 0x000f220000300800 */
[----:B------:R-:W-:Y:S02]  /*7aa40*/  R2UR UR39, R17 ;  /* 0x00000000112772ca */ /* 0x000fe400000e0000 */
[----:B------:R-:W-:Y:S01]  /*7aa50*/  R2UR UR42, R14 ;  /* 0x000000000e2a72ca */ /* 0x000fe200000e0000 */
[----:B------:R-:W3:Y:S01]  /*7aa60*/  LDL.LU R172, [R1+0x990] ;  /* 0x0009900001ac7983 */ /* 0x000ee20000300800 */
[----:B------:R-:W-:Y:S02]  /*7aa70*/  R2UR UR43, R15 ;  /* 0x000000000f2b72ca */ /* 0x000fe400000e0000 */
[----:B------:R-:W-:Y:S02]  /*7aa80*/  R2UR UR46, R12 ;  /* 0x000000000c2e72ca */ /* 0x000fe400000e0000 */
[----:B------:R-:W-:-:S02]  /*7aa90*/  R2UR UR47, R13 ;  /* 0x000000000d2f72ca */ /* 0x000fc400000e0000 */
[----:B------:R-:W-:Y:S02]  /*7aaa0*/  R2UR UR50, R10 ;  /* 0x000000000a3272ca */ /* 0x000fe400000e0000 */
[----:B------:R-:W-:Y:S01]  /*7aab0*/  R2UR UR51, R11 ;  /* 0x000000000b3372ca */ /* 0x000fe200000e0000 */
[----:B------:R-:W-:Y:S01]  /*7aac0*/  UMOV UR54, UR60 ;  /* 0x0000003c00367c82 */ /* 0x000fe20008000000 */
[----:B------:R-:W-:Y:S01]  /*7aad0*/  UMOV UR55, UR61 ;  /* 0x0000003d00377c82 */ /* 0x000fe20008000000 */
[----:B------:R-:W-:Y:S01]  /*7aae0*/  IADD3 R195, R195, 0x7f, RZ ;  /* 0x0000007fc3c37810 */ /* 0x000fe20007ffe0ff */
[----:B-1----:R-:W-:Y:S01]  /*7aaf0*/  VIADD R3, R3, 0xfffffd80 ;  /* 0xfffffd8003037836 */ /* 0x002fe20000000000 */
[----:B------:R-:W4:Y:S01]  /*7ab00*/  LDL.LU R16, [R1+0x9b0] ;  /* 0x0009b00001107983 */ /* 0x000f220000300800 */
[----:B--2---:R-:W-:-:S06]  /*7ab10*/  WARPGROUP.ARRIVE ;  /* 0x00000000000079c5 */ /* 0x004fcc0000000000 */
[----:B------:R-:W-:Y:S01]  /*7ab20*/  HGMMA.64x256x8.F32.TF32 R24, gdesc[UR8], R24, gsb0 ;  /* 0x07e00000081879f0 */ /* 0x000fe20008002818 */
[----:B------:R-:W-:Y:S02]  /*7ab30*/  R2UR UR10, R162 ;  /* 0x00000000a20a72ca */ /* 0x000fe400000e0000 */
[----:B------:R-:W-:Y:S01]  /*7ab40*/  R2UR UR11, R163 ;  /* 0x00000000a30b72ca */ /* 0x000fe200000e0000 */
[----:B------:R-:W-:Y:S01]  /*7ab50*/  UMOV UR8, UR22 ;  /* 0x0000001600087c82 */ /* 0x000fe20008000000 */
[----:B------:R-:W-:Y:S01]  /*7ab60*/  UMOV UR9, UR23 ;  /* 0x0000001700097c82 */ /* 0x000fe20008000000 */
[----:B------:R-:W-:Y:S02]  /*7ab70*/  WARPGROUP.DEPBAR.LE gsb0, 0x0 ;  /* 0x00008000000079c5 */ /* 0x000fe40000010000 */
[----:B------:R-:W-:-:S15]  /*7ab80*/  WARPGROUP.ARRIVE ;  /* 0x00000000000079c5 */ /* 0x000fde0000000000 */
[----:B------:R-:W-:-:S05]  /*7ab90*/  NOP ;  /* 0x0000000000007918 */ /* 0x000fca0000000000 */
        /* <DEDUP_REMOVED lines=13> */
[----:B------:R-:W-:Y:S02]  /*7ac70*/  R2UR UR14, R156 ;  /* 0x000000009c0e72ca */ /* 0x000fe400000e0000 */
[----:B------:R-:W-:Y:S01]  /*7ac80*/  R2UR UR15, R157 ;  /* 0x000000009d0f72ca */ /* 0x000fe200000e0000 */
[----:B------:R-:W-:Y:S02]  /*7ac90*/  WARPGROUP.DEPBAR.LE gsb0, 0x0 ;  /* 0x00008000000079c5 */ /* 0x000fe40000010000 */
[----:B------:R-:W-:-:S15]  /*7aca0*/  WARPGROUP.ARRIVE ;  /* 0x00000000000079c5 */ /* 0x000fde0000000000 */
[----:B------:R-:W-:-:S02]  /*7acb0*/  NOP ;  /* 0x0000000000007918 */ /* 0x000fc40000000000 */
[----:B------:R-:W-:Y:S01]  /*7acc0*/  HGMMA.64x256x8.F32.TF32 R24, gdesc[UR8], R24, gsb0 ;  /* 0x07e00000081879f0 */ /* 0x000fe20008002818 */
[----:B------:R-:W-:Y:S02]  /*7acd0*/  R2UR UR18, R154 ;  /* 0x000000009a1272ca */ /* 0x000fe400000e0000 */
[----:B------:R-:W-:Y:S01]  /*7ace0*/  R2UR UR19, R155 ;  /* 0x000000009b1372ca */ /* 0x000fe200000e0000 */
[----:B------:R-:W-:Y:S02]  /*7acf0*/  WARPGROUP.DEPBAR.LE gsb0, 0x0 ;  /* 0x00008000000079c5 */ /* 0x000fe40000010000 */
[----:B------:R-:W-:-:S15]  /*7ad00*/  WARPGROUP.ARRIVE ;  /* 0x00000000000079c5 */ /* 0x000fde0000000000 */
[----:B------:R-:W-:-:S07]  /*7ad10*/  NOP ;  /* 0x0000000000007918 */ /* 0x000fce0000000000 */
[----:B------:R-:W-:Y:S01]  /*7ad20*/  HGMMA.64x256x8.F32.TF32 R24, gdesc[UR12], R24, gsb0 ;  /* 0x07e000000c1879f0 */ /* 0x000fe20008002818 */
[----:B------:R-:W-:Y:S02]  /*7ad30*/  R2UR UR22, R152 ;  /* 0x00000000981672ca */ /* 0x000fe400000e0000 */
[----:B------:R-:W-:Y:S01]  /*7ad40*/  R2UR UR23, R153 ;  /* 0x00000000991772ca */ /* 0x000fe200000e0000 */
        /* <DEDUP_REMOVED lines=31> */
[----:B------:R-:W-:Y:S01]  /*7af40*/  HGMMA.64x256x8.F32.TF32 R24, gdesc[UR44], R24, gsb0 ;  /* 0x07e000002c1879f0 */ /* 0x000fe20008002818 */
[----:B------:R-:W-:-:S04]  /*7af50*/  SHF.R.S32.HI R4, RZ, 0x1f, R195 ;  /* 0x0000001fff047819 */ /* 0x000fc800000114c3 */
[----:B------:R-:W-:Y:S01]  /*7af60*/  LEA.HI R4, R4, R195, RZ, 0x7 ;  /* 0x000000c304047211 */ /* 0x000fe200078f38ff */
[----:B------:R-:W-:Y:S02]  /*7af70*/  WARPGROUP.DEPBAR.LE gsb0, 0x0 ;  /* 0x00008000000079c5 */ /* 0x000fe40000010000 */
[----:B------:R-:W-:-:S15]  /*7af80*/  WARPGROUP.ARRIVE ;  /* 0x00000000000079c5 */ /* 0x000fde0000000000 */
[----:B------:R-:W-:-:S05]  /*7af90*/  NOP ;  /* 0x0000000000007918 */ /* 0x000fca0000000000 */
[----:B------:R-:W-:Y:S01]  /*7afa0*/  HGMMA.64x256x8.F32.TF32 R24, gdesc[UR48], R24, gsb0 ;  /* 0x07e00000301879f0 */ /* 0x000fe20008002818 */
[----:B------:R-:W-:Y:S01]  /*7afb0*/  SHF.R.S32.HI R4, RZ, 0x7, R4 ;  /* 0x00000007ff047819 */ /* 0x000fe20000011404 */
[----:B---3--:R-:W-:-:S04]  /*7afc0*/  IMAD R3, R172, -0x80, R3 ;  /* 0xffffff80ac037824 */ /* 0x008fc800078e0203 */
[----:B------:R-:W-:Y:S01]  /*7afd0*/  VIADD R4, R4, 0xfffffffb ;  /* 0xfffffffb04047836 */ /* 0x000fe20000000000 */
[----:B------:R-:W-:-:S04]  /*7afe0*/  ISETP.GT.AND P2, PT, R3, 0x1, PT ;  /* 0x000000010300780c */ /* 0x000fc80003f44270 */
[----:B------:R-:W-:Y:S02]  /*7aff0*/  ISETP.GE.AND P0, PT, R172, R4, PT ;  /* 0x00000004ac00720c */ /* 0x000fe40003f06270 */
[----:B------:R-:W-:Y:S02]  /*7b000*/  SEL R4, RZ, 0x4, !P2 ;  /* 0x00000004ff047807 */ /* 0x000fe40005000000 */
[-C--:B------:R-:W-:Y:S02]  /*7b010*/  IADD3 R168, P4, R168, R8.reuse, RZ ;  /* 0x00000008a8a87210 */ /* 0x080fe40007f9e0ff */
[----:B------:R-:W-:Y:S02]  /*7b020*/  SEL R4, R4, RZ, !P0 ;  /* 0x000000ff04047207 */ /* 0x000fe40004000000 */
[----:B----4-:R-:W-:Y:S02]  /*7b030*/  IADD3 R166, P5, R166, R8, RZ ;  /* 0x00000008a6a67210 */ /* 0x010fe40007fbe0ff */
[----:B------:R-:W-:Y:S01]  /*7b040*/  ISETP.NE.U32.AND P3, PT, R4, RZ, PT ;  /* 0x000000ff0400720c */ /* 0x000fe20003f65070 */
[----:B------:R-:W-:-:S02]  /*7b050*/  VIADD R4, R6, 0x1 ;  /* 0x0000000106047836 */ /* 0x000fc40000000000 */
[----:B------:R-:W2:Y:S04]  /*7b060*/  LDL.LU R6, [R1+0x9b8] ;  /* 0x0009b80001067983 */ /* 0x000ea80000300800 */
[----:B------:R-:W-:Y:S04]  /*7b070*/  STL [R1+0x9a0], R168 ;  /* 0x0009a0a801007387 */ /* 0x000fe80000100800 */
[----:B------:R-:W3:Y:S04]  /*7b080*/  LDL.LU R21, [R1+0x9ac] ;  /* 0x0009ac0001157983 */ /* 0x000ee80000300800 */
[----:B------:R-:W-:Y:S04]  /*7b090*/  STL [R1+0x9a8], R166 ;  /* 0x0009a8a601007387 */ /* 0x000fe80000100800 */
[----:B------:R-:W4:Y:S01]  /*7b0a0*/  LDL.LU R15, [R1+0x9b4] ;  /* 0x0009b400010f7983 */ /* 0x000f220000300800 */
[----:B------:R-:W-:Y:S01]  /*7b0b0*/  UMOV UR6, UR56 ;  /* 0x0000003800067c82 */ /* 0x000fe20008000000 */
[----:B------:R-:W-:Y:S01]  /*7b0c0*/  UMOV UR7, UR57 ;  /* 0x0000003900077c82 */ /* 0x000fe20008000000 */
[----:B------:R-:W-:-:S02]  /*7b0d0*/  WARPGROUP.DEPBAR.LE gsb0, 0x0 ;  /* 0x00008000000079c5 */ /* 0x000fc40000010000 */
[----:B------:R-:W-:-:S06]  /*7b0e0*/  WARPGROUP.ARRIVE ;  /* 0x00000000000079c5 */ /* 0x000fcc0000000000 */
[----:B------:R-:W-:Y:S03]  /*7b0f0*/  HGMMA.64x256x8.F32.TF32 R24, gdesc[UR52], R24, gsb0 ;  /* 0x07e00000341879f0 */ /* 0x000fe60008002818 */
[----:B------:R-:W1:Y:S01]  /*7b100*/  S2R R10, SR_TID.X ;  /* 0x00000000000a7919 */ /* 0x000e620000002100 */
[----:B------:R-:W1:Y:S01]  /*7b110*/  S2R R195, SR_TID.X ;  /* 0x0000000000c37919 */ /* 0x000e620000002100 */
[----:B------:R-:W-:-:S04]  /*7b120*/  ISETP.GT.AND P1, PT, R3, RZ, PT ;  /* 0x000000ff0300720c */ /* 0x000fc80003f24270 */
[----:B------:R-:W-:-:S04]  /*7b130*/  SEL R9, RZ, 0x4, !P1 ;  /* 0x00000004ff097807 */ /* 0x000fc80004800000 */
[----:B------:R-:W-:-:S04]  /*7b140*/  SEL R9, R9, RZ, !P0 ;  /* 0x000000ff09097207 */ /* 0x000fc80004000000 */
[----:B------:R-:W-:Y:S02]  /*7b150*/  ISETP.NE.U32.AND P2, PT, R9, RZ, PT ;  /* 0x000000ff0900720c */ /* 0x000fe40003f45070 */
[----:B------:R-:W-:Y:S02]  /*7b160*/  ISETP.GT.AND P1, PT, R4, 0x5, PT ;  /* 0x000000050400780c */ /* 0x000fe40003f24270 */
[----:B------:R-:W-:Y:S02]  /*7b170*/  R2UR UR61, R252 ;  /* 0x00000000fc3d72ca */ /* 0x000fe400000e0000 */
[----:B------:R-:W-:Y:S02]  /*7b180*/  R2UR UR60, R171 ;  /* 0x00000000ab3c72ca */ /* 0x000fe400000e0000 */
[----:B------:R-:W-:Y:S02]  /*7b190*/  SEL R17, R4, RZ, !P1 ;  /* 0x000000ff04117207 */ /* 0x000fe40004800000 */
[----:B-1----:R-:W-:-:S04]  /*7b1a0*/  SHF.L.U32 R9, R10, 0x4, RZ ;  /* 0x000000040a097819 */ /* 0x002fc800000006ff */
[----:B------:R-:W-:Y:S02]  /*7b1b0*/  LOP3.LUT R9, R9, 0x70, RZ, 0xc0, !PT ;  /* 0x0000007009097812 */ /* 0x000fe400078ec0ff */
[----:B------:R-:W-:Y:S01]  /*7b1c0*/  LOP3.LUT R14, R195, 0x7f, RZ, 0xc0, !PT ;  /* 0x0000007fc30e7812 */ /* 0x000fe200078ec0ff */
[--C-:B------:R-:W-:Y:S01]  /*7b1d0*/  IMAD.X R169, R169, 0x1, R2.reuse, P4 ;  /* 0x00000001a9a97824 */ /* 0x100fe200020e0602 */
[----:B------:R-:W-:Y:S01]  /*7b1e0*/  LEA R12, R17, R170, 0x10 ;  /* 0x000000aa110c7211 */ /* 0x000fe200078e80ff */
[----:B------:R-:W-:Y:S02]  /*7b1f0*/  IMAD.X R167, R167, 0x1, R2, P5 ;  /* 0x00000001a7a77824 */ /* 0x000fe400028e0602 */
[----:B------:R-:W-:Y:S01]  /*7b200*/  IMAD R9, R14, 0x80, R9 ;  /* 0x000000800e097824 */ /* 0x000fe200078e0209 */
[----:B------:R-:W-:Y:S01]  /*7b210*/  STL [R1+0x994], R17 ;  /* 0x0009941101007387 */ /* 0x000fe20000100800 */
[----:B------:R-:W-:Y:S02]  /*7b220*/  IMAD.MOV.U32 R10, RZ, RZ, R168 ;  /* 0x000000ffff0a7224 */ /* 0x000fe400078e00a8 */
[----:B------:R-:W-:Y:S01]  /*7b230*/  IMAD.MOV.U32 R11, RZ, RZ, R169 ;  /* 0x000000ffff0b7224 */ /* 0x000fe200078e00a9 */
[----:B------:R-:W-:Y:S01]  /*7b240*/  STL [R1+0x99c], R169 ;  /* 0x00099ca901007387 */ /* 0x000fe20000100800 */
[----:B------:R-:W-:-:S03]  /*7b250*/  IADD3 R4, R9, 0x200000, R12 ;  /* 0x0020000009047810 */ /* 0x000fc60007ffe00c */
[----:B------:R-:W-:Y:S04]  /*7b260*/  STL [R1+0x9a4], R167 ;  /* 0x0009a4a701007387 */ /* 0x000fe80000100800 */
[----:B------:R-:W3:Y:S04]  /*7b270*/  LDL.LU R20, [R1+0xa9c] ;  /* 0x000a9c0001147983 */ /* 0x000ee80000300800 */
[----:B------:R-:W3:Y:S01]  /*7b280*/  LDL.LU R19, [R1+0xaa0] ;  /* 0x000aa00001137983 */ /* 0x000ee20000300800 */
[----:B------:R-:W-:Y:S02]  /*7b290*/  WARPGROUP.DEPBAR.LE gsb0, 0x0 ;  /* 0x00008000000079c5 */ /* 0x000fe40000010000 */
[----:B------:R-:W-:Y:S01]  /*7b2a0*/  WARPGROUP.ARRIVE ;  /* 0x00000000000079c5 */ /* 0x000fe20000000000 */
[----:B------:R-:W3:Y:S01]  /*7b2b0*/  LDL.LU R18, [R1+0xaa4] ;  /* 0x000aa40001127983 */ /* 0x000ee20000300800 */
[----:B------:R-:W-:-:S03]  /*7b2c0*/  ISETP.GT.AND P1, PT, R3, 0x2, PT ;  /* 0x000000020300780c */ /* 0x000fc60003f24270 */
[----:B------:R-:W3:Y:S01]  /*7b2d0*/  LDL.LU R13, [R1+0xaa8] ;  /* 0x000aa800010d7983 */ /* 0x000ee20000300800 */
[----:B------:R-:W-:Y:S01]  /*7b2e0*/  HGMMA.64x256x8.F32.TF32 R24, gdesc[UR4], R24, gsb0 ;  /* 0x07e00000041879f0 */ /* 0x000fe20008002818 */
[----:B--2---:R-:W-:-:S05]  /*7b2f0*/  IADD3 R6, P4, R6, R8, RZ ;  /* 0x0000000806067210 */ /* 0x004fca0007f9e0ff */
[----:B----4-:R-:W-:Y:S01]  /*7b300*/  IMAD.X R15, R15, 0x1, R2, P4 ;  /* 0x000000010f0f7824 */ /* 0x010fe200020e0602 */
[----:B------:R-:W-:Y:S02]  /*7b310*/  WARPGROUP.DEPBAR.LE gsb0, 0x0 ;  /* 0x00008000000079c5 */ /* 0x000fe40000010000 */
[----:B------:R-:W-:Y:S06]  /*7b320*/  BAR.SYNC.DEFER_BLOCKING 0x0 ;  /* 0x0000000000007b1d */ /* 0x000fec0000010000 */
[----:B------:R-:W-:Y:S01]  /*7b330*/  @!PT LDS RZ, [RZ] ;  /* 0x00000000fffff984 */ /* 0x000fe20000000800 */
[----:B------:R-:W-:Y:S01]  /*7b340*/  @!PT LDS RZ, [RZ] ;  /* 0x00000000fffff984 */ /* 0x000fe20000000800 */
[----:B------:R-:W-:Y:S01]  /*7b350*/  @!PT LDS RZ, [RZ] ;  /* 0x00000000fffff984 */ /* 0x000fe20000000800 */
[----:B------:R1:W-:Y:S02]  /*7b360*/  LDGSTS.E [R4+-0x80000], desc[UR60][R10.64], P2 ;  /* 0x800000000a047fae */ /* 0x0003e4000912187c */
[----:B-1----:R-:W-:Y:S01]  /*7b370*/  IMAD.MOV.U32 R10, RZ, RZ, R166 ;  /* 0x000000ffff0a7224 */ /* 0x002fe200078e00a6 */
[----:B------:R-:W-:-:S05]  /*7b380*/  MOV R11, R167 ;  /* 0x000000a7000b7202 */ /* 0x000fca0000000f00 */
[----:B------:R1:W-:Y:S01]  /*7b390*/  LDGSTS.E [R4+-0x7fffc], desc[UR60][R10.64], P3 ;  /* 0x800040000a047fae */ /* 0x0003e2000992187c */
[----:B------:R-:W-:Y:S02]  /*7b3a0*/  IADD3 R16, P3, R16, R8, RZ ;  /* 0x0000000810107210 */ /* 0x000fe40007f7e0ff */
[----:B-1----:R-:W-:Y:S02]  /*7b3b0*/  SEL R10, RZ, 0x4, !P1 ;  /* 0x00000004ff0a7807 */ /* 0x002fe40004800000 */
[----:B------:R-:W-:Y:S02]  /*7b3c0*/  ISETP.GT.AND P1, PT, R3, 0x3, PT ;  /* 0x000000030300780c */ /* 0x000fe40003f24270 */
[----:B------:R-:W-:-:S04]  /*7b3d0*/  SEL R10, R10, RZ, !P0 ;  /* 0x000000ff0a0a7207 */ /* 0x000fc80004000000 */
[----:B------:R-:W-:Y:S02]  /*7b3e0*/  ISETP.NE.U32.AND P2, PT, R10, RZ, PT ;  /* 0x000000ff0a00720c */ /* 0x000fe40003f45070 */
[----:B------:R-:W-:Y:S01]  /*7b3f0*/  SEL R10, RZ, 0x4, !P1 ;  /* 0x00000004ff0a7807 */ /* 0x000fe20004800000 */
[----:B---3--:R-:W-:-:S03]  /*7b400*/  IMAD.X R21, R21, 0x1, R2, P3 ;  /* 0x0000000115157824 */ /* 0x008fc600018e0602 */
[----:B------:R-:W-:Y:S01]  /*7b410*/  SEL R10, R10, RZ, !P0 ;  /* 0x000000ff0a0a7207 */ /* 0x000fe20004000000 */
[----:B------:R-:W-:Y:S01]  /*7b420*/  STL [R1+0x9b0], R16 ;  /* 0x0009b01001007387 */ /* 0x000fe20000100800 */
[----:B------:R-:W-:Y:S02]  /*7b430*/  MOV R11, R21 ;  /* 0x00000015000b7202 */ /* 0x000fe40000000f00 */
[----:B------:R-:W-:Y:S01]  /*7b440*/  ISETP.NE.U32.AND P1, PT, R10, RZ, PT ;  /* 0x000000ff0a00720c */ /* 0x000fe20003f25070 */
[----:B------:R-:W-:Y:S01]  /*7b450*/  IMAD.MOV.U32 R10, RZ, RZ, R16 ;  /* 0x000000ffff0a7224 */ /* 0x000fe200078e0010 */
[----:B------:R1:W-:Y:S04]  /*7b460*/  STL [R1+0x9ac], R21 ;  /* 0x0009ac1501007387 */ /* 0x0003e80000100800 */
[----:B------:R-:W-:Y:S04]  /*7b470*/  STL [R1+0x9b8], R6 ;  /* 0x0009b80601007387 */ /* 0x000fe80000100800 */
[----:B------:R2:W-:Y:S04]  /*7b480*/  STL [R1+0x9b4], R15 ;  /* 0x0009b40f01007387 */ /* 0x0005e80000100800 */
[----:B------:R3:W-:Y:S04]  /*7b490*/  LDGSTS.E [R4+-0x7fff8], desc[UR60][R10.64], P2 ;  /* 0x800080000a047fae */ /* 0x0007e8000912187c */
[----:B-1----:R-:W4:Y:S04]  /*7b4a0*/  LDL.LU R21, [R1+0xaac] ;  /* 0x000aac0001157983 */ /* 0x002f280000300800 */
[----:B------:R-:W4:Y:S01]  /*7b4b0*/  LDL.LU R16, [R1+0xab0] ;  /* 0x000ab00001107983 */ /* 0x000f220000300800 */
[----:B---3--:R-:W-:-:S02]  /*7b4c0*/  IMAD.MOV.U32 R11, RZ, RZ, R15 ;  /* 0x000000ffff0b7224 */ /* 0x008fc400078e000f */
[----:B------:R-:W-:Y:S01]  /*7b4d0*/  IMAD.MOV.U32 R10, RZ, RZ, R6 ;  /* 0x000000ffff0a7224 */ /* 0x000fe200078e0006 */
[----:B--2---:R-:W2:Y:S04]  /*7b4e0*/  LDL.LU R15, [R1+0xab4] ;  /* 0x000ab400010f7983 */ /* 0x004ea80000300800 */
[----:B------:R-:W3:Y:S04]  /*7b4f0*/  LDL.LU R6, [R1+0xab8] ;  /* 0x000ab80001067983 */ /* 0x000ee80000300800 */
[----:B------:R1:W-:Y:S01]  /*7b500*/  LDGSTS.E [R4+-0x7fff4], desc[UR60][R10.64], P1 ;  /* 0x8000c0000a047fae */ /* 0x0003e2000892187c */
[----:B------:R-:W-:-:S04]  /*7b510*/  ISETP.GT.AND P1, PT, R3, 0x20, PT ;  /* 0x000000200300780c */ /* 0x000fc80003f24270 */
[----:B-1----:R-:W-:Y:S02]  /*7b520*/  SEL R10, RZ, 0x4, !P1 ;  /* 0x00000004ff0a7807 */ /* 0x002fe40004800000 */
[----:B------:R-:W-:Y:S02]  /*7b530*/  ISETP.GT.AND P1, PT, R3, 0x21, PT ;  /* 0x000000210300780c */ /* 0x000fe40003f24270 */
[----:B------:R-:W-:Y:S02]  /*7b540*/  SEL R10, R10, RZ, !P0 ;  /* 0x000000ff0a0a7207 */ /* 0x000fe40004000000 */
[----:B------:R-:W-:Y:S02]  /*7b550*/  IADD3 R19, P3, R19, R8, RZ ;  /* 0x0000000813137210 */ /* 0x000fe40007f7e0ff */
[----:B------:R-:W-:Y:S02]  /*7b560*/  ISETP.NE.U32.AND P2, PT, R10, RZ, PT ;  /* 0x000000ff0a00720c */ /* 0x000fe40003f45070 */
[----:B------:R-:W-:-:S02]  /*7b570*/  SEL R10, RZ, 0x4, !P1 ;  /* 0x00000004ff0a7807 */ /* 0x000fc40004800000 */
[----:B------:R-:W-:Y:S02]  /*7b580*/  IADD3 R13, P4, R13, R8, RZ ;  /* 0x000000080d0d7210 */ /* 0x000fe40007f9e0ff */
[----:B------:R-:W-:Y:S01]  /*7b590*/  SEL R10, R10, RZ, !P0 ;  /* 0x000000ff0a0a7207 */ /* 0x000fe20004000000 */
[----:B------:R-:W-:Y:S01]  /*7b5a0*/  IMAD.X R20, R20, 0x1, R2, P3 ;  /* 0x0000000114147824 */ /* 0x000fe200018e0602 */
[----:B------:R-:W-:Y:S02]  /*7b5b0*/  IADD3.X R18, R18, R2, RZ, P4, !PT ;  /* 0x0000000212127210 */ /* 0x000fe400027fe4ff */
[----:B------:R-:W-:Y:S01]  /*7b5c0*/  ISETP.NE.U32.AND P1, PT, R10, RZ, PT ;  /* 0x000000ff0a00720c */ /* 0x000fe20003f25070 */
[----:B------:R-:W-:Y:S01]  /*7b5d0*/  STL [R1+0xaa0], R19 ;  /* 0x000aa01301007387 */ /* 0x000fe20000100800 */
[----:B------:R-:W-:Y:S02]  /*7b5e0*/  IMAD.MOV.U32 R10, RZ, RZ, R19 ;  /* 0x000000ffff0a7224 */ /* 0x000fe400078e0013 */
[----:B------:R-:W-:Y:S01]  /*7b5f0*/  IMAD.MOV.U32 R11, RZ, RZ, R20 ;  /* 0x000000ffff0b7224 */ /* 0x000fe200078e0014 */
[----:B------:R1:W-:Y:S04]  /*7b600*/  STL [R1+0xa9c], R20 ;  /* 0x000a9c1401007387 */ /* 0x0003e80000100800 */
[----:B------:R-:W-:Y:S04]  /*7b610*/  STL [R1+0xaa8], R13 ;  /* 0x000aa80d01007387 */ /* 0x000fe80000100800 */
[----:B------:R1:W-:Y:S04]  /*7b620*/  STL [R1+0xaa4], R18 ;  /* 0x000aa41201007387 */ /* 0x0003e80000100800 */
[----:B-1----:R-:W2:Y:S04]  /*7b630*/  LDL.LU R20, [R1+0xb9c] ;  /* 0x000b9c0001147983 */ /* 0x002ea80000300800 */
[----:B------:R1:W-:Y:S04]  /*7b640*/  LDGSTS.E [R4+-0x7c000], desc[UR60][R10.64], P2 ;  /* 0x840000000a047fae */ /* 0x0003e8000912187c */
[----:B------:R-:W2:Y:S01]  /*7b650*/  LDL.LU R19, [R1+0xba0] ;  /* 0x000ba00001137983 */ /* 0x000ea20000300800 */
[----:B-1----:R-:W-:Y:S01]  /*7b660*/  IMAD.MOV.U32 R10, RZ, RZ, R13 ;  /* 0x000000ffff0a7224 */ /* 0x002fe200078e000d */
[----:B------:R-:W-:-:S02]  /*7b670*/  MOV R11, R18 ;  /* 0x00000012000b7202 */ /* 0x000fc40000000f00 */
[----:B------:R-:W2:Y:S04]  /*7b680*/  LDL.LU R18, [R1+0xba4] ;  /* 0x000ba40001127983 */ /* 0x000ea80000300800 */
[----:B------:R-:W2:Y:S04]  /*7b690*/  LDL.LU R13, [R1+0xba8] ;  /* 0x000ba800010d7983 */ /* 0x000ea80000300800 */
[----:B------:R1:W-:Y:S01]  /*7b6a0*/  LDGSTS.E [R4+-0x7bffc], desc[UR60][R10.64], P1 ;  /* 0x840040000a047fae */ /* 0x0003e2000892187c */
[----:B------:R-:W-:-:S04]  /*7b6b0*/  ISETP.GT.AND P1, PT, R3, 0x22, PT ;  /* 0x000000220300780c */ /* 0x000fc80003f24270 */
[----:B-1----:R-:W-:Y:S02]  /*7b6c0*/  SEL R10, RZ, 0x4, !P1 ;  /* 0x00000004ff0a7807 */ /* 0x002fe40004800000 */
[----:B------:R-:W-:Y:S02]  /*7b6d0*/  ISETP.GT.AND P1, PT, R3, 0x23, PT ;  /* 0x000000230300780c */ /* 0x000fe40003f24270 */
[----:B------:R-:W-:-:S04]  /*7b6e0*/  SEL R10, R10, RZ, !P0 ;  /* 0x000000ff0a0a7207 */ /* 0x000fc80004000000 */
[----:B------:R-:W-:Y:S02]  /*7b6f0*/  ISETP.NE.U32.AND P2, PT, R10, RZ, PT ;  /* 0x000000ff0a00720c */ /* 0x000fe40003f45070 */
[----:B------:R-:W-:-:S04]  /*7b700*/  SEL R10, RZ, 0x4, !P1 ;  /* 0x00000004ff0a7807 */ /* 0x000fc80004800000 */
[----:B------:R-:W-:-:S04]  /*7b710*/  SEL R10, R10, RZ, !P0 ;  /* 0x000000ff0a0a7207 */ /* 0x000fc80004000000 */
[----:B------:R-:W-:Y:S02]  /*7b720*/  ISETP.NE.U32.AND P1, PT, R10, RZ, PT ;  /* 0x000000ff0a00720c */ /* 0x000fe40003f25070 */
[----:B----4-:R-:W-:-:S05]  /*7b730*/  IADD3 R16, P3, R16, R8, RZ ;  /* 0x0000000810107210 */ /* 0x010fca0007f7e0ff */
[----:B------:R-:W-:Y:S01]  /*7b740*/  IMAD.X R21, R21, 0x1, R2, P3 ;  /* 0x0000000115157824 */ /* 0x000fe200018e0602 */
[----:B---3--:R-:W-:Y:S01]  /*7b750*/  IADD3 R6, P4, R6, R8, RZ ;  /* 0x0000000806067210 */ /* 0x008fe20007f9e0ff */
[----:B------:R-:W-:Y:S01]  /*7b760*/  STL [R1+0xab0], R16 ;  /* 0x000ab01001007387 */ /* 0x000fe20000100800 */
[----:B------:R-:W-:-:S03]  /*7b770*/  IMAD.MOV.U32 R10, RZ, RZ, R16 ;  /* 0x000000ffff0a7224 */ /* 0x000fc600078e0010 */
[----:B--2---:R-:W-:Y:S01]  /*7b780*/  IMAD.X R15, R15, 0x1, R2, P4 ;  /* 0x000000010f0f7824 */ /* 0x004fe200020e0602 */
[----:B------:R1:W-:Y:S01]  /*7b790*/  STL [R1+0xaac], R21 ;  /* 0x000aac1501007387 */ /* 0x0003e20000100800 */
[----:B------:R-:W-:-:S03]  /*7b7a0*/  MOV R11, R21 ;  /* 0x00000015000b7202 */ /* 0x000fc60000000f00 */
[----:B------:R-:W-:Y:S04]  /*7b7b0*/  STL [R1+0xab8], R6 ;  /* 0x000ab80601007387 */ /* 0x000fe80000100800 */
[----:B------:R2:W-:Y:S04]  /*7b7c0*/  STL [R1+0xab4], R15 ;  /* 0x000ab40f01007387 */ /* 0x0005e80000100800 */
[----:B-1----:R-:W3:Y:S04]  /*7b7d0*/  LDL.LU R21, [R1+0xbac] ;  /* 0x000bac0001157983 */ /* 0x002ee80000300800 */
[----:B------:R-:W4:Y:S04]  /*7b7e0*/  LDL.LU R16, [R1+0xbb0] ;  /* 0x000bb00001107983 */ /* 0x000f280000300800 */
[----:B------:R1:W-:Y:S02]  /*7b7f0*/  LDGSTS.E [R4+-0x7bff8], desc[UR60][R10.64], P2 ;  /* 0x840080000a047fae */ /* 0x0003e4000912187c */
[----:B-1----:R-:W-:-:S02]  /*7b800*/  IMAD.MOV.U32 R11, RZ, RZ, R15 ;  /* 0x000000ffff0b7224 */ /* 0x002fc400078e000f */
[----:B------:R-:W-:Y:S01]  /*7b810*/  IMAD.MOV.U32 R10, RZ, RZ, R6 ;  /* 0x000000ffff0a7224 */ /* 0x000fe200078e0006 */
[----:B--2---:R-:W2:Y:S04]  /*7b820*/  LDL.LU R15, [R1+0xbb4] ;  /* 0x000bb400010f7983 */ /* 0x004ea80000300800 */
[----:B------:R-:W2:Y:S04]  /*7b830*/  LDL.LU R6, [R1+0xbb8] ;  /* 0x000bb80001067983 */ /* 0x000ea80000300800 */
[----:B------:R1:W-:Y:S01]  /*7b840*/  LDGSTS.E [R4+-0x7bff4], desc[UR60][R10.64], P1 ;  /* 0x8400c0000a047fae */ /* 0x0003e2000892187c */
[----:B------:R-:W-:-:S04]  /*7b850*/  ISETP.GT.AND P1, PT, R3, 0x40, PT ;  /* 0x000000400300780c */ /* 0x000fc80003f24270 */
[----:B-1----:R-:W-:Y:S02]  /*7b860*/  SEL R10, RZ, 0x4, !P1 ;  /* 0x00000004ff0a7807 */ /* 0x002fe40004800000 */
[----:B------:R-:W-:Y:S02]  /*7b870*/  ISETP.GT.AND P1, PT, R3, 0x41, PT ;  /* 0x000000410300780c */ /* 0x000fe40003f24270 */
[----:B------:R-:W-:Y:S02]  /*7b880*/  SEL R10, R10, RZ, !P0 ;  /* 0x000000ff0a0a7207 */ /* 0x000fe40004000000 */
[----:B------:R-:W-:Y:S02]  /*7b890*/  IADD3 R19, P3, R19, R8, RZ ;  /* 0x0000000813137210 */ /* 0x000fe40007f7e0ff */
[----:B------:R-:W-:Y:S02]  /*7b8a0*/  ISETP.NE.U32.AND P2, PT, R10, RZ, PT ;  /* 0x000000ff0a00720c */ /* 0x000fe40003f45070 */
[----:B------:R-:W-:Y:S01]  /*7b8b0*/  SEL R10, RZ, 0x4, !P1 ;  /* 0x00000004ff0a7807 */ /* 0x000fe20004800000 */
[----:B------:R-:W-:-:S03]  /*7b8c0*/  IMAD.X R20, R20, 0x1, R2, P3 ;  /* 0x0000000114147824 */ /* 0x000fc600018e0602 */
[----:B------:R-:W-:Y:S02]  /*7b8d0*/  SEL R10, R10, RZ, !P0 ;  /* 0x000000ff0a0a7207 */ /* 0x000fe40004000000 */
[----:B------:R-:W-:Y:S02]  /*7b8e0*/  IADD3 R13, P4, R13, R8, RZ ;  /* 0x000000080d0d7210 */ /* 0x000fe40007f9e0ff */
[----:B------:R-:W-:Y:S01]  /*7b8f0*/  ISETP.NE.U32.AND P1, PT, R10, RZ, PT ;  /* 0x000000ff0a00720c */ /* 0x000fe20003f25070 */
[----:B------:R-:W-:Y:S01]  /*7b900*/  IMAD.MOV.U32 R10, RZ, RZ, R19 ;  /* 0x000000ffff0a7224 */ /* 0x000fe200078e0013 */
[----:B------:R-:W-:Y:S01]  /*7b910*/  IADD3.X R18, R18, R2, RZ, P4, !PT ;  /* 0x0000000212127210 */ /* 0x000fe200027fe4ff */
[----:B------:R-:W-:Y:S01]  /*7b920*/  IMAD.MOV.U32 R11, RZ, RZ, R20 ;  /* 0x000000ffff0b7224 */ /* 0x000fe200078e0014 */
[----:B------:R-:W-:Y:S04]  /*7b930*/  STL [R1+0xba0], R19 ;  /* 0x000ba01301007387 */ /* 0x000fe80000100800 */
[----:B------:R1:W-:Y:S04]  /*7b940*/  STL [R1+0xb9c], R20 ;  /* 0x000b9c1401007387 */ /* 0x0003e80000100800 */
[----:B------:R-:W-:Y:S04]  /*7b950*/  STL [R1+0xba8], R13 ;  /* 0x000ba80d01007387 */ /* 0x000fe80000100800 */
[----:B------:R1:W-:Y:S04]  /*7b960*/  LDGSTS.E [R4+-0x78000], desc[UR60][R10.64], P2 ;  /* 0x880000000a047fae */ /* 0x0003e8000912187c */
[----:B------:R1:W-:Y:S04]  /*7b970*/  STL [R1+0xba4], R18 ;  /* 0x000ba41201007387 */ /* 0x0003e80000100800 */
[----:B-1----:R-:W2:Y:S01]  /*7b980*/  LDL.LU R20, [R1+0xc9c] ;  /* 0x000c9c0001147983 */ /* 0x002ea20000300800 */
[----:B------:R-:W-:Y:S01]  /*7b990*/  IMAD.MOV.U32 R10, RZ, RZ, R13 ;  /* 0x000000ffff0a7224 */ /* 0x000fe200078e000d */
[----:B------:R-:W-:-:S02]  /*7b9a0*/  MOV R11, R18 ;  /* 0x00000012000b7202 */ /* 0x000fc40000000f00 */
[----:B------:R-:W2:Y:S04]  /*7b9b0*/  LDL.LU R19, [R1+0xca0] ;  /* 0x000ca00001137983 */ /* 0x000ea80000300800 */
[----:B------:R-:W2:Y:S04]  /*7b9c0*/  LDL.LU R18, [R1+0xca4] ;  /* 0x000ca40001127983 */ /* 0x000ea80000300800 */
[----:B------:R1:W-:Y:S01]  /*7b9d0*/  LDGSTS.E [R4+-0x77ffc], desc[UR60][R10.64], P1 ;  /* 0x880040000a047fae */ /* 0x0003e2000892187c */
[----:B------:R-:W-:-:S03]  /*7b9e0*/  ISETP.GT.AND P1, PT, R3, 0x42, PT ;  /* 0x000000420300780c */ /* 0x000fc60003f24270 */
[----:B------:R-:W2:Y:S01]  /*7b9f0*/  LDL.LU R13, [R1+0xca8] ;  /* 0x000ca800010d7983 */ /* 0x000ea20000300800 */
        /* <DEDUP_REMOVED lines=8> */
[----:B---3--:R-:W-:Y:S01]  /*7ba80*/  IMAD.X R21, R21, 0x1, R2, P3 ;  /* 0x0000000115157824 */ /* 0x008fe200018e0602 */
[----:B------:R-:W-:Y:S01]  /*7ba90*/  STL [R1+0xbb0], R16 ;  /* 0x000bb01001007387 */ /* 0x000fe20000100800 */
[----:B------:R-:W-:-:S03]  /*7baa0*/  IMAD.MOV.U32 R10, RZ, RZ, R16 ;  /* 0x000000ffff0a7224 */ /* 0x000fc600078e0010 */
[----:B------:R-:W-:Y:S01]  /*7bab0*/  MOV R11, R21 ;  /* 0x00000015000b7202 */ /* 0x000fe20000000f00 */
[----:B------:R1:W-:Y:S04]  /*7bac0*/  STL [R1+0xbac], R21 ;  /* 0x000bac1501007387 */ /* 0x0003e80000100800 */
[----:B------:R3:W-:Y:S01]  /*7bad0*/  LDGSTS.E [R4+-0x77ff8], desc[UR60][R10.64], P2 ;  /* 0x880080000a047fae */ /* 0x0007e2000912187c */
[----:B--2---:R-:W-:-:S05]  /*7bae0*/  IADD3 R6, P4, R6, R8, RZ ;  /* 0x0000000806067210 */ /* 0x004fca0007f9e0ff */
[----:B------:R-:W-:Y:S01]  /*7baf0*/  IMAD.X R15, R15, 0x1, R2, P4 ;  /* 0x000000010f0f7824 */ /* 0x000fe200020e0602 */
[----:B------:R-:W-:Y:S01]  /*7bb00*/  STL [R1+0xbb8], R6 ;  /* 0x000bb80601007387 */ /* 0x000fe20000100800 */
[----:B---3--:R-:W-:-:S03]  /*7bb10*/  IMAD.MOV.U32 R10, RZ, RZ, R6 ;  /* 0x000000ffff0a7224 */ /* 0x008fc600078e0006 */
[----:B------:R2:W-:Y:S01]  /*7bb20*/  STL [R1+0xbb4], R15 ;  /* 0x000bb40f01007387 */ /* 0x0005e20000100800 */
[----:B------:R-:W-:-:S03]  /*7bb30*/  IMAD.MOV.U32 R11, RZ, RZ, R15 ;  /* 0x000000ffff0b7224 */ /* 0x000fc600078e000f */
[----:B-1----:R-:W3:Y:S04]  /*7bb40*/  LDL.LU R21, [R1+0xcac] ;  /* 0x000cac0001157983 */ /* 0x002ee80000300800 */
[----:B------:R-:W4:Y:S04]  /*7bb50*/  LDL.LU R16, [R1+0xcb0] ;  /* 0x000cb00001107983 */ /* 0x000f280000300800 */
[----:B--2---:R-:W2:Y:S04]  /*7bb60*/  LDL.LU R15, [R1+0xcb4] ;  /* 0x000cb400010f7983 */ /* 0x004ea80000300800 */
        /* <DEDUP_REMOVED lines=8> */
[----:B------:R-:W-:Y:S02]  /*7bbf0*/  SEL R10, R10, RZ, !P0 ;  /* 0x000000ff0a0a7207 */ /* 0x000fe40004000000 */
[----:B------:R-:W-:Y:S02]  /*7bc00*/  IADD3 R19, P3, R19, R8, RZ ;  /* 0x0000000813137210 */ /* 0x000fe40007f7e0ff */
[----:B------:R-:W-:-:S03]  /*7bc10*/  ISETP.NE.U32.AND P1, PT, R10, RZ, PT ;  /* 0x000000ff0a00720c */ /* 0x000fc60003f25070 */
[----:B------:R-:W-:Y:S02]  /*7bc20*/  IMAD.X R20, R20, 0x1, R2, P3 ;  /* 0x0000000114147824 */ /* 0x000fe400018e0602 */
[----:B------:R-:W-:Y:S01]  /*7bc30*/  IMAD.MOV.U32 R10, RZ, RZ, R19 ;  /* 0x000000ffff0a7224 */ /* 0x000fe200078e0013 */
[----:B------:R-:W-:Y:S01]  /*7bc40*/  IADD3 R13, P4, R13, R8, RZ ;  /* 0x000000080d0d7210 */ /* 0x000fe20007f9e0ff */
[----:B------:R-:W-:Y:S01]  /*7bc50*/  IMAD.MOV.U32 R11, RZ, RZ, R20 ;  /* 0x000000ffff0b7224 */ /* 0x000fe200078e0014 */
[----:B------:R-:W-:Y:S02]  /*7bc60*/  STL [R1+0xca0], R19 ;  /* 0x000ca01301007387 */ /* 0x000fe40000100800 */
[----:B------:R-:W-:Y:S02]  /*7bc70*/  IADD3.X R18, R18, R2, RZ, P4, !PT ;  /* 0x0000000212127210 */ /* 0x000fe400027fe4ff */
        /* <DEDUP_REMOVED lines=21> */
[----:B--2---:R-:W-:Y:S01]  /*7bdd0*/  IADD3 R6, P4, R6, R8, RZ ;  /* 0x0000000806067210 */ /* 0x004fe20007f9e0ff */
[----:B------:R-:W-:Y:S01]  /*7bde0*/  STL [R1+0xcb0], R16 ;  /* 0x000cb01001007387 */ /* 0x000fe20000100800 */
[----:B------:R-:W-:-:S03]  /*7bdf0*/  IMAD.MOV.U32 R10, RZ, RZ, R16 ;  /* 0x000000ffff0a7224 */ /* 0x000fc600078e0010 */
[----:B------:R-:W-:Y:S01]  /*7be00*/  IMAD.X R15, R15, 0x1, R2, P4 ;  /* 0x000000010f0f7824 */ /* 0x000fe200020e0602 */
        /* <DEDUP_REMOVED lines=10> */
[----:B------:R-:W2:Y:S01]  /*7beb0*/  LDL.LU R6, [R1+0x9d8] ;  /* 0x0009d80001067983 */ /* 0x000ea20000300800 */
[----:B------:R-:W-:-:S03]  /*7bec0*/  ISETP.GT.AND P2, PT, R3, 0x4, PT ;  /* 0x000000040300780c */ /* 0x000fc60003f44270 */
[----:B------:R1:W-:Y:S01]  /*7bed0*/  LDGSTS.E [R4+-0x73ff4], desc[UR60][R10.64], P1 ;  /* 0x8c00c0000a047fae */ /* 0x0003e2000892187c */
[----:B------:R-:W-:Y:S02]  /*7bee0*/  ISETP.GT.AND P1, PT, R3, 0x5, PT ;  /* 0x000000050300780c */ /* 0x000fe40003f24270 */
[----:B-1----:R-:W-:-:S04]  /*7bef0*/  SEL R4, RZ, 0x4, !P2 ;  /* 0x00000004ff047807 */ /* 0x002fc80005000000 */
[----:B------:R-:W-:Y:S02]  /*7bf00*/  SEL R4, R4, RZ, !P0 ;  /* 0x000000ff04047207 */ /* 0x000fe40004000000 */
[----:B------:R-:W-:Y:S02]  /*7bf10*/  SEL R10, RZ, 0x4, !P1 ;  /* 0x00000004ff0a7807 */ /* 0x000fe40004800000 */
[----:B------:R-:W-:Y:S02]  /*7bf20*/  ISETP.NE.U32.AND P1, PT, R4, RZ, PT ;  /* 0x000000ff0400720c */ /* 0x000fe40003f25070 */
[----:B------:R-:W-:Y:S02]  /*7bf30*/  SEL R10, R10, RZ, !P0 ;  /* 0x000000ff0a0a7207 */ /* 0x000fe40004000000 */
[----:B------:R-:W-:Y:S02]  /*7bf40*/  LOP3.LUT R4, R9, 0x10, RZ, 0x3c, !PT ;  /* 0x0000001009047812 */ /* 0x000fe400078e3cff */
[----:B------:R-:W-:-:S02]  /*7bf50*/  IADD3 R19, P3, R19, R8, RZ ;  /* 0x0000000813137210 */ /* 0x000fc40007f7e0ff */
[----:B------:R-:W-:-:S03]  /*7bf60*/  ISETP.NE.U32.AND P2, PT, R10, RZ, PT ;  /* 0x000000ff0a00720c */ /* 0x000fc60003f45070 */
[----:B------:R-:W-:Y:S01]  /*7bf70*/  IMAD.X R20, R20, 0x1, R2, P3 ;  /* 0x0000000114147824 */ /* 0x000fe200018e0602 */
[----:B------:R-:W-:Y:S01]  /*7bf80*/  IADD3 R13, P4, R13, R8, RZ ;  /* 0x000000080d0d7210 */ /* 0x000fe20007f9e0ff */
[----:B------:R-:W-:Y:S01]  /*7bf90*/  STL [R1+0x9c0], R19 ;  /* 0x0009c01301007387 */ /* 0x000fe20000100800 */
[----:B------:R-:W-:Y:S02]  /*7bfa0*/  IADD3 R4, R4, 0x200000, R12 ;  /* 0x0020000004047810 */ /* 0x000fe40007ffe00c */
[----:B------:R-:W-:Y:S01]  /*7bfb0*/  IADD3.X R18, R18, R2, RZ, P4, !PT ;  /* 0x0000000212127210 */ /* 0x000fe200027fe4ff */
[----:B------:R-:W-:Y:S01]  /*7bfc0*/  IMAD.MOV.U32 R10, RZ, RZ, R19 ;  /* 0x000000ffff0a7224 */ /* 0x000fe200078e0013 */
[----:B------:R-:W-:Y:S01]  /*7bfd0*/  STL [R1+0x9c8], R13 ;  /* 0x0009c80d01007387 */ /* 0x000fe20000100800 */
[----:B------:R-:W-:-:S03]  /*7bfe0*/  IMAD.MOV.U32 R11, RZ, RZ, R20 ;  /* 0x000000ffff0b7224 */ /* 0x000fc600078e0014 */
[----:B------:R1:W-:Y:S04]  /*7bff0*/  STL [R1+0x9bc], R20 ;  /* 0x0009bc1401007387 */ /* 0x0003e80000100800 */
[----:B------:R1:W-:Y:S04]  /*7c000*/  STL [R1+0x9c4], R18 ;  /* 0x0009c41201007387 */ /* 0x0003e80000100800 */
[----:B------:R1:W-:Y:S04]  /*7c010*/  LDGSTS.E [R4+-0x80000], desc[UR60][R10.64], P1 ;  /* 0x800000000a047fae */ /* 0x0003e8000892187c */
[----:B-1----:R-:W2:Y:S04]  /*7c020*/  LDL.LU R20, [R1+0xabc] ;  /* 0x000abc0001147983 */ /* 0x002ea80000300800 */
[----:B------:R-:W2:Y:S01]  /*7c030*/  LDL.LU R19, [R1+0xac0] ;  /* 0x000ac00001137983 */ /* 0x000ea20000300800 */
[----:B------:R-:W-:Y:S01]  /*7c040*/  MOV R11, R18 ;  /* 0x00000012000b7202 */ /* 0x000fe20000000f00 */
[----:B------:R-:W-:-:S02]  /*7c050*/  IMAD.MOV.U32 R10, RZ, RZ, R13 ;  /* 0x000000ffff0a7224 */ /* 0x000fc400078e000d */
[----:B------:R-:W2:Y:S01]  /*7c060*/  LDL.LU R18, [R1+0xac4] ;  /* 0x000ac40001127983 */ /* 0x000ea20000300800 */
[----:B------:R-:W-:-:S03]  /*7c070*/  ISETP.GT.AND P1, PT, R3, 0x6, PT ;  /* 0x000000060300780c */ /* 0x000fc60003f24270 */
[----:B------:R-:W2:Y:S04]  /*7c080*/  LDL.LU R13, [R1+0xac8] ;  /* 0x000ac800010d7983 */ /* 0x000ea80000300800 */
[----:B------:R1:W-:Y:S02]  /*7c090*/  LDGSTS.E [R4+-0x7fffc], desc[UR60][R10.64], P2 ;  /* 0x800040000a047fae */ /* 0x0003e4000912187c */
        /* <DEDUP_REMOVED lines=33> */
[----:B------:R-:W-:-:S05]  /*7c2b0*/  IADD3 R19, P3, R19, R8, RZ ;  /* 0x0000000813137210 */ /* 0x000fca0007f7e0ff */
[----:B------:R-:W-:Y:S01]  /*7c2c0*/  IMAD.X R20, R20, 0x1, R2, P3 ;  /* 0x0000000114147824 */ /* 0x000fe200018e0602 */
[----:B------:R-:W-:Y:S01]  /*7c2d0*/  IADD3 R13, P4, R13, R8, RZ ;  /* 0x000000080d0d7210 */ /* 0x000fe20007f9e0ff */
[----:B------:R-:W-:Y:S01]  /*7c2e0*/  STL [R1+0xac0], R19 ;  /* 0x000ac01301007387 */ /* 0x000fe20000100800 */
[----:B------:R-:W-:Y:S02]  /*7c2f0*/  IMAD.MOV.U32 R10, RZ, RZ, R19 ;  /* 0x000000ffff0a7224 */ /* 0x000fe400078e0013 */
[----:B------:R-:W-:Y:S01]  /*7c300*/  IADD3.X R18, R18, R2, RZ, P4, !PT ;  /* 0x0000000212127210 */ /* 0x000fe200027fe4ff */
        /* <DEDUP_REMOVED lines=43> */
[----:B------:R-:W-:Y:S02]  /*7c5c0*/  SEL R10, RZ, 0x4, !P1 ;  /* 0x00000004ff0a7807 */ /* 0x000fe40004800000 */
[----:B------:R-:W-:Y:S02]  /*7c5d0*/  IADD3 R19, P3, R19, R8, RZ ;  /* 0x0000000813137210 */ /* 0x000fe40007f7e0ff */
[----:B------:R-:W-:-:S03]  /*7c5e0*/  SEL R10, R10, RZ, !P0 ;  /* 0x000000ff0a0a7207 */ /* 0x000fc60004000000 */
[----:B------:R-:W-:Y:S01]  /*7c5f0*/  IMAD.X R20, R20, 0x1, R2, P3 ;  /* 0x0000000114147824 */ /* 0x000fe200018e0602 */
[----:B------:R-:W-:Y:S01]  /*7c600*/  ISETP.NE.U32.AND P1, PT, R10, RZ, PT ;  /* 0x000000ff0a00720c */ /* 0x000fe20003f25070 */
[----:B------:R-:W-:Y:S02]  /*7c610*/  IMAD.MOV.U32 R10, RZ, RZ, R19 ;  /* 0x000000ffff0a7224 */ /* 0x000fe400078e0013 */
[----:B------:R-:W-:Y:S01]  /*7c620*/  IMAD.MOV.U32 R11, RZ, RZ, R20 ;  /* 0x000000ffff0b7224 */ /* 0x000fe200078e0014 */
[----:B------:R-:W-:Y:S01]  /*7c630*/  IADD3 R13, P4, R13, R8, RZ ;  /* 0x000000080d0d7210 */ /* 0x000fe20007f9e0ff */
[----:B------:R-:W-:Y:S03]  /*7c640*/  STL [R1+0xbc0], R19 ;  /* 0x000bc01301007387 */ /* 0x000fe60000100800 */
[----:B------:R-:W-:Y:S01]  /*7c650*/  IADD3.X R18, R18, R2, RZ, P4, !PT ;  /* 0x0000000212127210 */ /* 0x000fe200027fe4ff */
        /* <DEDUP_REMOVED lines=89> */
[----:B------:R-:W-:-:S02]  /*7cbf0*/  ISETP.GT.AND P1, PT, R3, 0x8, PT ;  /* 0x000000080300780c */ /* 0x000fc40003f24270 */
[----:B------:R-:W-:Y:S02]  /*7cc00*/  ISETP.GT.AND P2, PT, R3, 0x9, PT ;  /* 0x000000090300780c */ /* 0x000fe40003f44270 */
[----:B-1----:R-:W-:Y:S02]  /*7cc10*/  SEL R10, RZ, 0x4, !P1 ;  /* 0x00000004ff0a7807 */ /* 0x002fe40004800000 */
[----:B------:R-:W-:Y:S02]  /*7cc20*/  SEL R4, RZ, 0x4, !P2 ;  /* 0x00000004ff047807 */ /* 0x000fe40005000000 */
[----:B------:R-:W-:Y:S02]  /*7cc30*/  SEL R10, R10, RZ, !P0 ;  /* 0x000000ff0a0a7207 */ /* 0x000fe40004000000 */
[----:B------:R-:W-:Y:S02]  /*7cc40*/  SEL R4, R4, RZ, !P0 ;  /* 0x000000ff04047207 */ /* 0x000fe40004000000 */
[----:B------:R-:W-:-:S02]  /*7cc50*/  ISETP.NE.U32.AND P1, PT, R10, RZ, PT ;  /* 0x000000ff0a00720c */ /* 0x000fc40003f25070 */
[----:B------:R-:W-:Y:S02]  /*7cc60*/  ISETP.NE.U32.AND P2, PT, R4, RZ, PT ;  /* 0x000000ff0400720c */ /* 0x000fe40003f45070 */
[----:B------:R-:W-:-:S04]  /*7cc70*/  LOP3.LUT R4, R9, 0x20, RZ, 0x3c, !PT ;  /* 0x0000002009047812 */ /* 0x000fc800078e3cff */
[----:B------:R-:W-:Y:S02]  /*7cc80*/  IADD3 R4, R4, 0x200000, R12 ;  /* 0x0020000004047810 */ /* 0x000fe40007ffe00c */
[----:B------:R-:W-:-:S05]  /*7cc90*/  IADD3 R19, P3, R19, R8, RZ ;  /* 0x0000000813137210 */ /* 0x000fca0007f7e0ff */
[----:B------:R-:W-:Y:S01]  /*7cca0*/  IMAD.X R20, R20, 0x1, R2, P3 ;  /* 0x0000000114147824 */ /* 0x000fe200018e0602 */
[----:B------:R-:W-:Y:S01]  /*7ccb0*/  IADD3 R13, P4, R13, R8, RZ ;  /* 0x000000080d0d7210 */ /* 0x000fe20007f9e0ff */
[----:B------:R-:W-:Y:S01]  /*7ccc0*/  STL [R1+0x9e0], R19 ;  /* 0x0009e01301007387 */ /* 0x000fe20000100800 */
[----:B------:R-:W-:Y:S02]  /*7ccd0*/  IMAD.MOV.U32 R10, RZ, RZ, R19 ;  /* 0x000000ffff0a7224 */ /* 0x000fe400078e0013 */
[----:B------:R-:W-:Y:S01]  /*7cce0*/  IADD3.X R18, R18, R2, RZ, P4, !PT ;  /* 0x0000000212127210 */ /* 0x000fe200027fe4ff */
[----:B------:R-:W-:Y:S01]  /*7ccf0*/  IMAD.MOV.U32 R11, RZ, RZ, R20 ;  /* 0x000000ffff0b7224 */ /* 0x000fe200078e0014 */
[----:B------:R-:W-:Y:S04]  /*7cd00*/  STL [R1+0x9e8], R13 ;  /* 0x0009e80d01007387 */ /* 0x000fe80000100800 */
        /* <DEDUP_REMOVED lines=200> */
[----:B------:R-:W-:-:S02]  /*7d990*/  ISETP.NE.U32.AND P2, PT, R10, RZ, PT ;  /* 0x000000ff0a00720c */ /* 0x000fc40003f45070 */
        /* <DEDUP_REMOVED lines=423> */
[----:B------:R-:W-:Y:S01]  /*7f410*/  STL [R1+0xa40], R19 ;  /* 0x000a401301007387 */ /* 0x000fe20000100800 */
[----:B------:R-:W-:Y:S02]  /*7f420*/  IMAD.MOV.U32 R10, RZ, RZ, R19 ;  /* 0x000000ffff0a7224 */ /* 0x000fe400078e0013 */
[----:B------:R-:W-:-:S05]  /*7f430*/  IMAD.MOV.U32 R11, RZ, RZ, R20 ;  /* 0x000000ffff0b7224 */ /* 0x000fca00078e0014 */
[----:B------:R1:W-:Y:S01]  /*7f440*/  LDGSTS.E [R4+-0x80000], desc[UR60][R10.64], P1 ;  /* 0x800000000a047fae */ /* 0x0003e2000892187c */
[----:B------:R-:W-:-:S04]  /*7f450*/  IADD3 R13, P4, R13, R8, RZ ;  /* 0x000000080d0d7210 */ /* 0x000fc80007f9e0ff */
[----:B------:R-:W-:Y:S01]  /*7f460*/  IADD3.X R18, R18, R2, RZ, P4, !PT ;  /* 0x0000000212127210 */ /* 0x000fe200027fe4ff */
[----:B------:R-:W-:Y:S04]  /*7f470*/  STL [R1+0xa48], R13 ;  /* 0x000a480d01007387 */ /* 0x000fe80000100800 */
[----:B------:R1:W-:Y:S04]  /*7f480*/  STL [R1+0xa3c], R20 ;  /* 0x000a3c1401007387 */ /* 0x0003e80000100800 */
[----:B------:R1:W-:Y:S02]  /*7f490*/  STL [R1+0xa44], R18 ;  /* 0x000a441201007387 */ /* 0x0003e40000100800 */
[----:B-1----:R-:W-:Y:S01]  /*7f4a0*/  MOV R11, R18 ;  /* 0x00000012000b7202 */ /* 0x002fe20000000f00 */
[----:B------:R-:W-:Y:S01]  /*7f4b0*/  IMAD.MOV.U32 R10, RZ, RZ, R13 ;  /* 0x000000ffff0a7224 */ /* 0x000fe200078e000d */
[----:B------:R-:W2:Y:S04]  /*7f4c0*/  LDL.LU R20, [R1+0xb3c] ;  /* 0x000b3c0001147983 */ /* 0x000ea80000300800 */
[----:B------:R-:W2:Y:S04]  /*7f4d0*/  LDL.LU R19, [R1+0xb40] ;  /* 0x000b400001137983 */ /* 0x000ea80000300800 */
[----:B------:R-:W2:Y:S04]  /*7f4e0*/  LDL.LU R18, [R1+0xb44] ;  /* 0x000b440001127983 */ /* 0x000ea80000300800 */
[----:B------:R-:W2:Y:S01]  /*7f4f0*/  LDL.LU R13, [R1+0xb48] ;  /* 0x000b4800010d7983 */ /* 0x000ea20000300800 */
[----:B------:R-:W-:-:S03]  /*7f500*/  ISETP.GT.AND P1, PT, R3, 0x16, PT ;  /* 0x000000160300780c */ /* 0x000fc60003f24270 */
        /* <DEDUP_REMOVED lines=47> */
[----:B-1----:R-:W-:Y:S01]  /*7f800*/  MOV R11, R18 ;  /* 0x00000012000b7202 */ /* 0x002fe20000000f00 */
[----:B------:R-:W-:-:S02]  /*7f810*/  IMAD.MOV.U32 R10, RZ, RZ, R13 ;  /* 0x000000ffff0a7224 */ /* 0x000fc400078e000d */
        /* <DEDUP_REMOVED lines=39> */
[----:B------:R-:W-:Y:S01]  /*7fa90*/  STL [R1+0xc40], R19 ;  /* 0x000c401301007387 */ /* 0x000fe20000100800 */
[----:B------:R-:W-:Y:S01]  /*7faa0*/  IMAD.MOV.U32 R10, RZ, RZ, R19 ;  /* 0x000000ffff0a7224 */ /* 0x000fe200078e0013 */
[----:B------:R-:W-:Y:S01]  /*7fab0*/  IADD3 R13, P4, R13, R8, RZ ;  /* 0x000000080d0d7210 */ /* 0x000fe20007f9e0ff */
[----:B------:R-:W-:-:S03]  /*7fac0*/  IMAD.MOV.U32 R11, RZ, RZ, R20 ;  /* 0x000000ffff0b7224 */ /* 0x000fc600078e0014 */
[----:B------:R-:W-:Y:S01]  /*7fad0*/  IADD3.X R18, R18, R2, RZ, P4, !PT ;  /* 0x0000000212127210 */ /* 0x000fe200027fe4ff */
        /* <DEDUP_REMOVED lines=101> */
[----:B------:R-:W-:Y:S01]  /*80130*/  STL [R1+0xa60], R19 ;  /* 0x000a601301007387 */ /* 0x000fe20000100800 */
[----:B------:R-:W-:Y:S01]  /*80140*/  IMAD.MOV.U32 R10, RZ, RZ, R19 ;  /* 0x000000ffff0a7224 */ /* 0x000fe200078e0013 */
[----:B------:R-:W-:Y:S01]  /*80150*/  IADD3 R13, P4, R13, R8, RZ ;  /* 0x000000080d0d7210 */ /* 0x000fe20007f9e0ff */
[----:B------:R-:W-:-:S03]  /*80160*/  IMAD.MOV.U32 R11, RZ, RZ, R20 ;  /* 0x000000ffff0b7224 */ /* 0x000fc600078e0014 */
[----:B------:R-:W-:Y:S01]  /*80170*/  IADD3.X R18, R18, R2, RZ, P4, !PT ;  /* 0x0000000212127210 */ /* 0x000fe200027fe4ff */
        /* <DEDUP_REMOVED lines=176> */
[--C-:B---3--:R-:W-:Y:S01]  /*80c80*/  IMAD.X R21, R21, 0x1, R2.reuse, P3 ;  /* 0x0000000115157824 */ /* 0x108fe200018e0602 */
[----:B--2---:R-:W-:Y:S01]  /*80c90*/  IADD3 R6, P4, R6, R8, RZ ;  /* 0x0000000806067210 */ /* 0x004fe20007f9e0ff */
[----:B------:R-:W-:Y:S04]  /*80ca0*/  STL [R1+0xd70], R16 ;  /* 0x000d701001007387 */ /* 0x000fe80000100800 */
[----:B------:R-:W-:Y:S01]  /*80cb0*/  IMAD.X R15, R15, 0x1, R2, P4 ;  /* 0x000000010f0f7824 */ /* 0x000fe200020e0602 */
[----:B------:R1:W-:Y:S01]  /*80cc0*/  STL [R1+0xd6c], R21 ;  /* 0x000d6c1501007387 */ /* 0x0003e20000100800 */
[----:B------:R-:W-:Y:S01]  /*80cd0*/  IMAD.MOV.U32 R10, RZ, RZ, R16 ;  /* 0x000000ffff0a7224 */ /* 0x000fe200078e0010 */
[----:B------:R-:W-:Y:S02]  /*80ce0*/  MOV R11, R21 ;  /* 0x00000015000b7202 */ /* 0x000fe40000000f00 */
        /* <DEDUP_REMOVED lines=14> */
[----:B------:R-:W-:Y:S02]  /*80dd0*/  SEL R10, RZ, 0x4, !P1 ;  /* 0x00000004ff0a7807 */ /* 0x000fe40004800000 */
[----:B------:R-:W-:Y:S02]  /*80de0*/  ISETP.NE.U32.AND P2, PT, R4, RZ, PT ;  /* 0x000000ff0400720c */ /* 0x000fe40003f45070 */
[----:B------:R-:W-:-:S02]  /*80df0*/  SEL R10, R10, RZ, !P0 ;  /* 0x000000ff0a0a7207 */ /* 0x000fc40004000000 */
[----:B------:R-:W-:Y:S02]  /*80e00*/  LOP3.LUT R4, R9, 0x70, RZ, 0x3c, !PT ;  /* 0x0000007009047812 */ /* 0x000fe400078e3cff */
[----:B------:R-:W-:Y:S02]  /*80e10*/  ISETP.NE.U32.AND P1, PT, R10, RZ, PT ;  /* 0x000000ff0a00720c */ /* 0x000fe40003f25070 */
        /* <DEDUP_REMOVED lines=20> */
[----:B------:R-:W-:-:S04]  /*80f60*/  SEL R9, RZ, 0x4, !P1 ;  /* 0x00000004ff097807 */ /* 0x000fc80004800000 */
[----:B------:R-:W-:-:S04]  /*80f70*/  SEL R9, R9, RZ, !P0 ;  /* 0x000000ff09097207 */ /* 0x000fc80004000000 */
[----:B------:R-:W-:Y:S02]  /*80f80*/  ISETP.NE.U32.AND P2, PT, R9, RZ, PT ;  /* 0x000000ff0900720c */ /* 0x000fe40003f45070 */
[----:B----4-:R-:W-:-:S05]  /*80f90*/  IADD3 R16, P3, R16, R8, RZ ;  /* 0x0000000810107210 */ /* 0x010fca0007f7e0ff */
[----:B---3--:R-:W-:Y:S02]  /*80fa0*/  IMAD.X R21, R21, 0x1, R2, P3 ;  /* 0x0000000115157824 */ /* 0x008fe400018e0602 */
[----:B-1----:R-:W-:Y:S01]  /*80fb0*/  IMAD.MOV.U32 R10, RZ, RZ, R16 ;  /* 0x000000ffff0a7224 */ /* 0x002fe200078e0010 */
[----:B------:R1:W-:Y:S02]  /*80fc0*/  STL [R1+0xa90], R16 ;  /* 0x000a901001007387 */ /* 0x0003e40000100800 */
[----:B------:R-:W-:Y:S02]  /*80fd0*/  MOV R11, R21 ;  /* 0x00000015000b7202 */ /* 0x000fe40000000f00 */
[----:B------:R-:W-:Y:S04]  /*80fe0*/  STL [R1+0xa8c], R21 ;  /* 0x000a8c1501007387 */ /* 0x000fe80000100800 */
[----:B------:R3:W-:Y:S01]  /*80ff0*/  LDGSTS.E [R4+-0x7fff8], desc[UR60][R10.64], P2 ;  /* 0x800080000a047fae */ /* 0x0007e2000912187c */
[----:B--2---:R-:W-:-:S05]  /*81000*/  IADD3 R6, P4, R6, R8, RZ ;  /* 0x0000000806067210 */ /* 0x004fca0007f9e0ff */
[----:B------:R-:W-:Y:S01]  /*81010*/  IMAD.X R15, R15, 0x1, R2, P4 ;  /* 0x000000010f0f7824 */ /* 0x000fe200020e0602 */
[----:B------:R-:W-:Y:S03]  /*81020*/  STL [R1+0xa98], R6 ;  /* 0x000a980601007387 */ /* 0x000fe60000100800 */
[----:B---3--:R-:W-:Y:S01]  /*81030*/  IMAD.MOV.U32 R11, RZ, RZ, R15 ;  /* 0x000000ffff0b7224 */ /* 0x008fe200078e000f */
[----:B------:R2:W-:Y:S04]  /*81040*/  STL [R1+0xa94], R15 ;  /* 0x000a940f01007387 */ /* 0x0005e80000100800 */
[----:B-1----:R-:W3:Y:S01]  /*81050*/  LDL.LU R16, [R1+0xb8c] ;  /* 0x000b8c0001107983 */ /* 0x002ee20000300800 */
[----:B------:R-:W-:-:S03]  /*81060*/  IMAD.MOV.U32 R10, RZ, RZ, R6 ;  /* 0x000000ffff0a7224 */ /* 0x000fc600078e0006 */
[----:B--2---:R-:W2:Y:S04]  /*81070*/  LDL.LU R15, [R1+0xb90] ;  /* 0x000b9000010f7983 */ /* 0x004ea80000300800 */
[----:B------:R-:W4:Y:S04]  /*81080*/  LDL.LU R12, [R1+0xb94] ;  /* 0x000b9400010c7983 */ /* 0x000f280000300800 */
[----:B------:R-:W4:Y:S01]  /*81090*/  LDL.LU R6, [R1+0xb98] ;  /* 0x000b980001067983 */ /* 0x000f220000300800 */
[----:B------:R-:W-:-:S04]  /*810a0*/  ISETP.GT.AND P1, PT, R3, 0x1f, PT ;  /* 0x0000001f0300780c */ /* 0x000fc80003f24270 */
[----:B------:R-:W-:-:S04]  /*810b0*/  SEL R9, RZ, 0x4, !P1 ;  /* 0x00000004ff097807 */ /* 0x000fc80004800000 */
[----:B------:R-:W-:-:S04]  /*810c0*/  SEL R9, R9, RZ, !P0 ;  /* 0x000000ff09097207 */ /* 0x000fc80004000000 */
[----:B------:R-:W-:-:S13]  /*810d0*/  ISETP.NE.U32.AND P1, PT, R9, RZ, PT ;  /* 0x000000ff0900720c */ /* 0x000fda0003f25070 */
[----:B------:R1:W-:Y:S01]  /*810e0*/  LDGSTS.E [R4+-0x7fff4], desc[UR60][R10.64], P1 ;  /* 0x8000c0000a047fae */ /* 0x0003e2000892187c */
[----:B------:R-:W-:-:S04]  /*810f0*/  ISETP.GT.AND P1, PT, R3, 0x3c, PT ;  /* 0x0000003c0300780c */ /* 0x000fc80003f24270 */
[----:B------:R-:W-:-:S04]  /*81100*/  SEL R9, RZ, 0x4, !P1 ;  /* 0x00000004ff097807 */ /* 0x000fc80004800000 */
[----:B------:R-:W-:-:S04]  /*81110*/  SEL R9, R9, RZ, !P0 ;  /* 0x000000ff09097207 */ /* 0x000fc80004000000 */
[----:B------:R-:W-:Y:S02]  /*81120*/  ISETP.NE.U32.AND P2, PT, R9, RZ, PT ;  /* 0x000000ff0900720c */ /* 0x000fe40003f45070 */
[----:B------:R-:W-:-:S04]  /*81130*/  ISETP.GT.AND P1, PT, R3, 0x3d, PT ;  /* 0x0000003d0300780c */ /* 0x000fc80003f24270 */
[----:B------:R-:W-:-:S04]  /*81140*/  SEL R9, RZ, 0x4, !P1 ;  /* 0x00000004ff097807 */ /* 0x000fc80004800000 */
[----:B------:R-:W-:-:S04]  /*81150*/  SEL R9, R9, RZ, !P0 ;  /* 0x000000ff09097207 */ /* 0x000fc80004000000 */
[----:B------:R-:W-:Y:S02]  /*81160*/  ISETP.NE.U32.AND P1, PT, R9, RZ, PT ;  /* 0x000000ff0900720c */ /* 0x000fe40003f25070 */
[----:B------:R-:W-:-:S05]  /*81170*/  IADD3 R19, P3, R19, R8, RZ ;  /* 0x0000000813137210 */ /* 0x000fca0007f7e0ff */
[----:B------:R-:W-:Y:S01]  /*81180*/  IMAD.X R20, R20, 0x1, R2, P3 ;  /* 0x0000000114147824 */ /* 0x000fe200018e0602 */
[----:B------:R-:W-:Y:S01]  /*81190*/  STL [R1+0xb80], R19 ;  /* 0x000b801301007387 */ /* 0x000fe20000100800 */
[----:B-1----:R-:W-:Y:S01]  /*811a0*/  IMAD.MOV.U32 R10, RZ, RZ, R19 ;  /* 0x000000ffff0a7224 */ /* 0x002fe200078e0013 */
[----:B------:R-:W-:Y:S01]  /*811b0*/  IADD3 R13, P4, R13, R8, RZ ;  /* 0x000000080d0d7210 */ /* 0x000fe20007f9e0ff */
[----:B------:R-:W-:-:S03]  /*811c0*/  IMAD.MOV.U32 R11, RZ, RZ, R20 ;  /* 0x000000ffff0b7224 */ /* 0x000fc600078e0014 */
[----:B------:R-:W-:Y:S01]  /*811d0*/  IADD3.X R18, R18, R2, RZ, P4, !PT ;  /* 0x0000000212127210 */ /* 0x000fe200027fe4ff */
[----:B------:R1:W-:Y:S04]  /*811e0*/  STL [R1+0xb7c], R20 ;  /* 0x000b7c1401007387 */ /* 0x0003e80000100800 */
[----:B------:R-:W-:Y:S04]  /*811f0*/  STL [R1+0xb88], R13 ;  /* 0x000b880d01007387 */ /* 0x000fe80000100800 */
[----:B------:R1:W-:Y:S04]  /*81200*/  STL [R1+0xb84], R18 ;  /* 0x000b841201007387 */ /* 0x0003e80000100800 */
[----:B-1----:R-:W4:Y:S04]  /*81210*/  LDL.LU R20, [R1+0xc7c] ;  /* 0x000c7c0001147983 */ /* 0x002f280000300800 */
[----:B------:R1:W-:Y:S04]  /*81220*/  LDGSTS.E [R4+-0x7c000], desc[UR60][R10.64], P2 ;  /* 0x840000000a047fae */ /* 0x0003e8000912187c */
[----:B------:R-:W4:Y:S01]  /*81230*/  LDL.LU R19, [R1+0xc80] ;  /* 0x000c800001137983 */ /* 0x000f220000300800 */
[----:B-1----:R-:W-:Y:S01]  /*81240*/  MOV R11, R18 ;  /* 0x00000012000b7202 */ /* 0x002fe20000000f00 */
[----:B------:R-:W-:-:S02]  /*81250*/  IMAD.MOV.U32 R10, RZ, RZ, R13 ;  /* 0x000000ffff0a7224 */ /* 0x000fc400078e000d */
[----:B------:R-:W4:Y:S04]  /*81260*/  LDL.LU R18, [R1+0xc84] ;  /* 0x000c840001127983 */ /* 0x000f280000300800 */
[----:B------:R-:W4:Y:S04]  /*81270*/  LDL.LU R13, [R1+0xc88] ;  /* 0x000c8800010d7983 */ /* 0x000f280000300800 */
[----:B------:R1:W-:Y:S01]  /*81280*/  LDGSTS.E [R4+-0x7bffc], desc[UR60][R10.64], P1 ;  /* 0x840040000a047fae */ /* 0x0003e2000892187c */
[----:B------:R-:W-:-:S04]  /*81290*/  ISETP.GT.AND P1, PT, R3, 0x3e, PT ;  /* 0x0000003e0300780c */ /* 0x000fc80003f24270 */
[----:B------:R-:W-:-:S04]  /*812a0*/  SEL R9, RZ, 0x4, !P1 ;  /* 0x00000004ff097807 */ /* 0x000fc80004800000 */
[----:B------:R-:W-:-:S04]  /*812b0*/  SEL R9, R9, RZ, !P0 ;  /* 0x000000ff09097207 */ /* 0x000fc80004000000 */
[----:B------:R-:W-:Y:S02]  /*812c0*/  ISETP.NE.U32.AND P2, PT, R9, RZ, PT ;  /* 0x000000ff0900720c */ /* 0x000fe40003f45070 */
[----:B--2---:R-:W-:-:S05]  /*812d0*/  IADD3 R15, P3, R15, R8, RZ ;  /* 0x000000080f0f7210 */ /* 0x004fca0007f7e0ff */
[----:B---3--:R-:W-:Y:S01]  /*812e0*/  IMAD.X R16, R16, 0x1, R2, P3 ;  /* 0x0000000110107824 */ /* 0x008fe200018e0602 */
[----:B----4-:R-:W-:Y:S01]  /*812f0*/  IADD3 R6, P4, R6, R8, RZ ;  /* 0x0000000806067210 */ /* 0x010fe20007f9e0ff */
[----:B-1----:R-:W-:-:S03]  /*81300*/  IMAD.MOV.U32 R10, RZ, RZ, R15 ;  /* 0x000000ffff0a7224 */ /* 0x002fc600078e000f */
[----:B------:R-:W-:Y:S01]  /*81310*/  MOV R11, R16 ;  /* 0x00000010000b7202 */ /* 0x000fe20000000f00 */
[----:B------:R-:W-:Y:S01]  /*81320*/  STL [R1+0xb90], R15 ;  /* 0x000b900f01007387 */ /* 0x000fe20000100800 */
[----:B------:R-:W-:-:S03]  /*81330*/  IMAD.X R12, R12, 0x1, R2, P4 ;  /* 0x000000010c0c7824 */ /* 0x000fc600020e0602 */
        /* <DEDUP_REMOVED lines=9> */
[----:B------:R-:W3:Y:S01]  /*813d0*/  LDL.LU R6, [R1+0xc98] ;  /* 0x000c980001067983 */ /* 0x000ee20000300800 */
        /* <DEDUP_REMOVED lines=16> */
[----:B------:R-:W-:-:S03]  /*814e0*/  IADD3 R13, P4, R13, R8, RZ ;  /* 0x000000080d0d7210 */ /* 0x000fc60007f9e0ff */
[----:B------:R1:W-:Y:S01]  /*814f0*/  STL [R1+0xc7c], R20 ;  /* 0x000c7c1401007387 */ /* 0x0003e20000100800 */
[----:B------:R-:W-:Y:S01]  /*81500*/  IADD3.X R18, R18, R2, RZ, P4, !PT ;  /* 0x0000000212127210 */ /* 0x000fe200027fe4ff */
[----:B-1----:R-:W-:Y:S02]  /*81510*/  IMAD.MOV.U32 R10, RZ, RZ, R19 ;  /* 0x000000ffff0a7224 */ /* 0x002fe400078e0013 */
[----:B------:R-:W-:Y:S01]  /*81520*/  STL [R1+0xc88], R13 ;  /* 0x000c880d01007387 */ /* 0x000fe20000100800 */
[----:B------:R-:W-:-:S03]  /*81530*/  IMAD.MOV.U32 R11, RZ, RZ, R20 ;  /* 0x000000ffff0b7224 */ /* 0x000fc600078e0014 */
[----:B------:R1:W-:Y:S04]  /*81540*/  STL [R1+0xc84], R18 ;  /* 0x000c841201007387 */ /* 0x0003e80000100800 */
[----:B------:R-:W2:Y:S04]  /*81550*/  LDL.LU R20, [R1+0xd7c] ;  /* 0x000d7c0001147983 */ /* 0x000ea80000300800 */
[----:B------:R-:W2:Y:S04]  /*81560*/  LDL.LU R19, [R1+0xd80] ;  /* 0x000d800001137983 */ /* 0x000ea80000300800 */
[----:B------:R1:W-:Y:S02]  /*81570*/  LDGSTS.E [R4+-0x78000], desc[UR60][R10.64], P2 ;  /* 0x880000000a047fae */ /* 0x0003e4000912187c */
[----:B-1----:R-:W-:Y:S01]  /*81580*/  MOV R11, R18 ;  /* 0x00000012000b7202 */ /* 0x002fe20000000f00 */
[----:B------:R-:W-:Y:S01]  /*81590*/  IMAD.MOV.U32 R10, RZ, RZ, R13 ;  /* 0x000000ffff0a7224 */ /* 0x000fe200078e000d */
        /* <DEDUP_REMOVED lines=8> */
[--C-:B------:R-:W-:Y:S01]  /*81620*/  IMAD.X R16, R16, 0x1, R2.reuse, P3 ;  /* 0x0000000110107824 */ /* 0x100fe200018e0602 */
[----:B---3--:R-:W-:Y:S01]  /*81630*/  IADD3 R6, P4, R6, R8, RZ ;  /* 0x0000000806067210 */ /* 0x008fe20007f9e0ff */
[----:B------:R-:W-:Y:S04]  /*81640*/  STL [R1+0xc90], R15 ;  /* 0x000c900f01007387 */ /* 0x000fe80000100800 */
[----:B--2---:R-:W-:Y:S01]  /*81650*/  IMAD.X R12, R12, 0x1, R2, P4 ;  /* 0x000000010c0c7824 */ /* 0x004fe200020e0602 */
[----:B------:R2:W-:Y:S01]  /*81660*/  STL [R1+0xc8c], R16 ;  /* 0x000c8c1001007387 */ /* 0x0005e20000100800 */
[----:B-1----:R-:W-:Y:S01]  /*81670*/  MOV R11, R16 ;  /* 0x00000010000b7202 */ /* 0x002fe20000000f00 */
[----:B------:R-:W-:Y:S02]  /*81680*/  IMAD.MOV.U32 R10, RZ, RZ, R15 ;  /* 0x000000ffff0a7224 */ /* 0x000fe400078e000f */
[----:B------:R-:W-:Y:S04]  /*81690*/  STL [R1+0xc98], R6 ;  /* 0x000c980601007387 */ /* 0x000fe80000100800 */
[----:B------:R1:W-:Y:S04]  /*816a0*/  STL [R1+0xc94], R12 ;  /* 0x000c940c01007387 */ /* 0x0003e80000100800 */
[----:B--2---:R-:W2:Y:S04]  /*816b0*/  LDL.LU R16, [R1+0xd8c] ;  /* 0x000d8c0001107983 */ /* 0x004ea80000300800 */
[----:B------:R-:W3:Y:S04]  /*816c0*/  LDL.LU R15, [R1+0xd90] ;  /* 0x000d9000010f7983 */ /* 0x000ee80000300800 */
[----:B------:R4:W-:Y:S02]  /*816d0*/  LDGSTS.E [R4+-0x77ff8], desc[UR60][R10.64], P2 ;  /* 0x880080000a047fae */ /* 0x0009e4000912187c */
[----:B----4-:R-:W-:-:S02]  /*816e0*/  IMAD.MOV.U32 R11, RZ, RZ, R12 ;  /* 0x000000ffff0b7224 */ /* 0x010fc400078e000c */
[----:B------:R-:W-:Y:S01]  /*816f0*/  IMAD.MOV.U32 R10, RZ, RZ, R6 ;  /* 0x000000ffff0a7224 */ /* 0x000fe200078e0006 */
[----:B-1----:R-:W4:Y:S04]  /*81700*/  LDL.LU R12, [R1+0xd94] ;  /* 0x000d9400010c7983 */ /* 0x002f280000300800 */
        /* <DEDUP_REMOVED lines=15> */
[----:B------:R-:W-:Y:S02]  /*81800*/  IMAD.X R20, R20, 0x1, R2, P3 ;  /* 0x0000000114147824 */ /* 0x000fe400018e0602 */
[----:B-1----:R-:W-:Y:S02]  /*81810*/  IMAD.MOV.U32 R10, RZ, RZ, R19 ;  /* 0x000000ffff0a7224 */ /* 0x002fe400078e0013 */
[----:B------:R-:W-:Y:S01]  /*81820*/  IMAD.MOV.U32 R11, RZ, RZ, R20 ;  /* 0x000000ffff0b7224 */ /* 0x000fe200078e0014 */
[----:B------:R-:W-:Y:S04]  /*81830*/  STL [R1+0xd80], R19 ;  /* 0x000d801301007387 */ /* 0x000fe80000100800 */
[----:B------:R-:W-:Y:S04]  /*81840*/  STL [R1+0xd7c], R20 ;  /* 0x000d7c1401007387 */ /* 0x000fe80000100800 */
[----:B------:R1:W-:Y:S01]  /*81850*/  LDGSTS.E [R4+-0x74000], desc[UR60][R10.64], P2 ;  /* 0x8c0000000a047fae */ /* 0x0003e2000912187c */
[----:B------:R-:W-:-:S04]  /*81860*/  IADD3 R13, P4, R13, R8, RZ ;  /* 0x000000080d0d7210 */ /* 0x000fc80007f9e0ff */
[----:B------:R-:W-:Y:S01]  /*81870*/  IADD3.X R18, R18, R2, RZ, P4, !PT ;  /* 0x0000000212127210 */ /* 0x000fe200027fe4ff */
[----:B------:R1:W-:Y:S02]  /*81880*/  STL [R1+0xd88], R13 ;  /* 0x000d880d01007387 */ /* 0x0003e40000100800 */
[----:B-1----:R-:W-:Y:S02]  /*81890*/  IMAD.MOV.U32 R10, RZ, RZ, R13 ;  /* 0x000000ffff0a7224 */ /* 0x002fe400078e000d */
[----:B------:R-:W-:Y:S04]  /*818a0*/  STL [R1+0xd84], R18 ;  /* 0x000d841201007387 */ /* 0x000fe80000100800 */
[----:B------:R-:W4:Y:S04]  /*818b0*/  LDL.LU R152, [R1+0xd9c] ;  /* 0x000d9c0001987983 */ /* 0x000f280000300800 */
[----:B------:R-:W4:Y:S01]  /*818c0*/  LDL.LU R13, [R1+0xda0] ;  /* 0x000da000010d7983 */ /* 0x000f220000300800 */
[----:B------:R-:W-:-:S03]  /*818d0*/  MOV R11, R18 ;  /* 0x00000012000b7202 */ /* 0x000fc60000000f00 */
[----:B------:R-:W4:Y:S04]  /*818e0*/  LDL.LU R23, [R1+0xddc] ;  /* 0x000ddc0001177983 */ /* 0x000f280000300800 */
[----:B------:R1:W-:Y:S01]  /*818f0*/  LDGSTS.E [R4+-0x73ffc], desc[UR60][R10.64], P1 ;  /* 0x8c0040000a047fae */ /* 0x0003e2000892187c */
[----:B------:R-:W-:-:S03]  /*81900*/  ISETP.GT.AND P1, PT, R3, 0x7e, PT ;  /* 0x0000007e0300780c */ /* 0x000fc60003f24270 */
[----:B------:R-:W4:Y:S01]  /*81910*/  LDL.LU R20, [R1+0xde0] ;  /* 0x000de00001147983 */ /* 0x000f220000300800 */
[----:B------:R-:W-:Y:S02]  /*81920*/  SEL R9, RZ, 0x4, !P1 ;  /* 0x00000004ff097807 */ /* 0x000fe40004800000 */
[----:B------:R-:W-:Y:S01]  /*81930*/  ISETP.GT.AND P1, PT, R3, 0x7f, PT ;  /* 0x0000007f0300780c */ /* 0x000fe20003f24270 */
[----:B------:R-:W4:Y:S01]  /*81940*/  LDL.LU R22, [R1+0xe1c] ;  /* 0x000e1c0001167983 */ /* 0x000f220000300800 */
[----:B------:R-:W-:-:S03]  /*81950*/  SEL R9, R9, RZ, !P0 ;  /* 0x000000ff09097207 */ /* 0x000fc60004000000 */
[----:B------:R-:W4:Y:S01]  /*81960*/  LDL.LU R21, [R1+0xe20] ;  /* 0x000e200001157983 */ /* 0x000f220000300800 */
[----:B------:R-:W-:Y:S02]  /*81970*/  ISETP.NE.U32.AND P2, PT, R9, RZ, PT ;  /* 0x000000ff0900720c */ /* 0x000fe40003f45070 */
[----:B------:R-:W-:-:S04]  /*81980*/  SEL R9, RZ, 0x4, !P1 ;  /* 0x00000004ff097807 */ /* 0x000fc80004800000 */
[----:B------:R-:W-:-:S04]  /*81990*/  SEL R9, R9, RZ, !P0 ;  /* 0x000000ff09097207 */ /* 0x000fc80004000000 */
[----:B------:R-:W-:Y:S02]  /*819a0*/  ISETP.NE.U32.AND P1, PT, R9, RZ, PT ;  /* 0x000000ff0900720c */ /* 0x000fe40003f25070 */
[----:B---3--:R-:W-:-:S05]  /*819b0*/  IADD3 R15, P3, R15, R8, RZ ;  /* 0x000000080f0f7210 */ /* 0x008fca0007f7e0ff */
[----:B--2---:R-:W-:Y:S02]  /*819c0*/  IMAD.X R16, R16, 0x1, R2, P3 ;  /* 0x0000000110107824 */ /* 0x004fe400018e0602 */
[----:B-1----:R-:W-:-:S03]  /*819d0*/  IMAD.MOV.U32 R10, RZ, RZ, R15 ;  /* 0x000000ffff0a7224 */ /* 0x002fc600078e000f */
[----:B------:R-:W-:Y:S01]  /*819e0*/  MOV R11, R16 ;  /* 0x00000010000b7202 */ /* 0x000fe20000000f00 */
[----:B------:R-:W-:Y:S04]  /*819f0*/  STL [R1+0xd90], R15 ;  /* 0x000d900f01007387 */ /* 0x000fe80000100800 */
[----:B------:R-:W-:Y:S04]  /*81a00*/  STL [R1+0xd8c], R16 ;  /* 0x000d8c1001007387 */ /* 0x000fe80000100800 */
[----:B------:R1:W-:Y:S01]  /*81a10*/  LDGSTS.E [R4+-0x73ff8], desc[UR60][R10.64], P2 ;  /* 0x8c0080000a047fae */ /* 0x0003e2000912187c */
[----:B----4-:R-:W-:-:S05]  /*81a20*/  IADD3 R6, P4, R6, R8, RZ ;  /* 0x0000000806067210 */ /* 0x010fca0007f9e0ff */
[----:B------:R-:W-:Y:S01]  /*81a30*/  IMAD.X R12, R12, 0x1, R2, P4 ;  /* 0x000000010c0c7824 */ /* 0x000fe200020e0602 */
[----:B------:R2:W-:Y:S01]  /*81a40*/  STL [R1+0xd98], R6 ;  /* 0x000d980601007387 */ /* 0x0005e20000100800 */
[----:B-1----:R-:W-:Y:S02]  /*81a50*/  IMAD.MOV.U32 R10, RZ, RZ, R6 ;  /* 0x000000ffff0a7224 */ /* 0x002fe400078e0006 */
[----:B------:R-:W-:Y:S01]  /*81a60*/  IMAD.MOV.U32 R11, RZ, RZ, R12 ;  /* 0x000000ffff0b7224 */ /* 0x000fe200078e000c */
[----:B------:R1:W-:Y:S04]  /*81a70*/  STL [R1+0xd94], R12 ;  /* 0x000d940c01007387 */ /* 0x0003e80000100800 */
[----:B------:R3:W-:Y:S04]  /*81a80*/  LDGSTS.E [R4+-0x73ff4], desc[UR60][R10.64], P1 ;  /* 0x8c00c0000a047fae */ /* 0x0007e8000892187c */
[----:B--2---:R-:W2:Y:S01]  /*81a90*/  LDL.LU R6, [R1+0xe60] ;  /* 0x000e600001067983 */ /* 0x004ea20000300800 */
[----:B------:R-:W-:-:S03]  /*81aa0*/  ISETP.GE.AND P1, PT, R14, R3, PT ;  /* 0x000000030e00720c */ /* 0x000fc60003f26270 */
[----:B------:R-:W4:Y:S04]  /*81ab0*/  LDL.LU R15, [R1+0xea0] ;  /* 0x000ea000010f7983 */ /* 0x000f280000300800 */
[----:B------:R-:W4:Y:S04]  /*81ac0*/  LDL.LU R14, [R1+0xe5c] ;  /* 0x000e5c00010e7983 */ /* 0x000f280000300800 */
[----:B------:R-:W4:Y:S01]  /*81ad0*/  LDL.LU R16, [R1+0xe9c] ;  /* 0x000e9c0001107983 */ /* 0x000f220000300800 */
[----:B------:R-:W-:Y:S01]  /*81ae0*/  SEL R3, RZ, 0x4, P1 ;  /* 0x00000004ff037807 */ /* 0x000fe20000800000 */
[----:B------:R-:W-:-:S02]  /*81af0*/  IMAD R9, R17, 0x40000, R170 ;  /* 0x0004000011097824 */ /* 0x000fc400078e02aa */
[----:B------:R-:W4:Y:S04]  /*81b00*/  LDL.LU R17, [R1+0xedc] ;  /* 0x000edc0001117983 */ /* 0x000f280000300800 */
[----:B-1----:R-:W4:Y:S01]  /*81b10*/  LDL.LU R12, [R1+0xee0] ;  /* 0x000ee000010c7983 */ /* 0x002f220000300800 */
[----:B------:R-:W-:-:S03]  /*81b20*/  SEL R3, R3, RZ, !P0 ;  /* 0x000000ff03037207 */ /* 0x000fc60004000000 */
[----:B------:R-:W0:Y:S01]  /*81b30*/  LDGDEPBAR ;  /* 0x00000000000079af */ /* 0x000e220000000000 */
[----:B------:R-:W-:Y:S01]  /*81b40*/  ISETP.NE.U32.AND P0, PT, R3, RZ, PT ;  /* 0x000000ff0300720c */ /* 0x000fe20003f05070 */
[----:B---3--:R-:W-:Y:S01]  /*81b50*/  IMAD.IADD R4, R7, 0x1, R9 ;  /* 0x0000000107047824 */ /* 0x008fe200078e0209 */
[----:B------:R-:W-:-:S05]  /*81b60*/  IADD3 R13, P1, R13, R5, RZ ;  /* 0x000000050d0d7210 */ /* 0x000fca0007f3e0ff */
[----:B------:R1:W-:Y:S04]  /*81b70*/  STL [R1+0xda0], R13 ;  /* 0x000da00d01007387 */ /* 0x0003e80000100800 */
[----:B------:R-:W3:Y:S04]  /*81b80*/  LDL.LU R19, [R1+0xf1c] ;  /* 0x000f1c0001137983 */ /* 0x000ee80000300800 */
[----:B------:R-:W3:Y:S01]  /*81b90*/  LDL.LU R18, [R1+0xf20] ;  /* 0x000f200001127983 */ /* 0x000ee20000300800 */
[----:B------:R-:W-:Y:S02]  /*81ba0*/  IADD3.X R152, R152, R0, RZ, P1, !PT ;  /* 0x0000000098987210 */ /* 0x000fe40000ffe4ff */
[----:B------:R-:W-:Y:S01]  /*81bb0*/  IADD3 R20, P1, R20, R5, RZ ;  /* 0x0000000514147210 */ /* 0x000fe20007f3e0ff */
[----:B------:R-:W-:-:S02]  /*81bc0*/  IMAD.MOV.U32 R10, RZ, RZ, R13 ;  /* 0x000000ffff0a7224 */ /* 0x000fc400078e000d */
[----:B------:R-:W-:Y:S01]  /*81bd0*/  IMAD.MOV.U32 R11, RZ, RZ, R152 ;  /* 0x000000ffff0b7224 */ /* 0x000fe200078e0098 */
[----:B------:R-:W-:Y:S01]  /*81be0*/  IADD3 R21, P2, R21, R5, RZ ;  /* 0x0000000515157210 */ /* 0x000fe20007f5e0ff */
[----:B------:R-:W-:Y:S01]  /*81bf0*/  STL [R1+0xd9c], R152 ;  /* 0x000d9c9801007387 */ /* 0x000fe20000100800 */
[----:B------:R-:W-:-:S03]  /*81c00*/  IADD3.X R23, R23, R0, RZ, P1, !PT ;  /* 0x0000000017177210 */ /* 0x000fc60000ffe4ff */
[----:B-1----:R-:W3:Y:S01]  /*81c10*/  LDL.LU R13, [R1+0xf60] ;  /* 0x000f6000010d7983 */ /* 0x002ee20000300800 */
[----:B------:R-:W-:-:S03]  /*81c20*/  IMAD.X R22, R22, 0x1, R0, P2 ;  /* 0x0000000116167824 */ /* 0x000fc600010e0600 */
[----:B------:R-:W3:Y:S04]  /*81c30*/  LDL.LU R3, [R1+0xfa0] ;  /* 0x000fa00001037983 */ /* 0x000ee80000300800 */
[----:B------:R1:W-:Y:S04]  /*81c40*/  LDGSTS.E [R4], desc[UR60][R10.64], P0 ;  /* 0x000000000a047fae */ /* 0x0003e8000812187c */
[----:B------:R1:W-:Y:S04]  /*81c50*/  STL [R1+0xde0], R20 ;  /* 0x000de01401007387 */ /* 0x0003e80000100800 */
[----:B------:R-:W-:Y:S01]  /*81c60*/  STL [R1+0xddc], R23 ;  /* 0x000ddc1701007387 */ /* 0x000fe20000100800 */
[----:B-1----:R-:W-:-:S03]  /*81c70*/  IMAD.MOV.U32 R10, RZ, RZ, R20 ;  /* 0x000000ffff0a7224 */ /* 0x002fc600078e0014 */
[----:B------:R-:W-:Y:S01]  /*81c80*/  STL [R1+0xe20], R21 ;  /* 0x000e201501007387 */ /* 0x000fe20000100800 */
[----:B------:R-:W-:-:S03]  /*81c90*/  IMAD.MOV.U32 R11, RZ, RZ, R23 ;  /* 0x000000ffff0b7224 */ /* 0x000fc600078e0017 */
[----:B------:R-:W3:Y:S04]  /*81ca0*/  LDL.LU R20, [R1+0xf5c] ;  /* 0x000f5c0001147983 */ /* 0x000ee80000300800 */
[----:B------:R-:W-:Y:S04]  /*81cb0*/  STL [R1+0xe1c], R22 ;  /* 0x000e1c1601007387 */ /* 0x000fe80000100800 */
[----:B------:R1:W-:Y:S04]  /*81cc0*/  LDGSTS.E [R4+0x400], desc[UR60][R10.64], P0 ;  /* 0x004000000a047fae */ /* 0x0003e8000812187c */
[----:B------:R-:W3:Y:S01]  /*81cd0*/  LDL.LU R8, [R1+0xf9c] ;  /* 0x000f9c0001087983 */ /* 0x000ee20000300800 */
[----:B-1----:R-:W-:Y:S01]  /*81ce0*/  MOV R10, R21 ;  /* 0x00000015000a7202 */ /* 0x002fe20000000f00 */
[----:B------:R-:W-:-:S05]  /*81cf0*/  IMAD.MOV.U32 R11, RZ, RZ, R22 ;  /* 0x000000ffff0b7224 */ /* 0x000fca00078e0016 */
[----:B------:R1:W-:Y:S01]  /*81d00*/  LDGSTS.E [R4+0x800], desc[UR60][R10.64], P0 ;  /* 0x008000000a047fae */ /* 0x0003e2000812187c */
[-C--:B--2---:R-:W-:Y:S02]  /*81d10*/  IADD3 R6, P1, R6, R5.reuse, RZ ;  /* 0x0000000506067210 */ /* 0x084fe40007f3e0ff */
[----:B----4-:R-:W-:-:S03]  /*81d20*/  IADD3 R15, P2, R15, R5, RZ ;  /* 0x000000050f0f7210 */ /* 0x010fc60007f5e0ff */
[--C-:B------:R-:W-:Y:S01]  /*81d30*/  IMAD.X R14, R14, 0x1, R0.reuse, P1 ;  /* 0x000000010e0e7824 */ /* 0x100fe200008e0600 */
[----:B------:R-:W-:Y:S01]  /*81d40*/  STL [R1+0xe60], R6 ;  /* 0x000e600601007387 */ /* 0x000fe20000100800 */
[----:B-1----:R-:W-:Y:S01]  /*81d50*/  MOV R10, R6 ;  /* 0x00000006000a7202 */ /* 0x002fe20000000f00 */
[----:B------:R-:W-:Y:S02]  /*81d60*/  IMAD.X R16, R16, 0x1, R0, P2 ;  /* 0x0000000110107824 */ /* 0x000fe400010e0600 */
[----:B------:R1:W-:Y:S01]  /*81d70*/  STL [R1+0xe5c], R14 ;  /* 0x000e5c0e01007387 */ /* 0x0003e20000100800 */
[----:B------:R-:W-:-:S03]  /*81d80*/  IMAD.MOV.U32 R11, RZ, RZ, R14 ;  /* 0x000000ffff0b7224 */ /* 0x000fc600078e000e */
[----:B------:R2:W-:Y:S04]  /*81d90*/  STL [R1+0xea0], R15 ;  /* 0x000ea00f01007387 */ /* 0x0005e80000100800 */
[----:B------:R4:W-:Y:S04]  /*81da0*/  LDGSTS.E [R4+0xc00], desc[UR60][R10.64], P0 ;  /* 0x00c000000a047fae */ /* 0x0009e8000812187c */
[----:B-1----:R-:W3:Y:S04]  /*81db0*/  LDL.LU R14, [R1+0xfe0] ;  /* 0x000fe000010e7983 */ /* 0x002ee80000300800 */
[----:B------:R1:W-:Y:S04]  /*81dc0*/  STL [R1+0xe9c], R16 ;  /* 0x000e9c1001007387 */ /* 0x0003e80000100800 */
[----:B------:R-:W3:Y:S01]  /*81dd0*/  LDL.LU R6, [R1+0x1020] ;  /* 0x0010200001067983 */ /* 0x000ee20000300800 */
[----:B----4-:R-:W-:-:S03]  /*81de0*/  IMAD.MOV.U32 R10, RZ, RZ, R15 ;  /* 0x000000ffff0a7224 */ /* 0x010fc600078e000f */
[----:B--2---:R-:W2:Y:S01]  /*81df0*/  LDL.LU R15, [R1+0xfdc] ;  /* 0x000fdc00010f7983 */ /* 0x004ea20000300800 */
[----:B------:R-:W-:-:S03]  /*81e00*/  IMAD.MOV.U32 R11, RZ, RZ, R16 ;  /* 0x000000ffff0b7224 */ /* 0x000fc600078e0010 */
[----:B-1----:R-:W4:Y:S01]  /*81e10*/  LDL.LU R16, [R1+0x101c] ;  /* 0x00101c0001107983 */ /* 0x002f220000300800 */
[----:B------:R-:W-:-:S03]  /*81e20*/  IADD3 R12, P1, R12, R5, RZ ;  /* 0x000000050c0c7210 */ /* 0x000fc60007f3e0ff */
[----:B------:R1:W-:Y:S01]  /*81e30*/  LDGSTS.E [R4+0x1000], desc[UR60][R10.64], P0 ;  /* 0x010000000a047fae */ /* 0x0003e2000812187c */
[----:B------:R-:W-:-:S03]  /*81e40*/  IADD3.X R17, R17, R0, RZ, P1, !PT ;  /* 0x0000000011117210 */ /* 0x000fc60000ffe4ff */
[----:B------:R-:W-:Y:S04]  /*81e50*/  STL [R1+0xee0], R12 ;  /* 0x000ee00c01007387 */ /* 0x000fe80000100800 */
[----:B------:R3:W-:Y:S01]  /*81e60*/  STL [R1+0xedc], R17 ;  /* 0x000edc1101007387 */ /* 0x0007e20000100800 */
[----:B-1----:R-:W-:Y:S02]  /*81e70*/  IMAD.MOV.U32 R10, RZ, RZ, R12 ;  /* 0x000000ffff0a7224 */ /* 0x002fe400078e000c */
[----:B------:R-:W-:-:S05]  /*81e80*/  IMAD.MOV.U32 R11, RZ, RZ, R17 ;  /* 0x000000ffff0b7224 */ /* 0x000fca00078e0011 */
[----:B------:R1:W-:Y:S01]  /*81e90*/  LDGSTS.E [R4+0x1400], desc[UR60][R10.64], P0 ;  /* 0x014000000a047fae */ /* 0x0003e2000812187c */
[----:B---3--:R-:W-:-:S05]  /*81ea0*/  IADD3 R18, P2, R18, R5, RZ ;  /* 0x0000000512127210 */ /* 0x008fca0007f5e0ff */
[----:B------:R-:W-:Y:S01]  /*81eb0*/  IMAD.X R19, R19, 0x1, R0, P2 ;  /* 0x0000000113137824 */ /* 0x000fe200010e0600 */
[----:B------:R-:W-:Y:S04]  /*81ec0*/  STL [R1+0xf20], R18 ;  /* 0x000f201201007387 */ /* 0x000fe80000100800 */
[----:B------:R-:W3:Y:S01]  /*81ed0*/  LDL.LU R17, [R1+0x1060] ;  /* 0x0010600001117983 */ /* 0x000ee20000300800 */
[----:B-1----:R-:W-:-:S03]  /*81ee0*/  IMAD.MOV.U32 R11, RZ, RZ, R19 ;  /* 0x000000ffff0b7224 */ /* 0x002fc600078e0013 */
[----:B------:R1:W-:Y:S04]  /*81ef0*/  STL [R1+0xf1c], R19 ;  /* 0x000f1c1301007387 */ /* 0x0003e80000100800 */
[----:B------:R-:W3:Y:S01]  /*81f00*/  LDL.LU R12, [R1+0x10a0] ;  /* 0x0010a000010c7983 */ /* 0x000ee20000300800 */
[----:B------:R-:W-:-:S03]  /*81f10*/  MOV R10, R18 ;  /* 0x00000012000a7202 */ /* 0x000fc60000000f00 */
[----:B-1----:R-:W3:Y:S04]  /*81f20*/  LDL.LU R19, [R1+0x105c] ;  /* 0x00105c0001137983 */ /* 0x002ee80000300800 */
[----:B------:R-:W3:Y:S01]  /*81f30*/  LDL.LU R18, [R1+0x109c] ;  /* 0x00109c0001127983 */ /* 0x000ee20000300800 */
[-C--:B------:R-:W-:Y:S02]  /*81f40*/  IADD3 R13, P1, R13, R5.reuse, RZ ;  /* 0x000000050d0d7210 */ /* 0x080fe40007f3e0ff */
[----:B------:R-:W-:Y:S01]  /*81f50*/  IADD3 R3, P2, R3, R5, RZ ;  /* 0x0000000503037210 */ /* 0x000fe20007f5e0ff */
[----:B------:R1:W-:Y:S02]  /*81f60*/  LDGSTS.E [R4+0x1800], desc[UR60][R10.64], P0 ;  /* 0x018000000a047fae */ /* 0x0003e4000812187c */
[----:B------:R-:W-:-:S02]  /*81f70*/  IMAD.X R20, R20, 0x1, R0, P1 ;  /* 0x0000000114147824 */ /* 0x000fc400008e0600 */
[----:B------:R1:W-:Y:S04]  /*81f80*/  STL [R1+0xf60], R13 ;  /* 0x000f600d01007387 */ /* 0x0003e80000100800 */
[----:B------:R1:W-:Y:S02]  /*81f90*/  STL [R1+0xf5c], R20 ;  /* 0x000f5c1401007387 */ /* 0x0003e40000100800 */
[----:B-1----:R-:W-:Y:S02]  /*81fa0*/  MOV R10, R13 ;  /* 0x0000000d000a7202 */ /* 0x002fe40000000f00 */
[----:B------:R1:W-:Y:S01]  /*81fb0*/  STL [R1+0xfa0], R3 ;  /* 0x000fa00301007387 */ /* 0x0003e20000100800 */
[----:B------:R-:W-:-:S03]  /*81fc0*/  IMAD.X R8, R8, 0x1, R0, P2 ;  /* 0x0000000108087824 */ /* 0x000fc600010e0600 */
[----:B------:R-:W3:Y:S01]  /*81fd0*/  LDL.LU R13, [R1+0x10e0] ;  /* 0x0010e000010d7983 */ /* 0x000ee20000300800 */
[----:B------:R-:W-:-:S03]  /*81fe0*/  IMAD.MOV.U32 R11, RZ, RZ, R20 ;  /* 0x000000ffff0b7224 */ /* 0x000fc600078e0014 */
[----:B------:R1:W-:Y:S04]  /*81ff0*/  STL [R1+0xf9c], R8 ;  /* 0x000f9c0801007387 */ /* 0x0003e80000100800 */
[----:B------:R-:W3:Y:S04]  /*82000*/  LDL.LU R21, [R1+0x1120] ;  /* 0x0011200001157983 */ /* 0x000ee80000300800 */
[----:B------:R-:W3:Y:S04]  /*82010*/  LDL.LU R20, [R1+0x10dc] ;  /* 0x0010dc0001147983 */ /* 0x000ee80000300800 */
[----:B------:R1:W-:Y:S04]  /*82020*/  LDGSTS.E [R4+0x1c00], desc[UR60][R10.64], P0 ;  /* 0x01c000000a047fae */ /* 0x0003e8000812187c */
[----:B------:R-:W3:Y:S01]  /*82030*/  LDL.LU R22, [R1+0x111c] ;  /* 0x00111c0001167983 */ /* 0x000ee20000300800 */
[----:B-1----:R-:W-:-:S02]  /*82040*/  IMAD.MOV.U32 R10, RZ, RZ, R3 ;  /* 0x000000ffff0a7224 */ /* 0x002fc400078e0003 */
[----:B------:R-:W-:Y:S01]  /*82050*/  IMAD.MOV.U32 R11, RZ, RZ, R8 ;  /* 0x000000ffff0b7224 */ /* 0x000fe200078e0008 */
[----:B------:R-:W3:Y:S04]  /*82060*/  LDL.LU R3, [R1+0x1160] ;  /* 0x0011600001037983 */ /* 0x000ee80000300800 */
[----:B------:R-:W3:Y:S04]  /*82070*/  LDL.LU R8, [R1+0x11a0] ;  /* 0x0011a00001087983 */ /* 0x000ee80000300800 */
[----:B------:R1:W-:Y:S01]  /*82080*/  LDGSTS.E [R4+0x2000], desc[UR60][R10.64], P0 ;  /* 0x020000000a047fae */ /* 0x0003e2000812187c */
[----:B------:R-:W-:-:S02]  /*82090*/  IADD3 R14, P1, R14, R5, RZ ;  /* 0x000000050e0e7210 */ /* 0x000fc40007f3e0ff */
[----:B------:R-:W-:Y:S02]  /*820a0*/  IADD3 R6, P2, R6, R5, RZ ;  /* 0x0000000506067210 */ /* 0x000fe40007f5e0ff */
[----:B--2---:R-:W-:Y:S01]  /*820b0*/  IADD3.X R15, R15, R0, RZ, P1, !PT ;  /* 0x000000000f0f7210 */ /* 0x004fe20000ffe4ff */
[----:B------:R2:W-:Y:S01]  /*820c0*/  STL [R1+0xfe0], R14 ;  /* 0x000fe00e01007387 */ /* 0x0005e20000100800 */
[----:B-1----:R-:W-:Y:S02]  /*820d0*/  IMAD.MOV.U32 R10, RZ, RZ, R14 ;  /* 0x000000ffff0a7224 */ /* 0x002fe400078e000e */
[----:B----4-:R-:W-:Y:S01]  /*820e0*/  IMAD.X R16, R16, 0x1, R0, P2 ;  /* 0x0000000110107824 */ /* 0x010fe200010e0600 */
[----:B------:R1:W-:Y:S04]  /*820f0*/  STL [R1+0xfdc], R15 ;  /* 0x000fdc0f01007387 */ /* 0x0003e80000100800 */
[----:B------:R4:W-:Y:S01]  /*82100*/  STL [R1+0x1020], R6 ;  /* 0x0010200601007387 */ /* 0x0009e20000100800 */
[----:B------:R-:W-:-:S03]  /*82110*/  IMAD.MOV.U32 R11, RZ, RZ, R15 ;  /* 0x000000ffff0b7224 */ /* 0x000fc600078e000f */
[----:B--2---:R-:W2:Y:S04]  /*82120*/  LDL.LU R14, [R1+0x115c] ;  /* 0x00115c00010e7983 */ /* 0x004ea80000300800 */
[----:B------:R4:W-:Y:S04]  /*82130*/  STL [R1+0x101c], R16 ;  /* 0x00101c1001007387 */ /* 0x0009e80000100800 */
[----:B-1----:R-:W2:Y:S04]  /*82140*/  LDL.LU R15, [R1+0x119c] ;  /* 0x00119c00010f7983 */ /* 0x002ea80000300800 */
[----:B------:R1:W-:Y:S02]  /*82150*/  LDGSTS.E [R4+0x2400], desc[UR60][R10.64], P0 ;  /* 0x024000000a047fae */ /* 0x0003e4000812187c */
[----:B-1----:R-:W-:Y:S01]  /*82160*/  MOV R10, R6 ;  /* 0x00000006000a7202 */ /* 0x002fe20000000f00 */
[----:B------:R-:W-:Y:S01]  /*82170*/  IMAD.MOV.U32 R11, RZ, RZ, R16 ;  /* 0x000000ffff0b7224 */ /* 0x000fe200078e0010 */
[----:B----4-:R-:W4:Y:S04]  /*82180*/  LDL.LU R6, [R1+0x11e0] ;  /* 0x0011e00001067983 */ /* 0x010f280000300800 */
[----:B------:R-:W4:Y:S04]  /*82190*/  LDL.LU R16, [R1+0x1220] ;  /* 0x0012200001107983 */ /* 0x000f280000300800 */
[----:B------:R1:W-:Y:S01]  /*821a0*/  LDGSTS.E [R4+0x2800], desc[UR60][R10.64], P0 ;  /* 0x028000000a047fae */ /* 0x0003e2000812187c */
[----:B---3--:R-:W-:-:S05]  /*821b0*/  IADD3 R17, P1, R17, R5, RZ ;  /* 0x0000000511117210 */ /* 0x008fca0007f3e0ff */
[----:B------:R3:W-:Y:S01]  /*821c0*/  STL [R1+0x1060], R17 ;  /* 0x0010601101007387 */ /* 0x0007e20000100800 */
[----:B------:R-:W-:Y:S01]  /*821d0*/  IADD3 R12, P2, R12, R5, RZ ;  /* 0x000000050c0c7210 */ /* 0x000fe20007f5e0ff */
[----:B------:R-:W-:Y:S01]  /*821e0*/  IMAD.X R19, R19, 0x1, R0, P1 ;  /* 0x0000000113137824 */ /* 0x000fe200008e0600 */
[----:B-1----:R-:W-:-:S03]  /*821f0*/  MOV R10, R17 ;  /* 0x00000011000a7202 */ /* 0x002fc60000000f00 */
[----:B------:R-:W-:Y:S01]  /*82200*/  IMAD.X R18, R18, 0x1, R0, P2 ;  /* 0x0000000112127824 */ /* 0x000fe200010e0600 */
[----:B------:R1:W-:Y:S04]  /*82210*/  STL [R1+0x105c], R19 ;  /* 0x00105c1301007387 */ /* 0x0003e80000100800 */
[----:B------:R-:W-:Y:S04]  /*82220*/  STL [R1+0x10a0], R12 ;  /* 0x0010a00c01007387 */ /* 0x000fe80000100800 */
[----:B---3--:R-:W3:Y:S01]  /*82230*/  LDL.LU R17, [R1+0x11dc] ;  /* 0x0011dc0001117983 */ /* 0x008ee20000300800 */
[----:B------:R-:W-:-:S03]  /*82240*/  IMAD.MOV.U32 R11, RZ, RZ, R19 ;  /* 0x000000ffff0b7224 */ /* 0x000fc600078e0013 */
[----:B------:R1:W-:Y:S04]  /*82250*/  STL [R1+0x109c], R18 ;  /* 0x00109c1201007387 */ /* 0x0003e80000100800 */
[----:B-1----:R-:W3:Y:S04]  /*82260*/  LDL.LU R19, [R1+0x121c] ;  /* 0x00121c0001137983 */ /* 0x002ee80000300800 */
[----:B------:R1:W-:Y:S01]  /*82270*/  LDGSTS.E [R4+0x2c00], desc[UR60][R10.64], P0 ;  /* 0x02c000000a047fae */ /* 0x0003e2000812187c */
[-C--:B------:R-:W-:Y:S02]  /*82280*/  IADD3 R13, P1, R13, R5.reuse, RZ ;  /* 0x000000050d0d7210 */ /* 0x080fe40007f3e0ff */
[----:B------:R-:W-:Y:S01]  /*82290*/  IADD3 R21, P2, R21, R5, RZ ;  /* 0x0000000515157210 */ /* 0x000fe20007f5e0ff */
[----:B-1----:R-:W-:Y:S01]  /*822a0*/  IMAD.MOV.U32 R10, RZ, RZ, R12 ;  /* 0x000000ffff0a7224 */ /* 0x002fe200078e000c */
[----:B------:R-:W-:Y:S01]  /*822b0*/  IADD3.X R20, R20, R0, RZ, P1, !PT ;  /* 0x0000000014147210 */ /* 0x000fe20000ffe4ff */
[----:B------:R-:W-:-:S02]  /*822c0*/  IMAD.MOV.U32 R11, RZ, RZ, R18 ;  /* 0x000000ffff0b7224 */ /* 0x000fc400078e0012 */
[----:B------:R-:W3:Y:S04]  /*822d0*/  LDL.LU R18, [R1+0x1260] ;  /* 0x0012600001127983 */ /* 0x000ee80000300800 */
[----:B------:R-:W3:Y:S01]  /*822e0*/  LDL.LU R12, [R1+0x12a0] ;  /* 0x0012a000010c7983 */ /* 0x000ee20000300800 */
[----:B------:R-:W-:-:S03]  /*822f0*/  IMAD.X R22, R22, 0x1, R0, P2 ;  /* 0x0000000116167824 */ /* 0x000fc600010e0600 */
[----:B------:R1:W-:Y:S04]  /*82300*/  LDGSTS.E [R4+0x3000], desc[UR60][R10.64], P0 ;  /* 0x030000000a047fae */ /* 0x0003e8000812187c */
[----:B------:R-:W-:Y:S04]  /*82310*/  STL [R1+0x10e0], R13 ;  /* 0x0010e00d01007387 */ /* 0x000fe80000100800 */
[----:B------:R1:W-:Y:S01]  /*82320*/  STL [R1+0x10dc], R20 ;  /* 0x0010dc1401007387 */ /* 0x0003e20000100800 */
[----:B------:R-:W-:Y:S01]  /*82330*/  IADD3 R3, P1, R3, R5, RZ ;  /* 0x0000000503037210 */ /* 0x000fe20007f3e0ff */
[----:B-1----:R-:W-:-:S02]  /*82340*/  IMAD.MOV.U32 R10, RZ, RZ, R13 ;  /* 0x000000ffff0a7224 */ /* 0x002fc400078e000d */
[----:B------:R-:W-:Y:S01]  /*82350*/  STL [R1+0x1120], R21 ;  /* 0x0011201501007387 */ /* 0x000fe20000100800 */
[----:B------:R-:W-:-:S03]  /*82360*/  IMAD.MOV.U32 R11, RZ, RZ, R20 ;  /* 0x000000ffff0b7224 */ /* 0x000fc600078e0014 */
[----:B------:R-:W3:Y:S01]  /*82370*/  LDL.LU R20, [R1+0x125c] ;  /* 0x00125c0001147983 */ /* 0x000ee20000300800 */
[----:B------:R-:W-:-:S03]  /*82380*/  IADD3 R8, P2, R8, R5, RZ ;  /* 0x0000000508087210 */ /* 0x000fc60007f5e0ff */
[----:B------:R-:W-:Y:S04]  /*82390*/  STL [R1+0x111c], R22 ;  /* 0x00111c1601007387 */ /* 0x000fe80000100800 */
[----:B------:R1:W-:Y:S04]  /*823a0*/  LDGSTS.E [R4+0x3400], desc[UR60][R10.64], P0 ;  /* 0x034000000a047fae */ /* 0x0003e8000812187c */
[----:B------:R-:W3:Y:S01]  /*823b0*/  LDL.LU R13, [R1+0x129c] ;  /* 0x00129c00010d7983 */ /* 0x000ee20000300800 */
[----:B-1----:R-:W-:Y:S01]  /*823c0*/  MOV R10, R21 ;  /* 0x00000015000a7202 */ /* 0x002fe20000000f00 */
[----:B------:R-:W-:-:S02]  /*823d0*/  IMAD.MOV.U32 R11, RZ, RZ, R22 ;  /* 0x000000ffff0b7224 */ /* 0x000fc400078e0016 */
[----:B------:R-:W-:Y:S04]  /*823e0*/  STL [R1+0x1160], R3 ;  /* 0x0011600301007387 */ /* 0x000fe80000100800 */
[----:B------:R1:W-:Y:S02]  /*823f0*/  LDGSTS.E [R4+0x3800], desc[UR60][R10.64], P0 ;  /* 0x038000000a047fae */ /* 0x0003e4000812187c */
[----:B-1----:R-:W-:Y:S01]  /*82400*/  MOV R10, R3 ;  /* 0x00000003000a7202 */ /* 0x002fe20000000f00 */
[----:B--2---:R-:W-:-:S04]  /*82410*/  IMAD.X R14, R14, 0x1, R0, P1 ;  /* 0x000000010e0e7824 */ /* 0x004fc800008e0600 */
[----:B------:R-:W-:Y:S01]  /*82420*/  IMAD.MOV.U32 R11, RZ, RZ, R14 ;  /* 0x000000ffff0b7224 */ /* 0x000fe200078e000e */
[----:B------:R1:W-:Y:S01]  /*82430*/  STL [R1+0x115c], R14 ;  /* 0x00115c0e01007387 */ /* 0x0003e20000100800 */
[----:B------:R-:W-:-:S03]  /*82440*/  IMAD.X R15, R15, 0x1, R0, P2 ;  /* 0x000000010f0f7824 */ /* 0x000fc600010e0600 */
[----:B------:R-:W-:Y:S04]  /*82450*/  STL [R1+0x11a0], R8 ;  /* 0x0011a00801007387 */ /* 0x000fe80000100800 */
[----:B------:R2:W-:Y:S04]  /*82460*/  LDGSTS.E [R4+0x3c00], desc[UR60][R10.64], P0 ;  /* 0x03c000000a047fae */ /* 0x0005e8000812187c */
[----:B-1----:R-:W3:Y:S04]  /*82470*/  LDL.LU R14, [R1+0x12e0] ;  /* 0x0012e000010e7983 */ /* 0x002ee80000300800 */
[----:B------:R1:W-:Y:S04]  /*82480*/  STL [R1+0x119c], R15 ;  /* 0x00119c0f01007387 */ /* 0x0003e80000100800 */
[----:B------:R-:W3:Y:S01]  /*82490*/  LDL.LU R3, [R1+0x1320] ;  /* 0x0013200001037983 */ /* 0x000ee20000300800 */
[----:B--2---:R-:W-:-:S02]  /*824a0*/  IMAD.MOV.U32 R11, RZ, RZ, R15 ;  /* 0x000000ffff0b7224 */ /* 0x004fc400078e000f */
[----:B------:R-:W-:Y:S01]  /*824b0*/  IMAD.MOV.U32 R10, RZ, RZ, R8 ;  /* 0x000000ffff0a7224 */ /* 0x000fe200078e0008 */
[----:B-1----:R-:W2:Y:S04]  /*824c0*/  LDL.LU R15, [R1+0x12dc] ;  /* 0x0012dc00010f7983 */ /* 0x002ea80000300800 */
[----:B------:R-:W2:Y:S01]  /*824d0*/  LDL.LU R8, [R1+0x131c] ;  /* 0x00131c0001087983 */ /* 0x000ea20000300800 */
[-C--:B----4-:R-:W-:Y:S02]  /*824e0*/  IADD3 R6, P1, R6, R5.reuse, RZ ;  /* 0x0000000506067210 */ /* 0x090fe40007f3e0ff */
[----:B------:R-:W-:Y:S01]  /*824f0*/  IADD3 R16, P2, R16, R5, RZ ;  /* 0x0000000510107210 */ /* 0x000fe20007f5e0ff */
[----:B------:R1:W-:Y:S04]  /*82500*/  LDGSTS.E [R4+0x4000], desc[UR60][R10.64], P0 ;  /* 0x040000000a047fae */ /* 0x0003e8000812187c */
[----:B------:R4:W-:Y:S01]  /*82510*/  STL [R1+0x11e0], R6 ;  /* 0x0011e00601007387 */ /* 0x0009e20000100800 */
[----:B-1----:R-:W-:Y:S01]  /*82520*/  IMAD.MOV.U32 R10, RZ, RZ, R6 ;  /* 0x000000ffff0a7224 */ /* 0x002fe200078e0006 */
[----:B---3--:R-:W-:-:S05]  /*82530*/  IADD3.X R17, R17, R0, RZ, P1, !PT ;  /* 0x0000000011117210 */ /* 0x008fca0000ffe4ff */
[----:B------:R1:W-:Y:S01]  /*82540*/  STL [R1+0x11dc], R17 ;  /* 0x0011dc1101007387 */ /* 0x0003e20000100800 */
[----:B------:R-:W-:Y:S02]  /*82550*/  IMAD.MOV.U32 R11, RZ, RZ, R17 ;  /* 0x000000ffff0b7224 */ /* 0x000fe400078e0011 */
[----:B------:R-:W-:Y:S01]  /*82560*/  IMAD.X R19, R19, 0x1, R0, P2 ;  /* 0x0000000113137824 */ /* 0x000fe200010e0600 */
[----:B------:R3:W-:Y:S04]  /*82570*/  STL [R1+0x1220], R16 ;  /* 0x0012201001007387 */ /* 0x0007e80000100800 */
[----:B----4-:R-:W4:Y:S04]  /*82580*/  LDL.LU R6, [R1+0x1360] ;  /* 0x0013600001067983 */ /* 0x010f280000300800 */
[----:B------:R3:W-:Y:S04]  /*82590*/  STL [R1+0x121c], R19 ;  /* 0x00121c1301007387 */ /* 0x0007e80000100800 */
[----:B------:R3:W-:Y:S04]  /*825a0*/  LDGSTS.E [R4+0x4400], desc[UR60][R10.64], P0 ;  /* 0x044000000a047fae */ /* 0x0007e8000812187c */
[----:B-1----:R-:W4:Y:S01]  /*825b0*/  LDL.LU R17, [R1+0x13a0] ;  /* 0x0013a00001117983 */ /* 0x002f220000300800 */
[----:B---3--:R-:W-:-:S03]  /*825c0*/  MOV R10, R16 ;  /* 0x00000010000a7202 */ /* 0x008fc60000000f00 */
[----:B------:R-:W3:Y:S01]  /*825d0*/  LDL.LU R16, [R1+0x135c] ;  /* 0x00135c0001107983 */ /* 0x000ee20000300800 */
[----:B------:R-:W-:-:S03]  /*825e0*/  IMAD.MOV.U32 R11, RZ, RZ, R19 ;  /* 0x000000ffff0b7224 */ /* 0x000fc600078e0013 */
[----:B------:R-:W3:Y:S01]  /*825f0*/  LDL.LU R19, [R1+0x139c] ;  /* 0x00139c0001137983 */ /* 0x000ee20000300800 */
[-C--:B------:R-:W-:Y:S02]  /*82600*/  IADD3 R18, P1, R18, R5.reuse, RZ ;  /* 0x0000000512127210 */ /* 0x080fe40007f3e0ff */
[----:B------:R-:W-:Y:S01]  /*82610*/  IADD3 R12, P2, R12, R5, RZ ;  /* 0x000000050c0c7210 */ /* 0x000fe20007f5e0ff */
[----:B------:R1:W-:Y:S04]  /*82620*/  LDGSTS.E [R4+0x4800], desc[UR60][R10.64], P0 ;  /* 0x048000000a047fae */ /* 0x0003e8000812187c */
[----:B------:R1:W-:Y:S01]  /*82630*/  STL [R1+0x1260], R18 ;  /* 0x0012601201007387 */ /* 0x0003e20000100800 */
[----:B------:R-:W-:Y:S01]  /*82640*/  IMAD.X R20, R20, 0x1, R0, P1 ;  /* 0x0000000114147824 */ /* 0x000fe200008e0600 */
[----:B-1----:R-:W-:-:S04]  /*82650*/  MOV R10, R18 ;  /* 0x00000012000a7202 */ /* 0x002fc80000000f00 */
[----:B------:R1:W-:Y:S04]  /*82660*/  STL [R1+0x125c], R20 ;  /* 0x00125c1401007387 */ /* 0x0003e80000100800 */
[----:B------:R1:W-:Y:S01]  /*82670*/  STL [R1+0x12a0], R12 ;  /* 0x0012a00c01007387 */ /* 0x0003e20000100800 */
[----:B------:R-:W-:-:S03]  /*82680*/  IMAD.X R13, R13, 0x1, R0, P2 ;  /* 0x000000010d0d7824 */ /* 0x000fc600010e0600 */
[----:B------:R-:W3:Y:S01]  /*82690*/  LDL.LU R18, [R1+0x13e0] ;  /* 0x0013e00001127983 */ /* 0x000ee20000300800 */
[----:B------:R-:W-:-:S03]  /*826a0*/  IMAD.MOV.U32 R11, RZ, RZ, R20 ;  /* 0x000000ffff0b7224 */ /* 0x000fc600078e0014 */
[----:B------:R1:W-:Y:S04]  /*826b0*/  STL [R1+0x129c], R13 ;  /* 0x00129c0d01007387 */ /* 0x0003e80000100800 */
[----:B------:R-:W3:Y:S04]  /*826c0*/  LDL.LU R21, [R1+0x1420] ;  /* 0x0014200001157983 */ /* 0x000ee80000300800 */
[----:B-1----:R-:W3:Y:S04]  /*826d0*/  LDL.LU R20, [R1+0x13dc] ;  /* 0x0013dc0001147983 */ /* 0x002ee80000300800 */
        /* <DEDUP_REMOVED lines=8> */
[----:B------:R-:W-:-:S03]  /*82760*/  IADD3 R3, P2, R3, R5, RZ ;  /* 0x0000000503037210 */ /* 0x000fc60007f5e0ff */
[----:B------:R1:W-:Y:S01]  /*82770*/  STL [R1+0x12e0], R14 ;  /* 0x0012e00e01007387 */ /* 0x0003e20000100800 */
[----:B--2---:R-:W-:Y:S01]  /*82780*/  IADD3.X R15, R15, R0, RZ, P1, !PT ;  /* 0x000000000f0f7210 */ /* 0x004fe20000ffe4ff */
[----:B-1----:R-:W-:Y:S02]  /*82790*/  IMAD.MOV.U32 R10, RZ, RZ, R14 ;  /* 0x000000ffff0a7224 */ /* 0x002fe400078e000e */
[----:B------:R-:W-:Y:S02]  /*827a0*/  IMAD.X R8, R8, 0x1, R0, P2 ;  /* 0x0000000108087824 */ /* 0x000fe400010e0600 */
[----:B------:R1:W-:Y:S01]  /*827b0*/  STL [R1+0x12dc], R15 ;  /* 0x0012dc0f01007387 */ /* 0x0003e20000100800 */
[----:B------:R-:W-:-:S03]  /*827c0*/  IMAD.MOV.U32 R11, RZ, RZ, R15 ;  /* 0x000000ffff0b7224 */ /* 0x000fc600078e000f */
[----:B------:R-:W-:Y:S04]  /*827d0*/  STL [R1+0x1320], R3 ;  /* 0x0013200301007387 */ /* 0x000fe80000100800 */
[----:B------:R-:W2:Y:S04]  /*827e0*/  LDL.LU R14, [R1+0x145c] ;  /* 0x00145c00010e7983 */ /* 0x000ea80000300800 */
[----:B------:R1:W-:Y:S04]  /*827f0*/  STL [R1+0x131c], R8 ;  /* 0x00131c0801007387 */ /* 0x0003e80000100800 */
[----:B-1----:R-:W2:Y:S04]  /*82800*/  LDL.LU R15, [R1+0x149c] ;  /* 0x00149c00010f7983 */ /* 0x002ea80000300800 */
[----:B------:R1:W-:Y:S02]  /*82810*/  LDGSTS.E [R4+0x5400], desc[UR60][R10.64], P0 ;  /* 0x054000000a047fae */ /* 0x0003e4000812187c */
[----:B-1----:R-:W-:Y:S01]  /*82820*/  MOV R10, R3 ;  /* 0x00000003000a7202 */ /* 0x002fe20000000f00 */
[----:B------:R-:W-:-:S02]  /*82830*/  IMAD.MOV.U32 R11, RZ, RZ, R8 ;  /* 0x000000ffff0b7224 */ /* 0x000fc400078e0008 */
[----:B------:R-:W2:Y:S04]  /*82840*/  LDL.LU R8, [R1+0x14e0] ;  /* 0x0014e00001087983 */ /* 0x000ea80000300800 */
[----:B------:R-:W2:Y:S04]  /*82850*/  LDL.LU R3, [R1+0x1520] ;  /* 0x0015200001037983 */ /* 0x000ea80000300800 */
[----:B------:R1:W-:Y:S01]  /*82860*/  LDGSTS.E [R4+0x5800], desc[UR60][R10.64], P0 ;  /* 0x058000000a047fae */ /* 0x0003e2000812187c */
[----:B----4-:R-:W-:-:S05]  /*82870*/  IADD3 R6, P1, R6, R5, RZ ;  /* 0x0000000506067210 */ /* 0x010fca0007f3e0ff */
[----:B------:R-:W-:Y:S01]  /*82880*/  STL [R1+0x1360], R6 ;  /* 0x0013600601007387 */ /* 0x000fe20000100800 */
[----:B------:R-:W-:Y:S01]  /*82890*/  IADD3 R17, P2, R17, R5, RZ ;  /* 0x0000000511117210 */ /* 0x000fe20007f5e0ff */
[----:B---3--:R-:W-:-:S04]  /*828a0*/  IMAD.X R16, R16, 0x1, R0, P1 ;  /* 0x0000000110107824 */ /* 0x008fc800008e0600 */
[----:B------:R-:W-:Y:S01]  /*828b0*/  IMAD.X R19, R19, 0x1, R0, P2 ;  /* 0x0000000113137824 */ /* 0x000fe200010e0600 */
[----:B------:R3:W-:Y:S01]  /*828c0*/  STL [R1+0x135c], R16 ;  /* 0x00135c1001007387 */ /* 0x0007e20000100800 */
[----:B-1----:R-:W-:-:S03]  /*828d0*/  IMAD.MOV.U32 R11, RZ, RZ, R16 ;  /* 0x000000ffff0b7224 */ /* 0x002fc600078e0010 */
[----:B------:R-:W-:Y:S01]  /*828e0*/  STL [R1+0x13a0], R17 ;  /* 0x0013a01101007387 */ /* 0x000fe20000100800 */
[----:B------:R-:W-:-:S03]  /*828f0*/  MOV R10, R6 ;  /* 0x00000006000a7202 */ /* 0x000fc60000000f00 */
[----:B---3--:R-:W3:Y:S04]  /*82900*/  LDL.LU R16, [R1+0x14dc] ;  /* 0x0014dc0001107983 */ /* 0x008ee80000300800 */
[----:B------:R1:W-:Y:S04]  /*82910*/  STL [R1+0x139c], R19 ;  /* 0x00139c1301007387 */ /* 0x0003e80000100800 */
[----:B------:R-:W4:Y:S04]  /*82920*/  LDL.LU R6, [R1+0x151c] ;  /* 0x00151c0001067983 */ /* 0x000f280000300800 */
[----:B------:R1:W-:Y:S01]  /*82930*/  LDGSTS.E [R4+0x5c00], desc[UR60][R10.64], P0 ;  /* 0x05c000000a047fae */ /* 0x0003e2000812187c */
[----:B------:R-:W-:Y:S01]  /*82940*/  IADD3 R18, P1, R18, R5, RZ ;  /* 0x0000000512127210 */ /* 0x000fe20007f3e0ff */
[----:B-1----:R-:W-:-:S02]  /*82950*/  IMAD.MOV.U32 R10, RZ, RZ, R17 ;  /* 0x000000ffff0a7224 */ /* 0x002fc400078e0011 */
[----:B------:R-:W-:Y:S01]  /*82960*/  IMAD.MOV.U32 R11, RZ, RZ, R19 ;  /* 0x000000ffff0b7224 */ /* 0x000fe200078e0013 */
[----:B------:R-:W-:Y:S01]  /*82970*/  IADD3 R21, P2, R21, R5, RZ ;  /* 0x0000000515157210 */ /* 0x000fe20007f5e0ff */
[----:B------:R-:W4:Y:S01]  /*82980*/  LDL.LU R19, [R1+0x1560] ;  /* 0x0015600001137983 */ /* 0x000f220000300800 */
[----:B------:R-:W-:-:S03]  /*82990*/  IADD3.X R20, R20, R0, RZ, P1, !PT ;  /* 0x0000000014147210 */ /* 0x000fc60000ffe4ff */
[----:B------:R1:W-:Y:S04]  /*829a0*/  LDGSTS.E [R4+0x6000], desc[UR60][R10.64], P0 ;  /* 0x060000000a047fae */ /* 0x0003e8000812187c */
[----:B------:R-:W4:Y:S01]  /*829b0*/  LDL.LU R17, [R1+0x15a0] ;  /* 0x0015a00001117983 */ /* 0x000f220000300800 */
[----:B------:R-:W-:-:S03]  /*829c0*/  IMAD.X R22, R22, 0x1, R0, P2 ;  /* 0x0000000116167824 */ /* 0x000fc600010e0600 */
[----:B------:R-:W-:Y:S01]  /*829d0*/  STL [R1+0x13e0], R18 ;  /* 0x0013e01201007387 */ /* 0x000fe20000100800 */
[----:B-1----:R-:W-:Y:S02]  /*829e0*/  IMAD.MOV.U32 R10, RZ, RZ, R18 ;  /* 0x000000ffff0a7224 */ /* 0x002fe400078e0012 */
[----:B------:R-:W-:Y:S01]  /*829f0*/  IMAD.MOV.U32 R11, RZ, RZ, R20 ;  /* 0x000000ffff0b7224 */ /* 0x000fe200078e0014 */
[----:B------:R1:W-:Y:S01]  /*82a00*/  STL [R1+0x13dc], R20 ;  /* 0x0013dc1401007387 */ /* 0x0003e20000100800 */
[----:B------:R-:W-:-:S03]  /*82a10*/  IADD3 R12, P1, R12, R5, RZ ;  /* 0x000000050c0c7210 */ /* 0x000fc60007f3e0ff */
[----:B------:R-:W-:Y:S01]  /*82a20*/  STL [R1+0x1420], R21 ;  /* 0x0014201501007387 */ /* 0x000fe20000100800 */
[----:B------:R-:W-:-:S03]  /*82a30*/  IADD3 R13, P2, R13, R5, RZ ;  /* 0x000000050d0d7210 */ /* 0x000fc60007f5e0ff */
[----:B------:R1:W-:Y:S04]  /*82a40*/  LDGSTS.E [R4+0x6400], desc[UR60][R10.64], P0 ;  /* 0x064000000a047fae */ /* 0x0003e8000812187c */
[----:B-1----:R-:W4:Y:S04]  /*82a50*/  LDL.LU R20, [R1+0x155c] ;  /* 0x00155c0001147983 */ /* 0x002f280000300800 */
[----:B------:R-:W-:Y:S01]  /*82a60*/  STL [R1+0x141c], R22 ;  /* 0x00141c1601007387 */ /* 0x000fe20000100800 */
[----:B------:R-:W-:Y:S01]  /*82a70*/  MOV R10, R21 ;  /* 0x00000015000a7202 */ /* 0x000fe20000000f00 */
[----:B------:R-:W-:-:S02]  /*82a80*/  IMAD.MOV.U32 R11, RZ, RZ, R22 ;  /* 0x000000ffff0b7224 */ /* 0x000fc400078e0016 */
[----:B------:R-:W4:Y:S04]  /*82a90*/  LDL.LU R18, [R1+0x159c] ;  /* 0x00159c0001127983 */ /* 0x000f280000300800 */
[----:B------:R1:W-:Y:S04]  /*82aa0*/  LDGSTS.E [R4+0x6800], desc[UR60][R10.64], P0 ;  /* 0x068000000a047fae */ /* 0x0003e8000812187c */
[----:B------:R-:W-:Y:S01]  /*82ab0*/  STL [R1+0x1460], R12 ;  /* 0x0014600c01007387 */ /* 0x000fe20000100800 */
[----:B-1----:R-:W-:Y:S01]  /*82ac0*/  MOV R10, R12 ;  /* 0x0000000c000a7202 */ /* 0x002fe20000000f00 */
[----:B--2---:R-:W-:-:S04]  /*82ad0*/  IMAD.X R14, R14, 0x1, R0, P1 ;  /* 0x000000010e0e7824 */ /* 0x004fc800008e0600 */
[----:B------:R-:W-:Y:S01]  /*82ae0*/  IMAD.MOV.U32 R11, RZ, RZ, R14 ;  /* 0x000000ffff0b7224 */ /* 0x000fe200078e000e */
[----:B------:R1:W-:Y:S01]  /*82af0*/  STL [R1+0x145c], R14 ;  /* 0x00145c0e01007387 */ /* 0x0003e20000100800 */
[----:B------:R-:W-:-:S03]  /*82b00*/  IMAD.X R15, R15, 0x1, R0, P2 ;  /* 0x000000010f0f7824 */ /* 0x000fc600010e0600 */
[----:B------:R-:W-:Y:S04]  /*82b10*/  STL [R1+0x14a0], R13 ;  /* 0x0014a00d01007387 */ /* 0x000fe80000100800 */
[----:B------:R2:W-:Y:S04]  /*82b20*/  LDGSTS.E [R4+0x6c00], desc[UR60][R10.64], P0 ;  /* 0x06c000000a047fae */ /* 0x0005e8000812187c */
[----:B-1----:R-:W4:Y:S04]  /*82b30*/  LDL.LU R14, [R1+0x15e0] ;  /* 0x0015e000010e7983 */ /* 0x002f280000300800 */
[----:B------:R1:W-:Y:S04]  /*82b40*/  STL [R1+0x149c], R15 ;  /* 0x00149c0f01007387 */ /* 0x0003e80000100800 */
[----:B------:R-:W4:Y:S01]  /*82b50*/  LDL.LU R12, [R1+0x1620] ;  /* 0x00162000010c7983 */ /* 0x000f220000300800 */
[----:B--2---:R-:W-:-:S02]  /*82b60*/  IMAD.MOV.U32 R11, RZ, RZ, R15 ;  /* 0x000000ffff0b7224 */ /* 0x004fc400078e000f */
[----:B------:R-:W-:Y:S01]  /*82b70*/  IMAD.MOV.U32 R10, RZ, RZ, R13 ;  /* 0x000000ffff0a7224 */ /* 0x000fe200078e000d */
[----:B-1----:R-:W2:Y:S04]  /*82b80*/  LDL.LU R15, [R1+0x15dc] ;  /* 0x0015dc00010f7983 */ /* 0x002ea80000300800 */
[----:B------:R-:W2:Y:S01]  /*82b90*/  LDL.LU R13, [R1+0x161c] ;  /* 0x00161c00010d7983 */ /* 0x000ea20000300800 */
[-C--:B------:R-:W-:Y:S02]  /*82ba0*/  IADD3 R8, P1, R8, R5.reuse, RZ ;  /* 0x0000000508087210 */ /* 0x080fe40007f3e0ff */
[----:B------:R-:W-:Y:S01]  /*82bb0*/  IADD3 R3, P2, R3, R5, RZ ;  /* 0x0000000503037210 */ /* 0x000fe20007f5e0ff */
[----:B------:R1:W-:Y:S04]  /*82bc0*/  LDGSTS.E [R4+0x7000], desc[UR60][R10.64], P0 ;  /* 0x070000000a047fae */ /* 0x0003e8000812187c */
[----:B------:R-:W-:Y:S01]  /*82bd0*/  STL [R1+0x14e0], R8 ;  /* 0x0014e00801007387 */ /* 0x000fe20000100800 */
[----:B-1----:R-:W-:Y:S01]  /*82be0*/  IMAD.MOV.U32 R10, RZ, RZ, R8 ;  /* 0x000000ffff0a7224 */ /* 0x002fe200078e0008 */
[----:B---3--:R-:W-:-:S05]  /*82bf0*/  IADD3.X R16, R16, R0, RZ, P1, !PT ;  /* 0x0000000010107210 */ /* 0x008fca0000ffe4ff */
[----:B------:R-:W-:Y:S02]  /*82c00*/  IMAD.MOV.U32 R11, RZ, RZ, R16 ;  /* 0x000000ffff0b7224 */ /* 0x000fe400078e0010 */
[----:B----4-:R-:W-:Y:S01]  /*82c10*/  IMAD.X R6, R6, 0x1, R0, P2 ;  /* 0x0000000106067824 */ /* 0x010fe200010e0600 */
[----:B------:R1:W-:Y:S04]  /*82c20*/  STL [R1+0x14dc], R16 ;  /* 0x0014dc1001007387 */ /* 0x0003e80000100800 */
[----:B------:R-:W-:Y:S04]  /*82c30*/  STL [R1+0x1520], R3 ;  /* 0x0015200301007387 */ /* 0x000fe80000100800 */
[----:B------:R3:W-:Y:S04]  /*82c40*/  STL [R1+0x151c], R6 ;  /* 0x00151c0601007387 */ /* 0x0007e80000100800 */
[----:B------:R4:W-:Y:S04]  /*82c50*/  LDGSTS.E [R4+0x7400], desc[UR60][R10.64], P0 ;  /* 0x074000000a047fae */ /* 0x0009e8000812187c */
[----:B-1----:R-:W2:Y:S04]  /*82c60*/  LDL.LU R16, [R1+0x165c] ;  /* 0x00165c0001107983 */ /* 0x002ea80000300800 */
[----:B------:R-:W2:Y:S01]  /*82c70*/  LDL.LU R8, [R1+0x1660] ;  /* 0x0016600001087983 */ /* 0x000ea20000300800 */
[----:B----4-:R-:W-:Y:S01]  /*82c80*/  IMAD.MOV.U32 R11, RZ, RZ, R6 ;  /* 0x000000ffff0b7224 */ /* 0x010fe200078e0006 */
[----:B------:R-:W-:-:S02]  /*82c90*/  MOV R10, R3 ;  /* 0x00000003000a7202 */ /* 0x000fc40000000f00 */
[----:B---3--:R-:W3:Y:S04]  /*82ca0*/  LDL.LU R6, [R1+0x169c] ;  /* 0x00169c0001067983 */ /* 0x008ee80000300800 */
[----:B------:R-:W4:Y:S01]  /*82cb0*/  LDL.LU R3, [R1+0x16a0] ;  /* 0x0016a00001037983 */ /* 0x000f220000300800 */
[-C--:B------:R-:W-:Y:S02]  /*82cc0*/  IADD3 R19, P1, R19, R5.reuse, RZ ;  /* 0x0000000513137210 */ /* 0x080fe40007f3e0ff */
[----:B------:R-:W-:Y:S01]  /*82cd0*/  IADD3 R17, P2, R17, R5, RZ ;  /* 0x0000000511117210 */ /* 0x000fe20007f5e0ff */
[----:B------:R1:W-:Y:S04]  /*82ce0*/  LDGSTS.E [R4+0x7800], desc[UR60][R10.64], P0 ;  /* 0x078000000a047fae */ /* 0x0003e8000812187c */
[----:B------:R1:W-:Y:S01]  /*82cf0*/  STL [R1+0x1560], R19 ;  /* 0x0015601301007387 */ /* 0x0003e20000100800 */
[----:B------:R-:W-:Y:S01]  /*82d00*/  IMAD.X R20, R20, 0x1, R0, P1 ;  /* 0x0000000114147824 */ /* 0x000fe200008e0600 */
[----:B-1----:R-:W-:-:S04]  /*82d10*/  MOV R10, R19 ;  /* 0x00000013000a7202 */ /* 0x002fc80000000f00 */
[----:B------:R-:W-:Y:S01]  /*82d20*/  STL [R1+0x155c], R20 ;  /* 0x00155c1401007387 */ /* 0x000fe20000100800 */
[----:B------:R-:W-:-:S03]  /*82d30*/  IMAD.X R18, R18, 0x1, R0, P2 ;  /* 0x0000000112127824 */ /* 0x000fc600010e0600 */
[----:B------:R1:W-:Y:S01]  /*82d40*/  STL [R1+0x15a0], R17 ;  /* 0x0015a01101007387 */ /* 0x0003e20000100800 */
[----:B------:R-:W-:-:S03]  /*82d50*/  IMAD.MOV.U32 R11, RZ, RZ, R20 ;  /* 0x000000ffff0b7224 */ /* 0x000fc600078e0014 */
[----:B------:R2:W-:Y:S04]  /*82d60*/  STL [R1+0x159c], R18 ;  /* 0x00159c1201007387 */ /* 0x0005e80000100800 */
[----:B------:R-:W3:Y:S04]  /*82d70*/  LDL.LU R152, [R1+0x16dc] ;  /* 0x0016dc0001987983 */ /* 0x000ee80000300800 */
[----:B------:R-:W3:Y:S04]  /*82d80*/  LDL.LU R23, [R1+0x16e0] ;  /* 0x0016e00001177983 */ /* 0x000ee80000300800 */
[----:B------:R-:W3:Y:S04]  /*82d90*/  LDL.LU R22, [R1+0x171c] ;  /* 0x00171c0001167983 */ /* 0x000ee80000300800 */
[----:B------:R-:W3:Y:S04]  /*82da0*/  LDL.LU R21, [R1+0x1720] ;  /* 0x0017200001157983 */ /* 0x000ee80000300800 */
[----:B------:R1:W-:Y:S04]  /*82db0*/  LDGSTS.E [R4+0x7c00], desc[UR60][R10.64], P0 ;  /* 0x07c000000a047fae */ /* 0x0003e8000812187c */
[----:B------:R-:W3:Y:S01]  /*82dc0*/  LDL.LU R19, [R1+0x1760] ;  /* 0x0017600001137983 */ /* 0x000ee20000300800 */
[----:B-1----:R-:W-:-:S03]  /*82dd0*/  IMAD.MOV.U32 R10, RZ, RZ, R17 ;  /* 0x000000ffff0a7224 */ /* 0x002fc600078e0011 */
[----:B------:R-:W3:Y:S01]  /*82de0*/  LDL.LU R17, [R1+0x17a0] ;  /* 0x0017a00001117983 */ /* 0x000ee20000300800 */
[----:B------:R-:W-:-:S05]  /*82df0*/  IMAD.MOV.U32 R11, RZ, RZ, R18 ;  /* 0x000000ffff0b7224 */ /* 0x000fca00078e0012 */
[----:B------:R1:W-:Y:S01]  /*82e00*/  LDGSTS.E [R4+0x20000], desc[UR60][R10.64], P0 ;  /* 0x200000000a047fae */ /* 0x0003e2000812187c */
[-C--:B------:R-:W-:Y:S02]  /*82e10*/  IADD3 R14, P1, R14, R5.reuse, RZ ;  /* 0x000000050e0e7210 */ /* 0x080fe40007f3e0ff */
[----:B------:R-:W-:-:S03]  /*82e20*/  IADD3 R12, P2, R12, R5, RZ ;  /* 0x000000050c0c7210 */ /* 0x000fc60007f5e0ff */
[----:B------:R-:W-:Y:S01]  /*82e30*/  STL [R1+0x15e0], R14 ;  /* 0x0015e00e01007387 */ /* 0x000fe20000100800 */
[----:B--2---:R-:W-:Y:S01]  /*82e40*/  IADD3.X R15, R15, R0, RZ, P1, !PT ;  /* 0x000000000f0f7210 */ /* 0x004fe20000ffe4ff */
[----:B------:R-:W-:-:S04]  /*82e50*/  IMAD.X R13, R13, 0x1, R0, P2 ;  /* 0x000000010d0d7824 */ /* 0x000fc800010e0600 */
[----:B------:R2:W-:Y:S04]  /*82e60*/  STL [R1+0x15dc], R15 ;  /* 0x0015dc0f01007387 */ /* 0x0005e80000100800 */
[----:B------:R-:W-:Y:S04]  /*82e70*/  STL [R1+0x1620], R12 ;  /* 0x0016200c01007387 */ /* 0x000fe80000100800 */
[----:B------:R-:W3:Y:S04]  /*82e80*/  LDL.LU R20, [R1+0x175c] ;  /* 0x00175c0001147983 */ /* 0x000ee80000300800 */
[----:B------:R2:W-:Y:S04]  /*82e90*/  STL [R1+0x161c], R13 ;  /* 0x00161c0d01007387 */ /* 0x0005e80000100800 */
[----:B------:R-:W3:Y:S01]  /*82ea0*/  LDL.LU R18, [R1+0x179c] ;  /* 0x00179c0001127983 */ /* 0x000ee20000300800 */
[----:B-1----:R-:W-:-:S02]  /*82eb0*/  IMAD.MOV.U32 R10, RZ, RZ, R14 ;  /* 0x000000ffff0a7224 */ /* 0x002fc400078e000e */
[----:B------:R-:W-:Y:S02]  /*82ec0*/  IMAD.MOV.U32 R11, RZ, RZ, R15 ;  /* 0x000000ffff0b7224 */ /* 0x000fe400078e000f */
[----:B--2---:R-:W2:Y:S04]  /*82ed0*/  LDL.LU R15, [R1+0x17dc] ;  /* 0x0017dc00010f7983 */ /* 0x004ea80000300800 */
[----:B------:R1:W-:Y:S04]  /*82ee0*/  LDGSTS.E [R4+0x20400], desc[UR60][R10.64], P0 ;  /* 0x204000000a047fae */ /* 0x0003e8000812187c */
[----:B------:R-:W2:Y:S01]  /*82ef0*/  LDL.LU R14, [R1+0x17e0] ;  /* 0x0017e000010e7983 */ /* 0x000ea20000300800 */
[----:B-1----:R-:W-:Y:S01]  /*82f00*/  IMAD.MOV.U32 R11, RZ, RZ, R13 ;  /* 0x000000ffff0b7224 */ /* 0x002fe200078e000d */
[----:B------:R-:W-:-:S02]  /*82f10*/  MOV R10, R12 ;  /* 0x0000000c000a7202 */ /* 0x000fc40000000f00 */
[----:B------:R-:W2:Y:S04]  /*82f20*/  LDL.LU R13, [R1+0x17e4] ;  /* 0x0017e400010d7983 */ /* 0x000ea80000300800 */
[----:B------:R-:W2:Y:S04]  /*82f30*/  LDL.LU R12, [R1+0x17e8] ;  /* 0x0017e800010c7983 */ /* 0x000ea80000300800 */
[----:B------:R1:W-:Y:S01]  /*82f40*/  LDGSTS.E [R4+0x20800], desc[UR60][R10.64], P0 ;  /* 0x208000000a047fae */ /* 0x0003e2000812187c */
[----:B------:R-:W-:-:S05]  /*82f50*/  IADD3 R8, P1, R8, R5, RZ ;  /* 0x0000000508087210 */ /* 0x000fca0007f3e0ff */
[--C-:B------:R-:W-:Y:S01]  /*82f60*/  IMAD.X R16, R16, 0x1, R0.reuse, P1 ;  /* 0x0000000110107824 */ /* 0x100fe200008e0600 */
[----:B----4-:R-:W-:Y:S01]  /*82f70*/  IADD3 R3, P2, R3, R5, RZ ;  /* 0x0000000503037210 */ /* 0x010fe20007f5e0ff */
[----:B------:R-:W-:Y:S04]  /*82f80*/  STL [R1+0x1660], R8 ;  /* 0x0016600801007387 */ /* 0x000fe80000100800 */
[----:B---3--:R-:W-:Y:S01]  /*82f90*/  IMAD.X R6, R6, 0x1, R0, P2 ;  /* 0x0000000106067824 */ /* 0x008fe200010e0600 */
[----:B------:R3:W-:Y:S01]  /*82fa0*/  STL [R1+0x165c], R16 ;  /* 0x00165c1001007387 */ /* 0x0007e20000100800 */
[----:B-1----:R-:W-:Y:S01]  /*82fb0*/  MOV R10, R8 ;  /* 0x00000008000a7202 */ /* 0x002fe20000000f00 */
[----:B------:R-:W-:Y:S02]  /*82fc0*/  IMAD.MOV.U32 R11, RZ, RZ, R16 ;  /* 0x000000ffff0b7224 */ /* 0x000fe400078e0010 */
[----:B------:R-:W-:Y:S04]  /*82fd0*/  STL [R1+0x16a0], R3 ;  /* 0x0016a00301007387 */ /* 0x000fe80000100800 */
[----:B------:R1:W-:Y:S04]  /*82fe0*/  STL [R1+0x169c], R6 ;  /* 0x00169c0601007387 */ /* 0x0003e80000100800 */
[----:B---3--:R-:W3:Y:S04]  /*82ff0*/  LDL.LU R16, [R1+0x17ec] ;  /* 0x0017ec0001107983 */ /* 0x008ee80000300800 */
[----:B------:R-:W4:Y:S04]  /*83000*/  LDL.LU R8, [R1+0x17f0] ;  /* 0x0017f00001087983 */ /* 0x000f280000300800 */
[----:B------:R1:W-:Y:S02]  /*83010*/  LDGSTS.E [R4+0x20c00], desc[UR60][R10.64], P0 ;  /* 0x20c000000a047fae */ /* 0x0003e4000812187c */
[----:B-1----:R-:W-:-:S02]  /*83020*/  IMAD.MOV.U32 R11, RZ, RZ, R6 ;  /* 0x000000ffff0b7224 */ /* 0x002fc400078e0006 */
[----:B------:R-:W-:Y:S01]  /*83030*/  IMAD.MOV.U32 R10, RZ, RZ, R3 ;  /* 0x000000ffff0a7224 */ /* 0x000fe200078e0003 */
[----:B------:R-:W3:Y:S04]  /*83040*/  LDL.LU R6, [R1+0x17f4] ;  /* 0x0017f40001067983 */ /* 0x000ee80000300800 */
[----:B------:R-:W3:Y:S01]  /*83050*/  LDL.LU R3, [R1+0x17f8] ;  /* 0x0017f80001037983 */ /* 0x000ee20000300800 */
[----:B------:R-:W-:-:S03]  /*83060*/  IADD3 R23, P1, R23, R5, RZ ;  /* 0x0000000517177210 */ /* 0x000fc60007f3e0ff */
[----:B------:R1:W-:Y:S01]  /*83070*/  LDGSTS.E [R4+0x21000], desc[UR60][R10.64], P0 ;  /* 0x210000000a047fae */ /* 0x0003e2000812187c */
[----:B------:R-:W-:Y:S02]  /*83080*/  IADD3 R21, P2, R21, R5, RZ ;  /* 0x0000000515157210 */ /* 0x000fe40007f5e0ff */
[----:B------:R-:W-:-:S03]  /*83090*/  IADD3.X R152, R152, R0, RZ, P1, !PT ;  /* 0x0000000098987210 */ /* 0x000fc60000ffe4ff */
[----:B------:R-:W-:Y:S01]  /*830a0*/  IMAD.X R22, R22, 0x1, R0, P2 ;  /* 0x0000000116167824 */ /* 0x000fe200010e0600 */
[-C--:B------:R-:W-:Y:S01]  /*830b0*/  IADD3 R19, P1, R19, R5.reuse, RZ ;  /* 0x0000000513137210 */ /* 0x080fe20007f3e0ff */
[----:B------:R-:W-:Y:S01]  /*830c0*/  STL [R1+0x16e0], R23 ;  /* 0x0016e01701007387 */ /* 0x000fe20000100800 */
[----:B-1----:R-:W-:Y:S01]  /*830d0*/  IMAD.MOV.U32 R10, RZ, RZ, R23 ;  /* 0x000000ffff0a7224 */ /* 0x002fe200078e0017 */
[----:B------:R-:W-:Y:S02]  /*830e0*/  MOV R11, R152 ;  /* 0x00000098000b7202 */ /* 0x000fe40000000f00 */
[----:B------:R-:W-:Y:S01]  /*830f0*/  STL [R1+0x16dc], R152 ;  /* 0x0016dc9801007387 */ /* 0x000fe20000100800 */
[----:B------:R-:W-:-:S03]  /*83100*/  IADD3 R17, P2, R17, R5, RZ ;  /* 0x0000000511117210 */ /* 0x000fc60007f5e0ff */
[----:B------:R-:W-:Y:S04]  /*83110*/  STL [R1+0x1720], R21 ;  /* 0x0017201501007387 */ /* 0x000fe80000100800 */
[----:B------:R1:W-:Y:S04]  /*83120*/  STL [R1+0x171c], R22 ;  /* 0x00171c1601007387 */ /* 0x0003e80000100800 */
[----:B------:R-:W-:Y:S04]  /*83130*/  STL [R1+0x1760], R19 ;  /* 0x0017601301007387 */ /* 0x000fe80000100800 */
[----:B------:R1:W-:Y:S02]  /*83140*/  LDGSTS.E [R4+0x21400], desc[UR60][R10.64], P0 ;  /* 0x214000000a047fae */ /* 0x0003e4000812187c */
[----:B-1----:R-:W-:Y:S01]  /*83150*/  IMAD.MOV.U32 R11, RZ, RZ, R22 ;  /* 0x000000ffff0b7224 */ /* 0x002fe200078e0016 */
[----:B------:R-:W-:-:S05]  /*83160*/  IADD3.X R20, R20, R0, RZ, P1, !PT ;  /* 0x0000000014147210 */ /* 0x000fca0000ffe4ff */
[----:B------:R-:W-:Y:S01]  /*83170*/  STL [R1+0x175c], R20 ;  /* 0x00175c1401007387 */ /* 0x000fe20000100800 */
[----:B------:R-:W-:-:S03]  /*83180*/  IMAD.X R18, R18, 0x1, R0, P2 ;  /* 0x0000000112127824 */ /* 0x000fc600010e0600 */
[----:B------:R-:W-:Y:S04]  /*83190*/  STL [R1+0x17a0], R17 ;  /* 0x0017a01101007387 */ /* 0x000fe80000100800 */
[----:B------:R-:W-:Y:S04]  /*831a0*/  STL [R1+0x179c], R18 ;  /* 0x00179c1201007387 */ /* 0x000fe80000100800 */
[----:B------:R-:W3:Y:S01]  /*831b0*/  LDL.LU.64 R22, [R1+0x8f8] ;  /* 0x0008f80001167983 */ /* 0x000ee20000300a00 */
[----:B--2---:R-:W-:-:S03]  /*831c0*/  IADD3 R14, P1, R14, R5, RZ ;  /* 0x000000050e0e7210 */ /* 0x004fc60007f3e0ff */
[----:B------:R-:W2:Y:S01]  /*831d0*/  LDL.LU.64 R152, [R1+0x988] ;  /* 0x0009880001987983 */ /* 0x000ea20000300a00 */
[----:B------:R-:W-:-:S03]  /*831e0*/  IADD3.X R15, R15, R0, RZ, P1, !PT ;  /* 0x000000000f0f7210 */ /* 0x000fc60000ffe4ff */
[----:B------:R-:W-:Y:S01]  /*831f0*/  STL [R1+0x17e0], R14 ;  /* 0x0017e00e01007387 */ /* 0x000fe20000100800 */
[----:B------:R-:W-:-:S03]  /*83200*/  IADD3 R12, P2, R12, R5, RZ ;  /* 0x000000050c0c7210 */ /* 0x000fc60007f5e0ff */
[----:B------:R-:W-:Y:S02]  /*83210*/  STL [R1+0x17dc], R15 ;  /* 0x0017dc0f01007387 */ /* 0x000fe40000100800 */
[----:B------:R-:W-:Y:S02]  /*83220*/  IMAD.X R13, R13, 0x1, R0, P2 ;  /* 0x000000010d0d7824 */ /* 0x000fe400010e0600 */
[----:B------:R-:W-:Y:S04]  /*83230*/  STL [R1+0x17e8], R12 ;  /* 0x0017e80c01007387 */ /* 0x000fe80000100800 */
[----:B------:R1:W-:Y:S04]  /*83240*/  STL [R1+0x17e4], R13 ;  /* 0x0017e40d01007387 */ /* 0x0003e80000100800 */
[----:B------:R-:W2:Y:S01]  /*83250*/  LDL.LU.64 R154, [R1+0x980] ;  /* 0x00098000019a7983 */ /* 0x000ea20000300a00 */
[----:B------:R-:W-:-:S05]  /*83260*/  IMAD.MOV.U32 R10, RZ, RZ, R21 ;  /* 0x000000ffff0a7224 */ /* 0x000fca00078e0015 */
[----:B------:R1:W-:Y:S02]  /*83270*/  LDGSTS.E [R4+0x21800], desc[UR60][R10.64], P0 ;  /* 0x218000000a047fae */ /* 0x0003e4000812187c */
[----:B-1----:R-:W-:Y:S01]  /*83280*/  IMAD.MOV.U32 R10, RZ, RZ, R19 ;  /* 0x000000ffff0a7224 */ /* 0x002fe200078e0013 */
[----:B------:R-:W-:-:S05]  /*83290*/  MOV R11, R20 ;  /* 0x00000014000b7202 */ /* 0x000fca0000000f00 */
[----:B------:R1:W-:Y:S02]  /*832a0*/  LDGSTS.E [R4+0x21c00], desc[UR60][R10.64], P0 ;  /* 0x21c000000a047fae */ /* 0x0003e4000812187c */
[----:B-1----:R-:W-:Y:S02]  /*832b0*/  IMAD.MOV.U32 R10, RZ, RZ, R17 ;  /* 0x000000ffff0a7224 */ /* 0x002fe400078e0011 */
[----:B------:R-:W-:-:S05]  /*832c0*/  IMAD.MOV.U32 R11, RZ, RZ, R18 ;  /* 0x000000ffff0b7224 */ /* 0x000fca00078e0012 */
[----:B------:R1:W-:Y:S02]  /*832d0*/  LDGSTS.E [R4+0x22000], desc[UR60][R10.64], P0 ;  /* 0x220000000a047fae */ /* 0x0003e4000812187c */
[----:B-1----:R-:W-:Y:S01]  /*832e0*/  IMAD.MOV.U32 R10, RZ, RZ, R14 ;  /* 0x000000ffff0a7224 */ /* 0x002fe200078e000e */
[----:B------:R-:W-:-:S05]  /*832f0*/  MOV R11, R15 ;  /* 0x0000000f000b7202 */ /* 0x000fca0000000f00 */
[----:B------:R1:W-:Y:S02]  /*83300*/  LDGSTS.E [R4+0x22400], desc[UR60][R10.64], P0 ;  /* 0x224000000a047fae */ /* 0x0003e4000812187c */
[----:B-1----:R-:W-:Y:S02]  /*83310*/  IMAD.MOV.U32 R10, RZ, RZ, R12 ;  /* 0x000000ffff0a7224 */ /* 0x002fe400078e000c */
[----:B------:R-:W-:Y:S02]  /*83320*/  IMAD.MOV.U32 R11, RZ, RZ, R13 ;  /* 0x000000ffff0b7224 */ /* 0x000fe400078e000d */
[----:B------:R-:W2:Y:S01]  /*83330*/  LDL.LU.64 R12, [R1+0x978] ;  /* 0x00097800010c7983 */ /* 0x000ea20000300a00 */
[----:B----4-:R-:W-:-:S03]  /*83340*/  IADD3 R8, P1, R8, R5, RZ ;  /* 0x0000000508087210 */ /* 0x010fc60007f3e0ff */
[----:B------:R-:W4:Y:S01]  /*83350*/  LDL.LU.64 R162, [R1+0x970] ;  /* 0x0009700001a27983 */ /* 0x000f220000300a00 */
[----:B---3--:R-:W-:-:S03]  /*83360*/  IADD3.X R16, R16, R0, RZ, P1, !PT ;  /* 0x0000000010107210 */ /* 0x008fc60000ffe4ff */
[----:B------:R-:W3:Y:S04]  /*83370*/  LDL.LU.64 R14, [R1+0x968] ;  /* 0x00096800010e7983 */ /* 0x000ee80000300a00 */
[----:B------:R-:W-:Y:S04]  /*83380*/  STL [R1+0x17f0], R8 ;  /* 0x0017f00801007387 */ /* 0x000fe80000100800 */
[----:B------:R1:W-:Y:S04]  /*83390*/  STL [R1+0x17ec], R16 ;  /* 0x0017ec1001007387 */ /* 0x0003e80000100800 */
[----:B------:R1:W-:Y:S01]  /*833a0*/  LDGSTS.E [R4+0x22800], desc[UR60][R10.64], P0 ;  /* 0x228000000a047fae */ /* 0x0003e2000812187c */
[----:B------:R-:W-:-:S05]  /*833b0*/  IADD3 R3, P2, R3, R5, RZ ;  /* 0x0000000503037210 */ /* 0x000fca0007f5e0ff */
[----:B------:R-:W-:Y:S01]  /*833c0*/  IMAD.X R6, R6, 0x1, R0, P2 ;  /* 0x0000000106067824 */ /* 0x000fe200010e0600 */
[----:B------:R2:W-:Y:S04]  /*833d0*/  STL [R1+0x17f8], R3 ;  /* 0x0017f80301007387 */ /* 0x0005e80000100800 */
[----:B------:R-:W3:Y:S01]  /*833e0*/  LDL.LU.64 R164, [R1+0x960] ;  /* 0x0009600001a47983 */ /* 0x000ee20000300a00 */
[----:B-1----:R-:W-:-:S03]  /*833f0*/  MOV R11, R16 ;  /* 0x00000010000b7202 */ /* 0x002fc60000000f00 */
[----:B------:R1:W-:Y:S04]  /*83400*/  STL [R1+0x17f4], R6 ;  /* 0x0017f40601007387 */ /* 0x0003e80000100800 */
[----:B------:R-:W3:Y:S04]  /*83410*/  LDL.LU.64 R16, [R1+0x958] ;  /* 0x0009580001107983 */ /* 0x000ee80000300a00 */
[----:B------:R-:W3:Y:S04]  /*83420*/  LDL.LU.64 R166, [R1+0x950] ;  /* 0x0009500001a67983 */ /* 0x000ee80000300a00 */
[----:B------:R-:W3:Y:S04]  /*83430*/  LDL.LU.64 R18, [R1+0x948] ;  /* 0x0009480001127983 */ /* 0x000ee80000300a00 */
[----:B------:R-:W3:Y:S01]  /*83440*/  LDL.LU.64 R168, [R1+0x940] ;  /* 0x0009400001a87983 */ /* 0x000ee20000300a00 */
[----:B------:R-:W-:-:S03]  /*83450*/  IMAD.MOV.U32 R10, RZ, RZ, R8 ;  /* 0x000000ffff0a7224 */ /* 0x000fc600078e0008 */
[----:B------:R-:W3:Y:S04]  /*83460*/  LDL.LU.64 R20, [R1+0x938] ;  /* 0x0009380001147983 */ /* 0x000ee80000300a00 */
[----:B------:R-:W3:Y:S04]  /*83470*/  LDL.LU.64 R182, [R1+0x930] ;  /* 0x0009300001b67983 */ /* 0x000ee80000300a00 */
[----:B------:R1:W-:Y:S04]  /*83480*/  LDGSTS.E [R4+0x22c00], desc[UR60][R10.64], P0 ;  /* 0x22c000000a047fae */ /* 0x0003e8000812187c */
[----:B------:R-:W3:Y:S04]  /*83490*/  LDL.LU R174, [R1+0xda4] ;  /* 0x000da40001ae7983 */ /* 0x000ee80000300800 */
[----:B------:R-:W3:Y:S01]  /*834a0*/  LDL.LU R173, [R1+0xda8] ;  /* 0x000da80001ad7983 */ /* 0x000ee20000300800 */
[----:B-1----:R-:W-:-:S02]  /*834b0*/  IMAD.MOV.U32 R10, RZ, RZ, R3 ;  /* 0x000000ffff0a7224 */ /* 0x002fc400078e0003 */
[----:B------:R-:W-:-:S05]  /*834c0*/  IMAD.MOV.U32 R11, RZ, RZ, R6 ;  /* 0x000000ffff0b7224 */ /* 0x000fca00078e0006 */
[----:B------:R1:W-:Y:S01]  /*834d0*/  LDGSTS.E [R4+0x23000], desc[UR60][R10.64], P0 ;  /* 0x230000000a047fae */ /* 0x0003e2000812187c */
[----:B------:R-:W-:-:S04]  /*834e0*/  IADD3 R156, P1, R22, R5, RZ ;  /* 0x00000005169c7210 */ /* 0x000fc80007f3e0ff */
[----:B--2---:R-:W-:Y:S02]  /*834f0*/  IADD3.X R3, R23, R0, RZ, P1, !PT ;  /* 0x0000000017037210 */ /* 0x004fe40000ffe4ff */
[----:B------:R-:W2:Y:S01]  /*83500*/  LDL.LU.64 R22, [R1+0x928] ;  /* 0x0009280001167983 */ /* 0x000ea20000300a00 */
[----:B------:R-:W-:-:S03]  /*83510*/  IADD3 R157, P1, R152, R5, RZ ;  /* 0x00000005989d7210 */ /* 0x000fc60007f3e0ff */
[----:B------:R-:W2:Y:S02]  /*83520*/  LDL.LU.64 R180, [R1+0x920] ;  /* 0x0009200001b47983 */ /* 0x000ea40000300a00 */
[----:B-1----:R-:W-:Y:S02]  /*83530*/  IMAD.X R10, R153, 0x1, R0, P1 ;  /* 0x00000001990a7824 */ /* 0x002fe400008e0600 */
[----:B------:R-:W2:Y:S04]  /*83540*/  LDL.LU.64 R152, [R1+0x918] ;  /* 0x0009180001987983 */ /* 0x000ea80000300a00 */
[----:B------:R-:W2:Y:S01]  /*83550*/  LDL.LU.64 R178, [R1+0x910] ;  /* 0x0009100001b27983 */ /* 0x000ea20000300a00 */
[----:B------:R-:W-:-:S05]  /*83560*/  IADD3 R158, P1, R154, R5, RZ ;  /* 0x000000059a9e7210 */ /* 0x000fca0007f3e0ff */
[----:B------:R-:W-:Y:S02]  /*83570*/  IMAD.X R11, R155, 0x1, R0, P1 ;  /* 0x000000019b0b7824 */ /* 0x000fe400008e0600 */
[----:B------:R-:W2:Y:S04]  /*83580*/  LDL.LU.64 R154, [R1+0x908] ;  /* 0x00090800019a7983 */ /* 0x000ea80000300a00 */
[----:B------:R-:W2:Y:S01]  /*83590*/  LDL.LU.64 R176, [R1+0x900] ;  /* 0x0009000001b07983 */ /* 0x000ea20000300a00 */
[----:B------:R-:W-:-:S04]  /*835a0*/  IADD3 R159, P1, R12, R5, RZ ;  /* 0x000000050c9f7210 */ /* 0x000fc80007f3e0ff */
[----:B------:R-:W-:Y:S02]  /*835b0*/  IADD3.X R12, R13, R0, RZ, P1, !PT ;  /* 0x000000000d0c7210 */ /* 0x000fe40000ffe4ff */
[----:B----4-:R-:W-:-:S05]  /*835c0*/  IADD3 R160, P1, R162, R5, RZ ;  /* 0x00000005a2a07210 */ /* 0x010fca0007f3e0ff */
[----:B------:R-:W-:Y:S01]  /*835d0*/  IMAD.X R13, R163, 0x1, R0, P1 ;  /* 0x00000001a30d7824 */ /* 0x000fe200008e0600 */
[----:B---3--:R-:W-:-:S05]  /*835e0*/  IADD3 R161, P1, R14, R5, RZ ;  /* 0x000000050ea17210 */ /* 0x008fca0007f3e0ff */
[----:B------:R-:W-:Y:S01]  /*835f0*/  IMAD.X R14, R15, 0x1, R0, P1 ;  /* 0x000000010f0e7824 */ /* 0x000fe200008e0600 */
[----:B------:R-:W-:-:S04]  /*83600*/  IADD3 R162, P1, R164, R5, RZ ;  /* 0x00000005a4a27210 */ /* 0x000fc80007f3e0ff */
[----:B------:R-:W-:Y:S02]  /*83610*/  IADD3.X R15, R165, R0, RZ, P1, !PT ;  /* 0x00000000a50f7210 */ /* 0x000fe40000ffe4ff */
[----:B------:R-:W-:-:S05]  /*83620*/  IADD3 R163, P1, R16, R5, RZ ;  /* 0x0000000510a37210 */ /* 0x000fca0007f3e0ff */
[----:B------:R-:W-:Y:S01]  /*83630*/  IMAD.X R16, R17, 0x1, R0, P1 ;  /* 0x0000000111107824 */ /* 0x000fe200008e0600 */
[----:B------:R-:W-:-:S05]  /*83640*/  IADD3 R164, P1, R166, R5, RZ ;  /* 0x00000005a6a47210 */ /* 0x000fca0007f3e0ff */
        /* <DEDUP_REMOVED lines=8> */
[----:B------:R-:W-:Y:S01]  /*836d0*/  IADD3.X R21, R183, R0, RZ, P1, !PT ;  /* 0x00000000b7157210 */ /* 0x000fe20000ffe4ff */
[----:B------:R-:W-:Y:S01]  /*836e0*/  IMAD.MOV.U32 R229, RZ, RZ, R11 ;  /* 0x000000ffffe57224 */ /* 0x000fe200078e000b */
[----:B------:R-:W-:Y:S01]  /*836f0*/  MOV R228, R158 ;  /* 0x0000009e00e47202 */ /* 0x000fe20000000f00 */
[----:B------:R-:W-:Y:S01]  /*83700*/  IMAD.MOV.U32 R224, RZ, RZ, R159 ;  /* 0x000000ffffe07224 */ /* 0x000fe200078e009f */
[----:B------:R-:W-:Y:S01]  /*83710*/  MOV R225, R12 ;  /* 0x0000000c00e17202 */ /* 0x000fe20000000f00 */
[----:B------:R-:W-:Y:S01]  /*83720*/  IMAD.MOV.U32 R220, RZ, RZ, R160 ;  /* 0x000000ffffdc7224 */ /* 0x000fe200078e00a0 */
[----:B------:R-:W-:Y:S01]  /*83730*/  MOV R216, R161 ;  /* 0x000000a100d87202 */ /* 0x000fe20000000f00 */
[----:B------:R-:W-:Y:S01]  /*83740*/  IMAD.MOV.U32 R221, RZ, RZ, R13 ;  /* 0x000000ffffdd7224 */ /* 0x000fe200078e000d */
[----:B------:R-:W-:Y:S01]  /*83750*/  MOV R213, R15 ;  /* 0x0000000f00d57202 */ /* 0x000fe20000000f00 */
[----:B------:R-:W-:Y:S02]  /*83760*/  IMAD.MOV.U32 R217, RZ, RZ, R14 ;  /* 0x000000ffffd97224 */ /* 0x000fe400078e000e */
[----:B------:R-:W-:Y:S01]  /*83770*/  IMAD.MOV.U32 R212, RZ, RZ, R162 ;  /* 0x000000ffffd47224 */ /* 0x000fe200078e00a2 */
[----:B------:R-:W-:Y:S01]  /*83780*/  MOV R204, R164 ;  /* 0x000000a400cc7202 */ /* 0x000fe20000000f00 */
[----:B------:R-:W-:-:S02]  /*83790*/  IMAD.MOV.U32 R208, RZ, RZ, R163 ;  /* 0x000000ffffd07224 */ /* 0x000fc400078e00a3 */
[----:B------:R-:W-:Y:S01]  /*837a0*/  IMAD.MOV.U32 R209, RZ, RZ, R16 ;  /* 0x000000ffffd17224 */ /* 0x000fe200078e0010 */
[----:B------:R-:W-:Y:S01]  /*837b0*/  MOV R195, R18 ;  /* 0x0000001200c37202 */ /* 0x000fe20000000f00 */
[----:B------:R-:W-:Y:S02]  /*837c0*/  IMAD.MOV.U32 R205, RZ, RZ, R17 ;  /* 0x000000ffffcd7224 */ /* 0x000fe400078e0011 */
[----:B------:R-:W-:Y:S01]  /*837d0*/  IMAD.MOV.U32 R194, RZ, RZ, R165 ;  /* 0x000000ffffc27224 */ /* 0x000fe200078e00a5 */
[----:B------:R-:W-:Y:S01]  /*837e0*/  MOV R190, R167 ;  /* 0x000000a700be7202 */ /* 0x000fe20000000f00 */
[----:B------:R-:W-:Y:S02]  /*837f0*/  IMAD.MOV.U32 R192, RZ, RZ, R166 ;  /* 0x000000ffffc07224 */ /* 0x000fe400078e00a6 */
[----:B------:R-:W-:Y:S01]  /*83800*/  IMAD.MOV.U32 R193, RZ, RZ, R19 ;  /* 0x000000ffffc17224 */ /* 0x000fe200078e0013 */
[----:B------:R-:W-:Y:S01]  /*83810*/  MOV R187, R21 ;  /* 0x0000001500bb7202 */ /* 0x000fe20000000f00 */
[----:B------:R-:W-:-:S02]  /*83820*/  IMAD.MOV.U32 R191, RZ, RZ, R20 ;  /* 0x000000ffffbf7224 */ /* 0x000fc400078e0014 */
[----:B------:R-:W-:Y:S01]  /*83830*/  IMAD.MOV.U32 R186, RZ, RZ, R168 ;  /* 0x000000ffffba7224 */ /* 0x000fe200078e00a8 */
[----:B--2---:R-:W-:-:S05]  /*83840*/  IADD3 R169, P1, R22, R5, RZ ;  /* 0x0000000516a97210 */ /* 0x004fca0007f3e0ff */
        /* <DEDUP_REMOVED lines=9> */
[-C--:B------:R-:W-:Y:S02]  /*838e0*/  IADD3 R173, P1, R173, R5.reuse, RZ ;  /* 0x00000005adad7210 */ /* 0x080fe40007f3e0ff */
[----:B------:R-:W-:Y:S01]  /*838f0*/  IADD3 R6, P2, R176, R5, RZ ;  /* 0x00000005b0067210 */ /* 0x000fe20007f5e0ff */
[----:B------:R-:W-:Y:S02]  /*83900*/  IMAD.MOV.U32 R176, RZ, RZ, R156 ;  /* 0x000000ffffb07224 */ /* 0x000fe400078e009c */
[----:B------:R-:W-:Y:S01]  /*83910*/  IMAD.X R174, R174, 0x1, R0, P1 ;  /* 0x00000001aeae7824 */ /* 0x000fe200008e0600 */
[----:B------:R-:W-:Y:S01]  /*83920*/  IADD3.X R155, R177, R0, RZ, P2, !PT ;  /* 0x00000000b19b7210 */ /* 0x000fe200017fe4ff */
[----:B------:R-:W-:Y:S01]  /*83930*/  IMAD.MOV.U32 R156, RZ, RZ, R157 ;  /* 0x000000ffff9c7224 */ /* 0x000fe200078e009d */
[----:B------:R-:W-:Y:S01]  /*83940*/  MOV R177, R3 ;  /* 0x0000000300b17202 */ /* 0x000fe20000000f00 */
[----:B------:R-:W-:Y:S01]  /*83950*/  IMAD.MOV.U32 R157, RZ, RZ, R10 ;  /* 0x000000ffff9d7224 */ /* 0x000fe200078e000a */
[----:B------:R-:W-:Y:S04]  /*83960*/  STL [R1+0xda8], R173 ;  /* 0x000da8ad01007387 */ /* 0x000fe80000100800 */
[----:B------:R-:W-:Y:S04]  /*83970*/  STL [R1+0xda4], R174 ;  /* 0x000da4ae01007387 */ /* 0x000fe80000100800 */
[----:B------:R-:W-:Y:S04]  /*83980*/  STL.64 [R1+0x8f8], R176 ;  /* 0x0008f8b001007387 */ /* 0x000fe80000100a00 */
[----:B------:R-:W-:Y:S04]  /*83990*/  STL.64 [R1+0x988], R156 ;  /* 0x0009889c01007387 */ /* 0x000fe80000100a00 */
[----:B------:R-:W-:Y:S04]  /*839a0*/  STL.64 [R1+0x980], R228 ;  /* 0x000980e401007387 */ /* 0x000fe80000100a00 */
[----:B------:R-:W-:Y:S04]  /*839b0*/  STL.64 [R1+0x978], R224 ;  /* 0x000978e001007387 */ /* 0x000fe80000100a00 */
[----:B------:R-:W-:Y:S01]  /*839c0*/  STL.64 [R1+0x970], R220 ;  /* 0x000970dc01007387 */ /* 0x000fe20000100a00 */
[----:B------:R-:W-:-:S03]  /*839d0*/  IMAD.MOV.U32 R184, RZ, RZ, R169 ;  /* 0x000000ffffb87224 */ /* 0x000fc600078e00a9 */
[----:B------:R-:W-:Y:S01]  /*839e0*/  STL.64 [R1+0x968], R216 ;  /* 0x000968d801007387 */ /* 0x000fe20000100a00 */
[----:B------:R-:W-:-:S03]  /*839f0*/  IMAD.MOV.U32 R185, RZ, RZ, R22 ;  /* 0x000000ffffb97224 */ /* 0x000fc600078e0016 */
[----:B------:R-:W-:Y:S01]  /*83a00*/  STL.64 [R1+0x960], R212 ;  /* 0x000960d401007387 */ /* 0x000fe20000100a00 */
[----:B------:R-:W-:Y:S01]  /*83a10*/  MOV R182, R171 ;  /* 0x000000ab00b67202 */ /* 0x000fe20000000f00 */
[----:B------:R-:W-:Y:S02]  /*83a20*/  IMAD.MOV.U32 R183, RZ, RZ, R23 ;  /* 0x000000ffffb77224 */ /* 0x000fe400078e0017 */
[----:B------:R-:W-:Y:S01]  /*83a30*/  STL.64 [R1+0x958], R208 ;  /* 0x000958d001007387 */ /* 0x000fe20000100a00 */
[----:B------:R-:W-:Y:S01]  /*83a40*/  IMAD.MOV.U32 R180, RZ, RZ, R252 ;  /* 0x000000ffffb47224 */ /* 0x000fe200078e00fc */
[----:B------:R-:W-:Y:S02]  /*83a50*/  MOV R181, R152 ;  /* 0x0000009800b57202 */ /* 0x000fe40000000f00 */
[----:B------:R-:W-:Y:S01]  /*83a60*/  STL.64 [R1+0x950], R204 ;  /* 0x000950cc01007387 */ /* 0x000fe20000100a00 */
[----:B------:R-:W-:-:S03]  /*83a70*/  IMAD.MOV.U32 R178, RZ, RZ, R175 ;  /* 0x000000ffffb27224 */ /* 0x000fc600078e00af */
[----:B------:R-:W-:Y:S01]  /*83a80*/  STL.64 [R1+0x948], R194 ;  /* 0x000948c201007387 */ /* 0x000fe20000100a00 */
[----:B------:R-:W-:Y:S01]  /*83a90*/  IMAD.MOV.U32 R179, RZ, RZ, R153 ;  /* 0x000000ffffb37224 */ /* 0x000fe200078e0099 */
[----:B------:R-:W-:Y:S02]  /*83aa0*/  MOV R12, R8 ;  /* 0x00000008000c7202 */ /* 0x000fe40000000f00 */
[----:B------:R-:W-:Y:S01]  /*83ab0*/  STL.64 [R1+0x940], R192 ;  /* 0x000940c001007387 */ /* 0x000fe20000100a00 */
[----:B------:R-:W-:Y:S01]  /*83ac0*/  IMAD.MOV.U32 R13, RZ, RZ, R154 ;  /* 0x000000ffff0d7224 */ /* 0x000fe200078e009a */
[----:B------:R-:W-:Y:S02]  /*83ad0*/  MOV R11, R155 ;  /* 0x0000009b000b7202 */ /* 0x000fe40000000f00 */
[----:B------:R-:W-:Y:S01]  /*83ae0*/  STL.64 [R1+0x938], R190 ;  /* 0x000938be01007387 */ /* 0x000fe20000100a00 */
[----:B------:R-:W-:-:S03]  /*83af0*/  IMAD.MOV.U32 R10, RZ, RZ, R6 ;  /* 0x000000ffff0a7224 */ /* 0x000fc600078e0006 */
[----:B------:R-:W-:Y:S04]  /*83b00*/  STL.64 [R1+0x930], R186 ;  /* 0x000930ba01007387 */ /* 0x000fe80000100a00 */
[----:B------:R-:W-:Y:S04]  /*83b10*/  STL.64 [R1+0x928], R184 ;  /* 0x000928b801007387 */ /* 0x000fe80000100a00 */
[----:B------:R-:W-:Y:S04]  /*83b20*/  STL.64 [R1+0x920], R182 ;  /* 0x000920b601007387 */ /* 0x000fe80000100a00 */
[----:B------:R-:W-:Y:S04]  /*83b30*/  STL.64 [R1+0x918], R180 ;  /* 0x000918b401007387 */ /* 0x000fe80000100a00 */
[----:B------:R-:W-:Y:S04]  /*83b40*/  STL.64 [R1+0x910], R178 ;  /* 0x000910b201007387 */ /* 0x000fe80000100a00 */
[----:B------:R1:W-:Y:S04]  /*83b50*/  STL.64 [R1+0x908], R12 ;  /* 0x0009080c01007387 */ /* 0x0003e80000100a00 */
[----:B------:R2:W-:Y:S04]  /*83b60*/  STL.64 [R1+0x900], R10 ;  /* 0x0009000a01007387 */ /* 0x0005e80000100a00 */
[----:B------:R-:W3:Y:S04]  /*83b70*/  LDL.LU R8, [R1+0xde8] ;  /* 0x000de80001087983 */ /* 0x000ee80000300800 */
[----:B------:R-:W4:Y:S04]  /*83b80*/  LDL.LU R21, [R1+0xe28] ;  /* 0x000e280001157983 */ /* 0x000f280000300800 */
[----:B------:R-:W4:Y:S04]  /*83b90*/  LDL.LU R20, [R1+0xde4] ;  /* 0x000de40001147983 */ /* 0x000f280000300800 */
[----:B------:R-:W4:Y:S04]  /*83ba0*/  LDL.LU R22, [R1+0xe24] ;  /* 0x000e240001167983 */ /* 0x000f280000300800 */
[----:B------:R-:W4:Y:S04]  /*83bb0*/  LDL.LU R6, [R1+0xe68] ;  /* 0x000e680001067983 */ /* 0x000f280000300800 */
[----:B------:R-:W4:Y:S04]  /*83bc0*/  LDL.LU R15, [R1+0xea8] ;  /* 0x000ea800010f7983 */ /* 0x000f280000300800 */
[----:B------:R-:W4:Y:S04]  /*83bd0*/  LDL.LU R14, [R1+0xe64] ;  /* 0x000e6400010e7983 */ /* 0x000f280000300800 */
[----:B------:R-:W4:Y:S04]  /*83be0*/  LDL.LU R16, [R1+0xea4] ;  /* 0x000ea40001107983 */ /* 0x000f280000300800 */
        /* <DEDUP_REMOVED lines=17> */
[----:B------:R-:W-:-:S03]  /*83d00*/  LOP3.LUT R3, R7, 0x10, RZ, 0x3c, !PT ;  /* 0x0000001007037812 */ /* 0x000fc600078e3cff */
[----:B------:R2:W-:Y:S04]  /*83d10*/  LDGSTS.E [R4+0x27800], desc[UR60][R10.64], P0 ;  /* 0x278000000a047fae */ /* 0x0005e8000812187c */
[----:B-1----:R-:W4:Y:S04]  /*83d20*/  LDL.LU R12, [R1+0xee8] ;  /* 0x000ee800010c7983 */ /* 0x002f280000300800 */
[----:B------:R-:W4:Y:S04]  /*83d30*/  LDL.LU R18, [R1+0xf28] ;  /* 0x000f280001127983 */ /* 0x000f280000300800 */
[----:B------:R-:W4:Y:S04]  /*83d40*/  LDL.LU R17, [R1+0xee4] ;  /* 0x000ee40001117983 */ /* 0x000f280000300800 */
[----:B------:R-:W4:Y:S01]  /*83d50*/  LDL.LU R19, [R1+0xf24] ;  /* 0x000f240001137983 */ /* 0x000f220000300800 */
[----:B------:R-:W-:Y:S01]  /*83d60*/  IMAD.IADD R3, R3, 0x1, R9 ;  /* 0x0000000103037824 */ /* 0x000fe200078e0209 */
[----:B--2---:R-:W-:Y:S01]  /*83d70*/  MOV R11, R174 ;  /* 0x000000ae000b7202 */ /* 0x004fe20000000f00 */
[----:B------:R-:W-:Y:S01]  /*83d80*/  IMAD.MOV.U32 R10, RZ, RZ, R173 ;  /* 0x000000ffff0a7224 */ /* 0x000fe200078e00ad */
[----:B------:R-:W-:Y:S04]  /*83d90*/  LDGSTS.E [R4+0x27c00], desc[UR60][R176.64], P0 ;  /* 0x27c00000b0047fae */ /* 0x000fe8000812187c */
[----:B------:R-:W2:Y:S04]  /*83da0*/  LDL.LU R13, [R1+0xf68] ;  /* 0x000f6800010d7983 */ /* 0x000ea80000300800 */
[----:B------:R1:W-:Y:S04]  /*83db0*/  LDGSTS.E [R3+0x80], desc[UR60][R10.64], P0 ;  /* 0x000800000a037fae */ /* 0x0003e8000812187c */
[----:B------:R-:W2:Y:S01]  /*83dc0*/  LDL.LU R4, [R1+0xfa8] ;  /* 0x000fa80001047983 */ /* 0x000ea20000300800 */
[----:B---3--:R-:W-:-:S02]  /*83dd0*/  IADD3 R8, P1, R8, R5, RZ ;  /* 0x0000000508087210 */ /* 0x008fc40007f3e0ff */
[----:B----4-:R-:W-:-:S03]  /*83de0*/  IADD3 R21, P2, R21, R5, RZ ;  /* 0x0000000515157210 */ /* 0x010fc60007f5e0ff */
[----:B------:R-:W-:Y:S01]  /*83df0*/  IMAD.X R20, R20, 0x1, R0, P1 ;  /* 0x0000000114147824 */ /* 0x000fe200008e0600 */
[----:B------:R-:W-:Y:S01]  /*83e00*/  STL [R1+0xde8], R8 ;  /* 0x000de80801007387 */ /* 0x000fe20000100800 */
[----:B-1----:R-:W-:Y:S02]  /*83e10*/  MOV R10, R8 ;  /* 0x00000008000a7202 */ /* 0x002fe40000000f00 */
[----:B------:R-:W-:Y:S01]  /*83e20*/  IMAD.MOV.U32 R11, RZ, RZ, R20 ;  /* 0x000000ffff0b7224 */ /* 0x000fe200078e0014 */
[----:B------:R1:W-:Y:S01]  /*83e30*/  STL [R1+0xde4], R20 ;  /* 0x000de41401007387 */ /* 0x0003e20000100800 */
[--C-:B------:R-:W-:Y:S01]  /*83e40*/  IMAD.X R22, R22, 0x1, R0.reuse, P2 ;  /* 0x0000000116167824 */ /* 0x100fe200010e0600 */
[-C--:B------:R-:W-:Y:S02]  /*83e50*/  IADD3 R6, P1, R6, R5.reuse, RZ ;  /* 0x0000000506067210 */ /* 0x080fe40007f3e0ff */
[----:B------:R-:W-:Y:S04]  /*83e60*/  STL [R1+0xe28], R21 ;  /* 0x000e281501007387 */ /* 0x000fe80000100800 */
[----:B------:R3:W-:Y:S04]  /*83e70*/  LDGSTS.E [R3+0x480], desc[UR60][R10.64], P0 ;  /* 0x004800000a037fae */ /* 0x0007e8000812187c */
[----:B-1----:R-:W4:Y:S01]  /*83e80*/  LDL.LU R20, [R1+0xf64] ;  /* 0x000f640001147983 */ /* 0x002f220000300800 */
[----:B------:R-:W-:Y:S01]  /*83e90*/  IADD3 R15, P2, R15, R5, RZ ;  /* 0x000000050f0f7210 */ /* 0x000fe20007f5e0ff */
[----:B------:R-:W-:-:S02]  /*83ea0*/  IMAD.X R14, R14, 0x1, R0, P1 ;  /* 0x000000010e0e7824 */ /* 0x000fc400008e0600 */
[----:B------:R-:W-:Y:S01]  /*83eb0*/  STL [R1+0xe24], R22 ;  /* 0x000e241601007387 */ /* 0x000fe20000100800 */
[----:B---3--:R-:W-:Y:S01]  /*83ec0*/  IMAD.MOV.U32 R10, RZ, RZ, R21 ;  /* 0x000000ffff0a7224 */ /* 0x008fe200078e0015 */
[----:B------:R-:W-:Y:S02]  /*83ed0*/  MOV R11, R22 ;  /* 0x00000016000b7202 */ /* 0x000fe40000000f00 */
[----:B------:R-:W3:Y:S01]  /*83ee0*/  LDL.LU R8, [R1+0xfa4] ;  /* 0x000fa40001087983 */ /* 0x000ee20000300800 */
[----:B------:R-:W-:-:S03]  /*83ef0*/  IMAD.X R16, R16, 0x1, R0, P2 ;  /* 0x0000000110107824 */ /* 0x000fc600010e0600 */
[----:B------:R1:W-:Y:S04]  /*83f00*/  LDGSTS.E [R3+0x880], desc[UR60][R10.64], P0 ;  /* 0x008800000a037fae */ /* 0x0003e8000812187c */
[----:B------:R-:W-:Y:S04]  /*83f10*/  STL [R1+0xe68], R6 ;  /* 0x000e680601007387 */ /* 0x000fe80000100800 */
[----:B------:R1:W-:Y:S02]  /*83f20*/  STL [R1+0xe64], R14 ;  /* 0x000e640e01007387 */ /* 0x0003e40000100800 */
[----:B-1----:R-:W-:Y:S01]  /*83f30*/  MOV R10, R6 ;  /* 0x00000006000a7202 */ /* 0x002fe20000000f00 */
[----:B------:R-:W-:Y:S01]  /*83f40*/  IMAD.MOV.U32 R11, RZ, RZ, R14 ;  /* 0x000000ffff0b7224 */ /* 0x000fe200078e000e */
[----:B------:R1:W-:Y:S04]  /*83f50*/  STL [R1+0xea8], R15 ;  /* 0x000ea80f01007387 */ /* 0x0003e80000100800 */
[----:B------:R-:W3:Y:S04]  /*83f60*/  LDL.LU R14, [R1+0xfe8] ;  /* 0x000fe800010e7983 */ /* 0x000ee80000300800 */
[----:B------:R1:W-:Y:S04]  /*83f70*/  STL [R1+0xea4], R16 ;  /* 0x000ea41001007387 */ /* 0x0003e80000100800 */
[----:B------:R1:W-:Y:S04]  /*83f80*/  LDGSTS.E [R3+0xc80], desc[UR60][R10.64], P0 ;  /* 0x00c800000a037fae */ /* 0x0003e8000812187c */
[----:B------:R-:W3:Y:S01]  /*83f90*/  LDL.LU R6, [R1+0x1028] ;  /* 0x0010280001067983 */ /* 0x000ee20000300800 */
[----:B-1----:R-:W-:-:S03]  /*83fa0*/  IMAD.MOV.U32 R10, RZ, RZ, R15 ;  /* 0x000000ffff0a7224 */ /* 0x002fc600078e000f */
[----:B------:R-:W3:Y:S01]  /*83fb0*/  LDL.LU R15, [R1+0xfe4] ;  /* 0x000fe400010f7983 */ /* 0x000ee20000300800 */
[----:B------:R-:W-:-:S03]  /*83fc0*/  MOV R11, R16 ;  /* 0x00000010000b7202 */ /* 0x000fc60000000f00 */
[----:B------:R-:W3:Y:S04]  /*83fd0*/  LDL.LU R16, [R1+0x1024] ;  /* 0x0010240001107983 */ /* 0x000ee80000300800 */
[----:B------:R1:W-:Y:S01]  /*83fe0*/  LDGSTS.E [R3+0x1080], desc[UR60][R10.64], P0 ;  /* 0x010800000a037fae */ /* 0x0003e2000812187c */
[-C--:B------:R-:W-:Y:S02]  /*83ff0*/  IADD3 R12, P1, R12, R5.reuse, RZ ;  /* 0x000000050c0c7210 */ /* 0x080fe40007f3e0ff */
[----:B------:R-:W-:-:S03]  /*84000*/  IADD3 R18, P2, R18, R5, RZ ;  /* 0x0000000512127210 */ /* 0x000fc60007f5e0ff */
[--C-:B------:R-:W-:Y:S01]  /*84010*/  IMAD.X R17, R17, 0x1, R0.reuse, P1 ;  /* 0x0000000111117824 */ /* 0x100fe200008e0600 */
[----:B------:R-:W-:Y:S01]  /*84020*/  STL [R1+0xee8], R12 ;  /* 0x000ee80c01007387 */ /* 0x000fe20000100800 */
[----:B-1----:R-:W-:Y:S01]  /*84030*/  MOV R10, R12 ;  /* 0x0000000c000a7202 */ /* 0x002fe20000000f00 */
[----:B------:R-:W-:Y:S02]  /*84040*/  IMAD.X R19, R19, 0x1, R0, P2 ;  /* 0x0000000113137824 */ /* 0x000fe400010e0600 */
[----:B------:R1:W-:Y:S01]  /*84050*/  STL [R1+0xee4], R17 ;  /* 0x000ee41101007387 */ /* 0x0003e20000100800 */
[----:B------:R-:W-:-:S03]  /*84060*/  IMAD.MOV.U32 R11, RZ, RZ, R17 ;  /* 0x000000ffff0b7224 */ /* 0x000fc600078e0011 */
[----:B------:R-:W-:Y:S04]  /*84070*/  STL [R1+0xf28], R18 ;  /* 0x000f281201007387 */ /* 0x000fe80000100800 */
[----:B------:R2:W-:Y:S04]  /*84080*/  LDGSTS.E [R3+0x1480], desc[UR60][R10.64], P0 ;  /* 0x014800000a037fae */ /* 0x0005e8000812187c */
[----:B-1----:R-:W3:Y:S04]  /*84090*/  LDL.LU R17, [R1+0x1068] ;  /* 0x0010680001117983 */ /* 0x002ee80000300800 */
[----:B------:R1:W-:Y:S04]  /*840a0*/  STL [R1+0xf24], R19 ;  /* 0x000f241301007387 */ /* 0x0003e80000100800 */
[----:B------:R-:W3:Y:S01]  /*840b0*/  LDL.LU R12, [R1+0x10a8] ;  /* 0x0010a800010c7983 */ /* 0x000ee20000300800 */
[----:B--2---:R-:W-:-:S03]  /*840c0*/  MOV R11, R19 ;  /* 0x00000013000b7202 */ /* 0x004fc60000000f00 */
[----:B-1----:R-:W2:Y:S01]  /*840d0*/  LDL.LU R19, [R1+0x1064] ;  /* 0x0010640001137983 */ /* 0x002ea20000300800 */
[----:B------:R-:W-:-:S03]  /*840e0*/  IMAD.MOV.U32 R10, RZ, RZ, R18 ;  /* 0x000000ffff0a7224 */ /* 0x000fc600078e0012 */
[----:B------:R-:W2:Y:S01]  /*840f0*/  LDL.LU R18, [R1+0x10a4] ;  /* 0x0010a40001127983 */ /* 0x000ea20000300800 */
[-C--:B------:R-:W-:Y:S02]  /*84100*/  IADD3 R13, P1, R13, R5.reuse, RZ ;  /* 0x000000050d0d7210 */ /* 0x080fe40007f3e0ff */
[----:B------:R-:W-:Y:S01]  /*84110*/  IADD3 R4, P2, R4, R5, RZ ;  /* 0x0000000504047210 */ /* 0x000fe20007f5e0ff */
[----:B------:R1:W-:Y:S04]  /*84120*/  LDGSTS.E [R3+0x1880], desc[UR60][R10.64], P0 ;  /* 0x018800000a037fae */ /* 0x0003e8000812187c */
[----:B------:R3:W-:Y:S01]  /*84130*/  STL [R1+0xf68], R13 ;  /* 0x000f680d01007387 */ /* 0x0007e20000100800 */
[----:B-1----:R-:W-:Y:S01]  /*84140*/  MOV R10, R13 ;  /* 0x0000000d000a7202 */ /* 0x002fe20000000f00 */
[----:B----4-:R-:W-:-:S05]  /*84150*/  IMAD.X R20, R20, 0x1, R0, P1 ;  /* 0x0000000114147824 */ /* 0x010fca00008e0600 */
[----:B------:R1:W-:Y:S04]  /*84160*/  STL [R1+0xf64], R20 ;  /* 0x000f641401007387 */ /* 0x0003e80000100800 */
[----:B------:R4:W-:Y:S01]  /*84170*/  STL [R1+0xfa8], R4 ;  /* 0x000fa80401007387 */ /* 0x0009e20000100800 */
[----:B---3--:R-:W-:-:S03]  /*84180*/  IMAD.X R8, R8, 0x1, R0, P2 ;  /* 0x0000000108087824 */ /* 0x008fc600010e0600 */
[----:B------:R-:W3:Y:S01]  /*84190*/  LDL.LU R13, [R1+0x10e8] ;  /* 0x0010e800010d7983 */ /* 0x000ee20000300800 */
[----:B------:R-:W-:-:S03]  /*841a0*/  IMAD.MOV.U32 R11, RZ, RZ, R20 ;  /* 0x000000ffff0b7224 */ /* 0x000fc600078e0014 */
[----:B------:R4:W-:Y:S04]  /*841b0*/  STL [R1+0xfa4], R8 ;  /* 0x000fa40801007387 */ /* 0x0009e80000100800 */
[----:B------:R-:W3:Y:S04]  /*841c0*/  LDL.LU R21, [R1+0x1128] ;  /* 0x0011280001157983 */ /* 0x000ee80000300800 */
[----:B-1----:R-:W3:Y:S04]  /*841d0*/  LDL.LU R20, [R1+0x10e4] ;  /* 0x0010e40001147983 */ /* 0x002ee80000300800 */
[----:B------:R1:W-:Y:S01]  /*841e0*/  LDGSTS.E [R3+0x1c80], desc[UR60][R10.64], P0 ;  /* 0x01c800000a037fae */ /* 0x0003e2000812187c */
[----:B------:R-:W-:-:S03]  /*841f0*/  IADD3 R14, P1, R14, R5, RZ ;  /* 0x000000050e0e7210 */ /* 0x000fc60007f3e0ff */
[----:B------:R-:W3:Y:S01]  /*84200*/  LDL.LU R22, [R1+0x1124] ;  /* 0x0011240001167983 */ /* 0x000ee20000300800 */
[----:B-1----:R-:W-:Y:S01]  /*84210*/  IMAD.MOV.U32 R10, RZ, RZ, R4 ;  /* 0x000000ffff0a7224 */ /* 0x002fe200078e0004 */
[----:B------:R-:W-:Y:S02]  /*84220*/  MOV R11, R8 ;  /* 0x00000008000b7202 */ /* 0x000fe40000000f00 */
[----:B----4-:R-:W4:Y:S01]  /*84230*/  LDL.LU R4, [R1+0x1168] ;  /* 0x0011680001047983 */ /* 0x010f220000300800 */
[----:B------:R-:W-:-:S03]  /*84240*/  IADD3 R6, P2, R6, R5, RZ ;  /* 0x0000000506067210 */ /* 0x000fc60007f5e0ff */
[----:B------:R-:W4:Y:S01]  /*84250*/  LDL.LU R8, [R1+0x11a8] ;  /* 0x0011a80001087983 */ /* 0x000f220000300800 */
[----:B------:R-:W-:-:S03]  /*84260*/  IMAD.X R15, R15, 0x1, R0, P1 ;  /* 0x000000010f0f7824 */ /* 0x000fc600008e0600 */
[----:B------:R1:W-:Y:S01]  /*84270*/  STL [R1+0xfe8], R14 ;  /* 0x000fe80e01007387 */ /* 0x0003e20000100800 */
[----:B------:R-:W-:-:S03]  /*84280*/  IMAD.X R16, R16, 0x1, R0, P2 ;  /* 0x0000000110107824 */ /* 0x000fc600010e0600 */
[----:B------:R1:W-:Y:S04]  /*84290*/  LDGSTS.E [R3+0x2080], desc[UR60][R10.64], P0 ;  /* 0x020800000a037fae */ /* 0x0003e8000812187c */
[----:B------:R1:W-:Y:S04]  /*842a0*/  STL [R1+0xfe4], R15 ;  /* 0x000fe40f01007387 */ /* 0x0003e80000100800 */
[----:B------:R1:W-:Y:S02]  /*842b0*/  STL [R1+0x1028], R6 ;  /* 0x0010280601007387 */ /* 0x0003e40000100800 */
[----:B-1----:R-:W-:-:S02]  /*842c0*/  MOV R10, R14 ;  /* 0x0000000e000a7202 */ /* 0x002fc40000000f00 */
[----:B------:R-:W4:Y:S01]  /*842d0*/  LDL.LU R14, [R1+0x1164] ;  /* 0x00116400010e7983 */ /* 0x000f220000300800 */
[----:B------:R-:W-:-:S03]  /*842e0*/  IMAD.MOV.U32 R11, RZ, RZ, R15 ;  /* 0x000000ffff0b7224 */ /* 0x000fc600078e000f */
[----:B------:R1:W-:Y:S04]  /*842f0*/  STL [R1+0x1024], R16 ;  /* 0x0010241001007387 */ /* 0x0003e80000100800 */
[----:B------:R-:W4:Y:S04]  /*84300*/  LDL.LU R15, [R1+0x11a4] ;  /* 0x0011a400010f7983 */ /* 0x000f280000300800 */
[----:B------:R1:W-:Y:S02]  /*84310*/  LDGSTS.E [R3+0x2480], desc[UR60][R10.64], P0 ;  /* 0x024800000a037fae */ /* 0x0003e4000812187c */
[----:B-1----:R-:W-:Y:S01]  /*84320*/  IMAD.MOV.U32 R10, RZ, RZ, R6 ;  /* 0x000000ffff0a7224 */ /* 0x002fe200078e0006 */
[----:B------:R-:W-:Y:S01]  /*84330*/  MOV R11, R16 ;  /* 0x00000010000b7202 */ /* 0x000fe20000000f00 */
[----:B------:R-:W4:Y:S04]  /*84340*/  LDL.LU R6, [R1+0x11e8] ;  /* 0x0011e80001067983 */ /* 0x000f280000300800 */
[----:B------:R-:W4:Y:S04]  /*84350*/  LDL.LU R16, [R1+0x1228] ;  /* 0x0012280001107983 */ /* 0x000f280000300800 */
[----:B------:R1:W-:Y:S01]  /*84360*/  LDGSTS.E [R3+0x2880], desc[UR60][R10.64], P0 ;  /* 0x028800000a037fae */ /* 0x0003e2000812187c */
[----:B------:R-:W-:-:S05]  /*84370*/  IADD3 R17, P1, R17, R5, RZ ;  /* 0x0000000511117210 */ /* 0x000fca0007f3e0ff */
[----:B------:R1:W-:Y:S01]  /*84380*/  STL [R1+0x1068], R17 ;  /* 0x0010681101007387 */ /* 0x0003e20000100800 */
[----:B------:R-:W-:Y:S01]  /*84390*/  IADD3 R12, P2, R12, R5, RZ ;  /* 0x000000050c0c7210 */ /* 0x000fe20007f5e0ff */
[----:B--2---:R-:W-:Y:S01]  /*843a0*/  IMAD.X R19, R19, 0x1, R0, P1 ;  /* 0x0000000113137824 */ /* 0x004fe200008e0600 */
[----:B-1----:R-:W-:-:S03]  /*843b0*/  MOV R10, R17 ;  /* 0x00000011000a7202 */ /* 0x002fc60000000f00 */
[----:B------:R-:W-:Y:S01]  /*843c0*/  IMAD.X R18, R18, 0x1, R0, P2 ;  /* 0x0000000112127824 */ /* 0x000fe200010e0600 */
[----:B------:R1:W-:Y:S04]  /*843d0*/  STL [R1+0x1064], R19 ;  /* 0x0010641301007387 */ /* 0x0003e80000100800 */
[----:B------:R-:W-:Y:S04]  /*843e0*/  STL [R1+0x10a8], R12 ;  /* 0x0010a80c01007387 */ /* 0x000fe80000100800 */
[----:B------:R-:W2:Y:S01]  /*843f0*/  LDL.LU R17, [R1+0x11e4] ;  /* 0x0011e40001117983 */ /* 0x000ea20000300800 */
[----:B------:R-:W-:-:S03]  /*84400*/  IMAD.MOV.U32 R11, RZ, RZ, R19 ;  /* 0x000000ffff0b7224 */ /* 0x000fc600078e0013 */
[----:B------:R1:W-:Y:S04]  /*84410*/  STL [R1+0x10a4], R18 ;  /* 0x0010a41201007387 */ /* 0x0003e80000100800 */
[----:B-1----:R-:W2:Y:S04]  /*84420*/  LDL.LU R19, [R1+0x1224] ;  /* 0x0012240001137983 */ /* 0x002ea80000300800 */
[----:B------:R1:W-:Y:S02]  /*84430*/  LDGSTS.E [R3+0x2c80], desc[UR60][R10.64], P0 ;  /* 0x02c800000a037fae */ /* 0x0003e4000812187c */
[----:B-1----:R-:W-:Y:S01]  /*84440*/  IMAD.MOV.U32 R10, RZ, RZ, R12 ;  /* 0x000000ffff0a7224 */ /* 0x002fe200078e000c */
[----:B------:R-:W-:-:S02]  /*84450*/  MOV R11, R18 ;  /* 0x00000012000b7202 */ /* 0x000fc40000000f00 */
[----:B------:R-:W2:Y:S04]  /*84460*/  LDL.LU R18, [R1+0x1268] ;  /* 0x0012680001127983 */ /* 0x000ea80000300800 */
[----:B------:R-:W2:Y:S04]  /*84470*/  LDL.LU R12, [R1+0x12a8] ;  /* 0x0012a800010c7983 */ /* 0x000ea80000300800 */
[----:B------:R1:W-:Y:S01]  /*84480*/  LDGSTS.E [R3+0x3080], desc[UR60][R10.64], P0 ;  /* 0x030800000a037fae */ /* 0x0003e2000812187c */
[----:B---3--:R-:W-:-:S04]  /*84490*/  IADD3 R13, P1, R13, R5, RZ ;  /* 0x000000050d0d7210 */ /* 0x008fc80007f3e0ff */
[----:B-1----:R-:W-:Y:S02]  /*844a0*/  MOV R10, R13 ;  /* 0x0000000d000a7202 */ /* 0x002fe40000000f00 */
[----:B------:R-:W-:Y:S01]  /*844b0*/  IADD3 R21, P2, R21, R5, RZ ;  /* 0x0000000515157210 */ /* 0x000fe20007f5e0ff */
[----:B------:R-:W-:Y:S01]  /*844c0*/  IMAD.X R20, R20, 0x1, R0, P1 ;  /* 0x0000000114147824 */ /* 0x000fe200008e0600 */
[----:B------:R-:W-:Y:S03]  /*844d0*/  STL [R1+0x10e8], R13 ;  /* 0x0010e80d01007387 */ /* 0x000fe60000100800 */
[----:B------:R-:W-:Y:S01]  /*844e0*/  IMAD.MOV.U32 R11, RZ, RZ, R20 ;  /* 0x000000ffff0b7224 */ /* 0x000fe200078e0014 */
[----:B------:R1:W-:Y:S01]  /*844f0*/  STL [R1+0x10e4], R20 ;  /* 0x0010e41401007387 */ /* 0x0003e20000100800 */
[----:B------:R-:W-:-:S03]  /*84500*/  IMAD.X R22, R22, 0x1, R0, P2 ;  /* 0x0000000116167824 */ /* 0x000fc600010e0600 */
[----:B------:R-:W-:Y:S04]  /*84510*/  STL [R1+0x1128], R21 ;  /* 0x0011281501007387 */ /* 0x000fe80000100800 */
[----:B------:R3:W-:Y:S04]  /*84520*/  LDGSTS.E [R3+0x3480], desc[UR60][R10.64], P0 ;  /* 0x034800000a037fae */ /* 0x0007e8000812187c */
[----:B-1----:R-:W2:Y:S01]  /*84530*/  LDL.LU R20, [R1+0x1264] ;  /* 0x0012640001147983 */ /* 0x002ea20000300800 */
[----:B----4-:R-:W-:-:S03]  /*84540*/  IADD3 R4, P1, R4, R5, RZ ;  /* 0x0000000504047210 */ /* 0x010fc60007f3e0ff */
[----:B------:R-:W-:Y:S01]  /*84550*/  STL [R1+0x1124], R22 ;  /* 0x0011241601007387 */ /* 0x000fe20000100800 */
[----:B------:R-:W-:Y:S01]  /*84560*/  IADD3 R8, P2, R8, R5, RZ ;  /* 0x0000000508087210 */ /* 0x000fe20007f5e0ff */
[----:B---3--:R-:W-:Y:S01]  /*84570*/  IMAD.MOV.U32 R10, RZ, RZ, R21 ;  /* 0x000000ffff0a7224 */ /* 0x008fe200078e0015 */
[----:B------:R-:W-:Y:S01]  /*84580*/  MOV R11, R22 ;  /* 0x00000016000b7202 */ /* 0x000fe20000000f00 */
[----:B------:R-:W3:Y:S04]  /*84590*/  LDL.LU R13, [R1+0x12a4] ;  /* 0x0012a400010d7983 */ /* 0x000ee80000300800 */
[----:B------:R1:W-:Y:S04]  /*845a0*/  LDGSTS.E [R3+0x3880], desc[UR60][R10.64], P0 ;  /* 0x038800000a037fae */ /* 0x0003e8000812187c */
[----:B------:R-:W-:Y:S01]  /*845b0*/  STL [R1+0x1168], R4 ;  /* 0x0011680401007387 */ /* 0x000fe20000100800 */
[----:B-1----:R-:W-:Y:S01]  /*845c0*/  MOV R10, R4 ;  /* 0x00000004000a7202 */ /* 0x002fe20000000f00 */
[----:B------:R-:W-:-:S04]  /*845d0*/  IMAD.X R14, R14, 0x1, R0, P1 ;  /* 0x000000010e0e7824 */ /* 0x000fc800008e0600 */
        /* <DEDUP_REMOVED lines=8> */
[----:B----4-:R-:W-:Y:S01]  /*84660*/  MOV R11, R15 ;  /* 0x0000000f000b7202 */ /* 0x010fe20000000f00 */
[----:B------:R-:W-:-:S02]  /*84670*/  IMAD.MOV.U32 R10, RZ, RZ, R8 ;  /* 0x000000ffff0a7224 */ /* 0x000fc400078e0008 */
[----:B-1----:R-:W4:Y:S04]  /*84680*/  LDL.LU R15, [R1+0x12e4] ;  /* 0x0012e400010f7983 */ /* 0x002f280000300800 */
[----:B------:R-:W4:Y:S01]  /*84690*/  LDL.LU R8, [R1+0x1324] ;  /* 0x0013240001087983 */ /* 0x000f220000300800 */
[-C--:B------:R-:W-:Y:S02]  /*846a0*/  IADD3 R6, P1, R6, R5.reuse, RZ ;  /* 0x0000000506067210 */ /* 0x080fe40007f3e0ff */
[----:B------:R-:W-:Y:S01]  /*846b0*/  IADD3 R16, P2, R16, R5, RZ ;  /* 0x0000000510107210 */ /* 0x000fe20007f5e0ff */
[----:B------:R1:W-:Y:S04]  /*846c0*/  LDGSTS.E [R3+0x4080], desc[UR60][R10.64], P0 ;  /* 0x040800000a037fae */ /* 0x0003e8000812187c */
[----:B------:R2:W-:Y:S01]  /*846d0*/  STL [R1+0x11e8], R6 ;  /* 0x0011e80601007387 */ /* 0x0005e20000100800 */
[----:B-1----:R-:W-:Y:S01]  /*846e0*/  MOV R10, R6 ;  /* 0x00000006000a7202 */ /* 0x002fe20000000f00 */
[----:B--2---:R-:W-:-:S04]  /*846f0*/  IMAD.X R17, R17, 0x1, R0, P1 ;  /* 0x0000000111117824 */ /* 0x004fc800008e0600 */
[----:B------:R-:W-:Y:S01]  /*84700*/  IMAD.MOV.U32 R11, RZ, RZ, R17 ;  /* 0x000000ffff0b7224 */ /* 0x000fe200078e0011 */
[----:B------:R1:W-:Y:S01]  /*84710*/  STL [R1+0x11e4], R17 ;  /* 0x0011e41101007387 */ /* 0x0003e20000100800 */
[----:B------:R-:W-:-:S03]  /*84720*/  IMAD.X R19, R19, 0x1, R0, P2 ;  /* 0x0000000113137824 */ /* 0x000fc600010e0600 */
[----:B------:R2:W-:Y:S04]  /*84730*/  STL [R1+0x1228], R16 ;  /* 0x0012281001007387 */ /* 0x0005e80000100800 */
[----:B------:R-:W4:Y:S04]  /*84740*/  LDL.LU R6, [R1+0x1368] ;  /* 0x0013680001067983 */ /* 0x000f280000300800 */
[----:B------:R2:W-:Y:S04]  /*84750*/  STL [R1+0x1224], R19 ;  /* 0x0012241301007387 */ /* 0x0005e80000100800 */
[----:B------:R2:W-:Y:S04]  /*84760*/  LDGSTS.E [R3+0x4480], desc[UR60][R10.64], P0 ;  /* 0x044800000a037fae */ /* 0x0005e8000812187c */
[----:B-1----:R-:W4:Y:S01]  /*84770*/  LDL.LU R17, [R1+0x13a8] ;  /* 0x0013a80001117983 */ /* 0x002f220000300800 */
[----:B--2---:R-:W-:-:S03]  /*84780*/  IMAD.MOV.U32 R10, RZ, RZ, R16 ;  /* 0x000000ffff0a7224 */ /* 0x004fc600078e0010 */
[----:B------:R-:W2:Y:S01]  /*84790*/  LDL.LU R16, [R1+0x1364] ;  /* 0x0013640001107983 */ /* 0x000ea20000300800 */
[----:B------:R-:W-:-:S03]  /*847a0*/  MOV R11, R19 ;  /* 0x00000013000b7202 */ /* 0x000fc60000000f00 */
[----:B------:R-:W2:Y:S01]  /*847b0*/  LDL.LU R19, [R1+0x13a4] ;  /* 0x0013a40001137983 */ /* 0x000ea20000300800 */
[-C--:B------:R-:W-:Y:S02]  /*847c0*/  IADD3 R18, P1, R18, R5.reuse, RZ ;  /* 0x0000000512127210 */ /* 0x080fe40007f3e0ff */
[----:B------:R-:W-:Y:S01]  /*847d0*/  IADD3 R12, P2, R12, R5, RZ ;  /* 0x000000050c0c7210 */ /* 0x000fe20007f5e0ff */
[----:B------:R1:W-:Y:S04]  /*847e0*/  LDGSTS.E [R3+0x4880], desc[UR60][R10.64], P0 ;  /* 0x048800000a037fae */ /* 0x0003e8000812187c */
[----:B------:R3:W-:Y:S01]  /*847f0*/  STL [R1+0x1268], R18 ;  /* 0x0012681201007387 */ /* 0x0007e20000100800 */
[----:B-1----:R-:W-:Y:S01]  /*84800*/  MOV R10, R18 ;  /* 0x00000012000a7202 */ /* 0x002fe20000000f00 */
[----:B------:R-:W-:-:S05]  /*84810*/  IMAD.X R20, R20, 0x1, R0, P1 ;  /* 0x0000000114147824 */ /* 0x000fca00008e0600 */
        /* <DEDUP_REMOVED lines=8> */
[----:B------:R1:W-:Y:S04]  /*848a0*/  LDGSTS.E [R3+0x4c80], desc[UR60][R10.64], P0 ;  /* 0x04c800000a037fae */ /* 0x0003e8000812187c */
[----:B------:R-:W3:Y:S01]  /*848b0*/  LDL.LU R22, [R1+0x1424] ;  /* 0x0014240001167983 */ /* 0x000ee20000300800 */
[----:B-1----:R-:W-:Y:S01]  /*848c0*/  IMAD.MOV.U32 R10, RZ, RZ, R12 ;  /* 0x000000ffff0a7224 */ /* 0x002fe200078e000c */
[----:B------:R-:W-:-:S02]  /*848d0*/  MOV R11, R13 ;  /* 0x0000000d000b7202 */ /* 0x000fc40000000f00 */
[----:B------:R-:W3:Y:S04]  /*848e0*/  LDL.LU R12, [R1+0x1468] ;  /* 0x00146800010c7983 */ /* 0x000ee80000300800 */
[----:B------:R-:W3:Y:S01]  /*848f0*/  LDL.LU R13, [R1+0x14a8] ;  /* 0x0014a800010d7983 */ /* 0x000ee20000300800 */
[----:B------:R-:W-:-:S03]  /*84900*/  IADD3 R14, P1, R14, R5, RZ ;  /* 0x000000050e0e7210 */ /* 0x000fc60007f3e0ff */
[----:B------:R1:W-:Y:S01]  /*84910*/  LDGSTS.E [R3+0x5080], desc[UR60][R10.64], P0 ;  /* 0x050800000a037fae */ /* 0x0003e2000812187c */
[----:B------:R-:W-:-:S03]  /*84920*/  IADD3 R4, P2, R4, R5, RZ ;  /* 0x0000000504047210 */ /* 0x000fc60007f5e0ff */
[----:B------:R1:W-:Y:S01]  /*84930*/  STL [R1+0x12e8], R14 ;  /* 0x0012e80e01007387 */ /* 0x0003e20000100800 */
[--C-:B----4-:R-:W-:Y:S01]  /*84940*/  IMAD.X R15, R15, 0x1, R0.reuse, P1 ;  /* 0x000000010f0f7824 */ /* 0x110fe200008e0600 */
[----:B-1----:R-:W-:Y:S01]  /*84950*/  MOV R10, R14 ;  /* 0x0000000e000a7202 */ /* 0x002fe20000000f00 */
[----:B------:R-:W-:-:S03]  /*84960*/  IMAD.X R8, R8, 0x1, R0, P2 ;  /* 0x0000000108087824 */ /* 0x000fc600010e0600 */
[----:B------:R1:W-:Y:S04]  /*84970*/  STL [R1+0x12e4], R15 ;  /* 0x0012e40f01007387 */ /* 0x0003e80000100800 */
[----:B------:R-:W-:Y:S01]  /*84980*/  STL [R1+0x1328], R4 ;  /* 0x0013280401007387 */ /* 0x000fe20000100800 */
[----:B------:R-:W-:-:S03]  /*84990*/  IMAD.MOV.U32 R11, RZ, RZ, R15 ;  /* 0x000000ffff0b7224 */ /* 0x000fc600078e000f */
[----:B------:R-:W4:Y:S04]  /*849a0*/  LDL.LU R14, [R1+0x1464] ;  /* 0x00146400010e7983 */ /* 0x000f280000300800 */
[----:B------:R1:W-:Y:S04]  /*849b0*/  STL [R1+0x1324], R8 ;  /* 0x0013240801007387 */ /* 0x0003e80000100800 */
[----:B-1----:R-:W4:Y:S04]  /*849c0*/  LDL.LU R15, [R1+0x14a4] ;  /* 0x0014a400010f7983 */ /* 0x002f280000300800 */
[----:B------:R1:W-:Y:S02]  /*849d0*/  LDGSTS.E [R3+0x5480], desc[UR60][R10.64], P0 ;  /* 0x054800000a037fae */ /* 0x0003e4000812187c */
[----:B-1----:R-:W-:Y:S01]  /*849e0*/  IMAD.MOV.U32 R10, RZ, RZ, R4 ;  /* 0x000000ffff0a7224 */ /* 0x002fe200078e0004 */
[----:B------:R-:W-:-:S02]  /*849f0*/  MOV R11, R8 ;  /* 0x00000008000b7202 */ /* 0x000fc40000000f00 */
[----:B------:R-:W4:Y:S01]  /*84a00*/  LDL.LU R8, [R1+0x14e8] ;  /* 0x0014e80001087983 */ /* 0x000f220000300800 */
[----:B------:R-:W-:-:S03]  /*84a10*/  IADD3 R6, P1, R6, R5, RZ ;  /* 0x0000000506067210 */ /* 0x000fc60007f3e0ff */
[----:B------:R-:W4:Y:S04]  /*84a20*/  LDL.LU R4, [R1+0x1528] ;  /* 0x0015280001047983 */ /* 0x000f280000300800 */
[----:B------:R-:W-:Y:S04]  /*84a30*/  STL [R1+0x1368], R6 ;  /* 0x0013680601007387 */ /* 0x000fe80000100800 */
[----:B------:R1:W-:Y:S01]  /*84a40*/  LDGSTS.E [R3+0x5880], desc[UR60][R10.64], P0 ;  /* 0x058800000a037fae */ /* 0x0003e2000812187c */
[----:B------:R-:W-:Y:S01]  /*84a50*/  IADD3 R17, P2, R17, R5, RZ ;  /* 0x0000000511117210 */ /* 0x000fe20007f5e0ff */
[----:B--2---:R-:W-:-:S04]  /*84a60*/  IMAD.X R16, R16, 0x1, R0, P1 ;  /* 0x0000000110107824 */ /* 0x004fc800008e0600 */
[----:B------:R-:W-:Y:S01]  /*84a70*/  IMAD.X R19, R19, 0x1, R0, P2 ;  /* 0x0000000113137824 */ /* 0x000fe200010e0600 */
[----:B------:R2:W-:Y:S01]  /*84a80*/  STL [R1+0x1364], R16 ;  /* 0x0013641001007387 */ /* 0x0005e20000100800 */
[----:B-1----:R-:W-:-:S03]  /*84a90*/  IMAD.MOV.U32 R11, RZ, RZ, R16 ;  /* 0x000000ffff0b7224 */ /* 0x002fc600078e0010 */
[----:B------:R-:W-:Y:S01]  /*84aa0*/  STL [R1+0x13a8], R17 ;  /* 0x0013a81101007387 */ /* 0x000fe20000100800 */
[----:B------:R-:W-:-:S03]  /*84ab0*/  MOV R10, R6 ;  /* 0x00000006000a7202 */ /* 0x000fc60000000f00 */
[----:B--2---:R-:W2:Y:S04]  /*84ac0*/  LDL.LU R16, [R1+0x14e4] ;  /* 0x0014e40001107983 */ /* 0x004ea80000300800 */
[----:B------:R1:W-:Y:S04]  /*84ad0*/  STL [R1+0x13a4], R19 ;  /* 0x0013a41301007387 */ /* 0x0003e80000100800 */
[----:B------:R-:W2:Y:S04]  /*84ae0*/  LDL.LU R6, [R1+0x1524] ;  /* 0x0015240001067983 */ /* 0x000ea80000300800 */
[----:B------:R1:W-:Y:S02]  /*84af0*/  LDGSTS.E [R3+0x5c80], desc[UR60][R10.64], P0 ;  /* 0x05c800000a037fae */ /* 0x0003e4000812187c */
[----:B-1----:R-:W-:Y:S01]  /*84b00*/  IMAD.MOV.U32 R10, RZ, RZ, R17 ;  /* 0x000000ffff0a7224 */ /* 0x002fe200078e0011 */
[----:B------:R-:W-:-:S02]  /*84b10*/  MOV R11, R19 ;  /* 0x00000013000b7202 */ /* 0x000fc40000000f00 */
[----:B------:R-:W2:Y:S04]  /*84b20*/  LDL.LU R19, [R1+0x1568] ;  /* 0x0015680001137983 */ /* 0x000ea80000300800 */
[----:B------:R1:W-:Y:S04]  /*84b30*/  LDGSTS.E [R3+0x6080], desc[UR60][R10.64], P0 ;  /* 0x060800000a037fae */ /* 0x0003e8000812187c */
[----:B------:R-:W2:Y:S01]  /*84b40*/  LDL.LU R17, [R1+0x15a8] ;  /* 0x0015a80001117983 */ /* 0x000ea20000300800 */
        /* <DEDUP_REMOVED lines=11> */
[----:B------:R-:W-:-:S03]  /*84c00*/  IADD3 R12, P1, R12, R5, RZ ;  /* 0x000000050c0c7210 */ /* 0x000fc60007f3e0ff */
        /* <DEDUP_REMOVED lines=8> */
[----:B----4-:R-:W-:-:S04]  /*84c90*/  IMAD.X R14, R14, 0x1, R0, P1 ;  /* 0x000000010e0e7824 */ /* 0x010fc800008e0600 */
        /* <DEDUP_REMOVED lines=22> */
[----:B------:R2:W-:Y:S04]  /*84e00*/  STL [R1+0x1524], R6 ;  /* 0x0015240601007387 */ /* 0x0005e80000100800 */
[----:B------:R2:W-:Y:S04]  /*84e10*/  LDGSTS.E [R3+0x7480], desc[UR60][R10.64], P0 ;  /* 0x074800000a037fae */ /* 0x0005e8000812187c */
[----:B-1----:R-:W4:Y:S04]  /*84e20*/  LDL.LU R16, [R1+0x1664] ;  /* 0x0016640001107983 */ /* 0x002f280000300800 */
[----:B------:R-:W4:Y:S01]  /*84e30*/  LDL.LU R8, [R1+0x1668] ;  /* 0x0016680001087983 */ /* 0x000f220000300800 */
[----:B--2---:R-:W-:Y:S01]  /*84e40*/  MOV R11, R6 ;  /* 0x00000006000b7202 */ /* 0x004fe20000000f00 */
[----:B------:R-:W-:-:S02]  /*84e50*/  IMAD.MOV.U32 R10, RZ, RZ, R4 ;  /* 0x000000ffff0a7224 */ /* 0x000fc400078e0004 */
[----:B------:R-:W2:Y:S04]  /*84e60*/  LDL.LU R6, [R1+0x16a4] ;  /* 0x0016a40001067983 */ /* 0x000ea80000300800 */
[----:B------:R-:W2:Y:S01]  /*84e70*/  LDL.LU R4, [R1+0x16a8] ;  /* 0x0016a80001047983 */ /* 0x000ea20000300800 */
[-C--:B------:R-:W-:Y:S02]  /*84e80*/  IADD3 R19, P1, R19, R5.reuse, RZ ;  /* 0x0000000513137210 */ /* 0x080fe40007f3e0ff */
[----:B------:R-:W-:Y:S01]  /*84e90*/  IADD3 R17, P2, R17, R5, RZ ;  /* 0x0000000511117210 */ /* 0x000fe20007f5e0ff */
[----:B------:R1:W-:Y:S04]  /*84ea0*/  LDGSTS.E [R3+0x7880], desc[UR60][R10.64], P0 ;  /* 0x078800000a037fae */ /* 0x0003e8000812187c */
[----:B------:R3:W-:Y:S01]  /*84eb0*/  STL [R1+0x1568], R19 ;  /* 0x0015681301007387 */ /* 0x0007e20000100800 */
[----:B-1----:R-:W-:Y:S01]  /*84ec0*/  MOV R10, R19 ;  /* 0x00000013000a7202 */ /* 0x002fe20000000f00 */
[----:B------:R-:W-:-:S05]  /*84ed0*/  IMAD.X R20, R20, 0x1, R0, P1 ;  /* 0x0000000114147824 */ /* 0x000fca00008e0600 */
[----:B------:R-:W-:Y:S01]  /*84ee0*/  STL [R1+0x1564], R20 ;  /* 0x0015641401007387 */ /* 0x000fe20000100800 */
[----:B---3--:R-:W-:-:S03]  /*84ef0*/  IMAD.X R18, R18, 0x1, R0, P2 ;  /* 0x0000000112127824 */ /* 0x008fc600010e0600 */
[----:B------:R1:W-:Y:S01]  /*84f00*/  STL [R1+0x15a8], R17 ;  /* 0x0015a81101007387 */ /* 0x0003e20000100800 */
[----:B------:R-:W-:-:S03]  /*84f10*/  IMAD.MOV.U32 R11, RZ, RZ, R20 ;  /* 0x000000ffff0b7224 */ /* 0x000fc600078e0014 */
[----:B------:R3:W-:Y:S04]  /*84f20*/  STL [R1+0x15a4], R18 ;  /* 0x0015a41201007387 */ /* 0x0007e80000100800 */
[----:B------:R-:W2:Y:S04]  /*84f30*/  LDL.LU R152, [R1+0x16e4] ;  /* 0x0016e40001987983 */ /* 0x000ea80000300800 */
[----:B------:R-:W2:Y:S04]  /*84f40*/  LDL.LU R23, [R1+0x16e8] ;  /* 0x0016e80001177983 */ /* 0x000ea80000300800 */
[----:B------:R-:W2:Y:S04]  /*84f50*/  LDL.LU R22, [R1+0x1724] ;  /* 0x0017240001167983 */ /* 0x000ea80000300800 */
[----:B------:R-:W2:Y:S04]  /*84f60*/  LDL.LU R21, [R1+0x1728] ;  /* 0x0017280001157983 */ /* 0x000ea80000300800 */
[----:B------:R1:W-:Y:S04]  /*84f70*/  LDGSTS.E [R3+0x7c80], desc[UR60][R10.64], P0 ;  /* 0x07c800000a037fae */ /* 0x0003e8000812187c */
[----:B------:R-:W2:Y:S01]  /*84f80*/  LDL.LU R19, [R1+0x1768] ;  /* 0x0017680001137983 */ /* 0x000ea20000300800 */
[----:B------:R-:W-:Y:S01]  /*84f90*/  IADD3 R14, P1, R14, R5, RZ ;  /* 0x000000050e0e7210 */ /* 0x000fe20007f3e0ff */
[----:B-1----:R-:W-:-:S02]  /*84fa0*/  IMAD.MOV.U32 R10, RZ, RZ, R17 ;  /* 0x000000ffff0a7224 */ /* 0x002fc400078e0011 */
[----:B------:R-:W2:Y:S01]  /*84fb0*/  LDL.LU R17, [R1+0x17a8] ;  /* 0x0017a80001117983 */ /* 0x000ea20000300800 */
[----:B------:R-:W-:-:S03]  /*84fc0*/  IADD3 R12, P2, R12, R5, RZ ;  /* 0x000000050c0c7210 */ /* 0x000fc60007f5e0ff */
[----:B------:R-:W-:Y:S01]  /*84fd0*/  STL [R1+0x15e8], R14 ;  /* 0x0015e80e01007387 */ /* 0x000fe20000100800 */
[--C-:B----4-:R-:W-:Y:S02]  /*84fe0*/  IMAD.X R15, R15, 0x1, R0.reuse, P1 ;  /* 0x000000010f0f7824 */ /* 0x110fe400008e0600 */
[----:B------:R-:W-:-:S03]  /*84ff0*/  IMAD.X R13, R13, 0x1, R0, P2 ;  /* 0x000000010d0d7824 */ /* 0x000fc600010e0600 */
[----:B------:R1:W-:Y:S01]  /*85000*/  STL [R1+0x15e4], R15 ;  /* 0x0015e40f01007387 */ /* 0x0003e20000100800 */
[----:B------:R-:W-:-:S03]  /*85010*/  MOV R11, R18 ;  /* 0x00000012000b7202 */ /* 0x000fc60000000f00 */
[----:B------:R-:W-:Y:S04]  /*85020*/  STL [R1+0x1628], R12 ;  /* 0x0016280c01007387 */ /* 0x000fe80000100800 */
[----:B------:R-:W4:Y:S04]  /*85030*/  LDL.LU R20, [R1+0x1764] ;  /* 0x0017640001147983 */ /* 0x000f280000300800 */
[----:B------:R1:W-:Y:S04]  /*85040*/  STL [R1+0x1624], R13 ;  /* 0x0016240d01007387 */ /* 0x0003e80000100800 */
[----:B---3--:R-:W3:Y:S04]  /*85050*/  LDL.LU R18, [R1+0x17a4] ;  /* 0x0017a40001127983 */ /* 0x008ee80000300800 */
[----:B------:R1:W-:Y:S02]  /*85060*/  LDGSTS.E [R3+0x20080], desc[UR60][R10.64], P0 ;  /* 0x200800000a037fae */ /* 0x0003e4000812187c */
[----:B-1----:R-:W-:Y:S01]  /*85070*/  MOV R10, R14 ;  /* 0x0000000e000a7202 */ /* 0x002fe20000000f00 */
[----:B------:R-:W-:-:S02]  /*85080*/  IMAD.MOV.U32 R11, RZ, RZ, R15 ;  /* 0x000000ffff0b7224 */ /* 0x000fc400078e000f */
[----:B------:R-:W3:Y:S04]  /*85090*/  LDL.LU R15, [R1+0x17fc] ;  /* 0x0017fc00010f7983 */ /* 0x000ee80000300800 */
[----:B------:R1:W-:Y:S04]  /*850a0*/  LDGSTS.E [R3+0x20480], desc[UR60][R10.64], P0 ;  /* 0x204800000a037fae */ /* 0x0003e8000812187c */
[----:B------:R-:W3:Y:S01]  /*850b0*/  LDL.LU R14, [R1+0x1800] ;  /* 0x00180000010e7983 */ /* 0x000ee20000300800 */
[----:B-1----:R-:W-:Y:S01]  /*850c0*/  MOV R11, R13 ;  /* 0x0000000d000b7202 */ /* 0x002fe20000000f00 */
[----:B------:R-:W-:-:S02]  /*850d0*/  IMAD.MOV.U32 R10, RZ, RZ, R12 ;  /* 0x000000ffff0a7224 */ /* 0x000fc400078e000c */
[----:B------:R-:W3:Y:S04]  /*850e0*/  LDL.LU R13, [R1+0x1804] ;  /* 0x00180400010d7983 */ /* 0x000ee80000300800 */
[----:B------:R-:W3:Y:S01]  /*850f0*/  LDL.LU R12, [R1+0x1808] ;  /* 0x00180800010c7983 */ /* 0x000ee20000300800 */
[----:B------:R-:W-:-:S03]  /*85100*/  IADD3 R8, P1, R8, R5, RZ ;  /* 0x0000000508087210 */ /* 0x000fc60007f3e0ff */
[----:B------:R1:W-:Y:S02]  /*85110*/  LDGSTS.E [R3+0x20880], desc[UR60][R10.64], P0 ;  /* 0x208800000a037fae */ /* 0x0003e4000812187c */
[--C-:B------:R-:W-:Y:S01]  /*85120*/  IMAD.X R16, R16, 0x1, R0.reuse, P1 ;  /* 0x0000000110107824 */ /* 0x100fe200008e0600 */
[----:B--2---:R-:W-:Y:S01]  /*85130*/  IADD3 R4, P2, R4, R5, RZ ;  /* 0x0000000504047210 */ /* 0x004fe20007f5e0ff */
[----:B------:R-:W-:Y:S04]  /*85140*/  STL [R1+0x1668], R8 ;  /* 0x0016680801007387 */ /* 0x000fe80000100800 */
[----:B------:R-:W-:Y:S01]  /*85150*/  IMAD.X R6, R6, 0x1, R0, P2 ;  /* 0x0000000106067824 */ /* 0x000fe200010e0600 */
[----:B------:R2:W-:Y:S01]  /*85160*/  STL [R1+0x1664], R16 ;  /* 0x0016641001007387 */ /* 0x0005e20000100800 */
[----:B-1----:R-:W-:Y:S01]  /*85170*/  MOV R10, R8 ;  /* 0x00000008000a7202 */ /* 0x002fe20000000f00 */
[----:B------:R-:W-:-:S02]  /*85180*/  IMAD.MOV.U32 R11, RZ, RZ, R16 ;  /* 0x000000ffff0b7224 */ /* 0x000fc400078e0010 */
[----:B------:R-:W-:Y:S04]  /*85190*/  STL [R1+0x16a8], R4 ;  /* 0x0016a80401007387 */ /* 0x000fe80000100800 */
[----:B------:R1:W-:Y:S04]  /*851a0*/  STL [R1+0x16a4], R6 ;  /* 0x0016a40601007387 */ /* 0x0003e80000100800 */
[----:B--2---:R-:W2:Y:S04]  /*851b0*/  LDL.LU R16, [R1+0x180c] ;  /* 0x00180c0001107983 */ /* 0x004ea80000300800 */
[----:B------:R-:W2:Y:S04]  /*851c0*/  LDL.LU R8, [R1+0x1810] ;  /* 0x0018100001087983 */ /* 0x000ea80000300800 */
[----:B------:R1:W-:Y:S02]  /*851d0*/  LDGSTS.E [R3+0x20c80], desc[UR60][R10.64], P0 ;  /* 0x20c800000a037fae */ /* 0x0003e4000812187c */
[----:B-1----:R-:W-:Y:S01]  /*851e0*/  MOV R11, R6 ;  /* 0x00000006000b7202 */ /* 0x002fe20000000f00 */
[----:B------:R-:W-:Y:S01]  /*851f0*/  IMAD.MOV.U32 R10, RZ, RZ, R4 ;  /* 0x000000ffff0a7224 */ /* 0x000fe200078e0004 */
[----:B------:R-:W2:Y:S04]  /*85200*/  LDL.LU R6, [R1+0x1814] ;  /* 0x0018140001067983 */ /* 0x000ea80000300800 */
[----:B------:R-:W2:Y:S04]  /*85210*/  LDL.LU R4, [R1+0x1818] ;  /* 0x0018180001047983 */ /* 0x000ea80000300800 */
[----:B------:R1:W-:Y:S01]  /*85220*/  LDGSTS.E [R3+0x21080], desc[UR60][R10.64], P0 ;  /* 0x210800000a037fae */ /* 0x0003e2000812187c */
[----:B------:R-:W-:-:S05]  /*85230*/  IADD3 R23, P1, R23, R5, RZ ;  /* 0x0000000517177210 */ /* 0x000fca0007f3e0ff */
[--C-:B------:R-:W-:Y:S01]  /*85240*/  IMAD.X R152, R152, 0x1, R0.reuse, P1 ;  /* 0x0000000198987824 */ /* 0x100fe200008e0600 */
[-C--:B------:R-:W-:Y:S01]  /*85250*/  IADD3 R21, P2, R21, R5.reuse, RZ ;  /* 0x0000000515157210 */ /* 0x080fe20007f5e0ff */
[----:B------:R-:W-:Y:S04]  /*85260*/  STL [R1+0x16e8], R23 ;  /* 0x0016e81701007387 */ /* 0x000fe80000100800 */
[----:B------:R-:W-:Y:S01]  /*85270*/  IMAD.X R22, R22, 0x1, R0, P2 ;  /* 0x0000000116167824 */ /* 0x000fe200010e0600 */
[----:B------:R-:W-:Y:S01]  /*85280*/  IADD3 R19, P1, R19, R5, RZ ;  /* 0x0000000513137210 */ /* 0x000fe20007f3e0ff */
[----:B------:R-:W-:Y:S01]  /*85290*/  STL [R1+0x16e4], R152 ;  /* 0x0016e49801007387 */ /* 0x000fe20000100800 */
[----:B-1----:R-:W-:Y:S01]  /*852a0*/  MOV R10, R23 ;  /* 0x00000017000a7202 */ /* 0x002fe20000000f00 */
[----:B------:R-:W-:-:S02]  /*852b0*/  IMAD.MOV.U32 R11, RZ, RZ, R152 ;  /* 0x000000ffff0b7224 */ /* 0x000fc400078e0098 */
[----:B------:R-:W-:Y:S01]  /*852c0*/  STL [R1+0x1728], R21 ;  /* 0x0017281501007387 */ /* 0x000fe20000100800 */
[----:B------:R-:W-:-:S03]  /*852d0*/  IADD3 R17, P2, R17, R5, RZ ;  /* 0x0000000511117210 */ /* 0x000fc60007f5e0ff */
[----:B------:R1:W-:Y:S04]  /*852e0*/  STL [R1+0x1724], R22 ;  /* 0x0017241601007387 */ /* 0x0003e80000100800 */
[----:B------:R-:W-:Y:S04]  /*852f0*/  STL [R1+0x1768], R19 ;  /* 0x0017681301007387 */ /* 0x000fe80000100800 */
[----:B------:R1:W-:Y:S01]  /*85300*/  LDGSTS.E [R3+0x21480], desc[UR60][R10.64], P0 ;  /* 0x214800000a037fae */ /* 0x0003e2000812187c */
[----:B----4-:R-:W-:Y:S01]  /*85310*/  IMAD.X R20, R20, 0x1, R0, P1 ;  /* 0x0000000114147824 */ /* 0x010fe200008e0600 */
[----:B-1----:R-:W-:-:S04]  /*85320*/  MOV R11, R22 ;  /* 0x00000016000b7202 */ /* 0x002fc80000000f00 */
[----:B------:R-:W-:Y:S01]  /*85330*/  STL [R1+0x1764], R20 ;  /* 0x0017641401007387 */ /* 0x000fe20000100800 */
[----:B---3--:R-:W-:-:S03]  /*85340*/  IMAD.X R18, R18, 0x1, R0, P2 ;  /* 0x0000000112127824 */ /* 0x008fc600010e0600 */
[----:B------:R-:W-:Y:S04]  /*85350*/  STL [R1+0x17a8], R17 ;  /* 0x0017a81101007387 */ /* 0x000fe80000100800 */
[----:B------:R-:W-:Y:S04]  /*85360*/  STL [R1+0x17a4], R18 ;  /* 0x0017a41201007387 */ /* 0x000fe80000100800 */
[----:B------:R-:W3:Y:S04]  /*85370*/  LDL.LU.64 R22, [R1+0x860] ;  /* 0x0008600001167983 */ /* 0x000ee80000300a00 */
[----:B------:R-:W4:Y:S01]  /*85380*/  LDL.LU.64 R152, [R1+0x8f0] ;  /* 0x0008f00001987983 */ /* 0x000f220000300a00 */
[----:B------:R-:W-:-:S05]  /*85390*/  IADD3 R14, P1, R14, R5, RZ ;  /* 0x000000050e0e7210 */ /* 0x000fca0007f3e0ff */
[----:B------:R-:W-:Y:S01]  /*853a0*/  IMAD.X R15, R15, 0x1, R0, P1 ;  /* 0x000000010f0f7824 */ /* 0x000fe200008e0600 */
[----:B------:R-:W-:Y:S01]  /*853b0*/  STL [R1+0x1800], R14 ;  /* 0x0018000e01007387 */ /* 0x000fe20000100800 */
[----:B------:R-:W-:-:S03]  /*853c0*/  IADD3 R12, P2, R12, R5, RZ ;  /* 0x000000050c0c7210 */ /* 0x000fc60007f5e0ff */
[----:B------:R-:W-:Y:S02]  /*853d0*/  STL [R1+0x17fc], R15 ;  /* 0x0017fc0f01007387 */ /* 0x000fe40000100800 */
[----:B------:R-:W-:Y:S02]  /*853e0*/  IMAD.X R13, R13, 0x1, R0, P2 ;  /* 0x000000010d0d7824 */ /* 0x000fe400010e0600 */
[----:B------:R-:W-:Y:S04]  /*853f0*/  STL [R1+0x1808], R12 ;  /* 0x0018080c01007387 */ /* 0x000fe80000100800 */
[----:B------:R1:W-:Y:S04]  /*85400*/  STL [R1+0x1804], R13 ;  /* 0x0018040d01007387 */ /* 0x0003e80000100800 */
[----:B------:R-:W4:Y:S01]  /*85410*/  LDL.LU.64 R154, [R1+0x8e8] ;  /* 0x0008e800019a7983 */ /* 0x000f220000300a00 */
[----:B------:R-:W-:-:S05]  /*85420*/  IMAD.MOV.U32 R10, RZ, RZ, R21 ;  /* 0x000000ffff0a7224 */ /* 0x000fca00078e0015 */
[----:B------:R1:W-:Y:S02]  /*85430*/  LDGSTS.E [R3+0x21880], desc[UR60][R10.64], P0 ;  /* 0x218800000a037fae */ /* 0x0003e4000812187c */
[----:B-1----:R-:W-:Y:S01]  /*85440*/  MOV R10, R19 ;  /* 0x00000013000a7202 */ /* 0x002fe20000000f00 */
[----:B------:R-:W-:-:S05]  /*85450*/  IMAD.MOV.U32 R11, RZ, RZ, R20 ;  /* 0x000000ffff0b7224 */ /* 0x000fca00078e0014 */
[----:B------:R1:W-:Y:S02]  /*85460*/  LDGSTS.E [R3+0x21c80], desc[UR60][R10.64], P0 ;  /* 0x21c800000a037fae */ /* 0x0003e4000812187c */
[----:B-1----:R-:W-:Y:S01]  /*85470*/  IMAD.MOV.U32 R10, RZ, RZ, R17 ;  /* 0x000000ffff0a7224 */ /* 0x002fe200078e0011 */
[----:B------:R-:W-:-:S05]  /*85480*/  MOV R11, R18 ;  /* 0x00000012000b7202 */ /* 0x000fca0000000f00 */
[----:B------:R1:W-:Y:S02]  /*85490*/  LDGSTS.E [R3+0x22080], desc[UR60][R10.64], P0 ;  /* 0x220800000a037fae */ /* 0x0003e4000812187c */
[----:B-1----:R-:W-:Y:S01]  /*854a0*/  MOV R10, R14 ;  /* 0x0000000e000a7202 */ /* 0x002fe20000000f00 */
[----:B------:R-:W-:-:S05]  /*854b0*/  IMAD.MOV.U32 R11, RZ, RZ, R15 ;  /* 0x000000ffff0b7224 */ /* 0x000fca00078e000f */
[----:B------:R1:W-:Y:S01]  /*854c0*/  LDGSTS.E [R3+0x22480], desc[UR60][R10.64], P0 ;  /* 0x224800000a037fae */ /* 0x0003e2000812187c */
[----:B--2---:R-:W-:Y:S01]  /*854d0*/  IADD3 R8, P1, R8, R5, RZ ;  /* 0x0000000508087210 */ /* 0x004fe20007f3e0ff */
[----:B-1----:R-:W-:Y:S01]  /*854e0*/  IMAD.MOV.U32 R10, RZ, RZ, R12 ;  /* 0x000000ffff0a7224 */ /* 0x002fe200078e000c */
[----:B------:R-:W-:Y:S02]  /*854f0*/  MOV R11, R13 ;  /* 0x0000000d000b7202 */ /* 0x000fe40000000f00 */
[----:B------:R-:W2:Y:S04]  /*85500*/  LDL.LU.64 R12, [R1+0x8e0] ;  /* 0x0008e000010c7983 */ /* 0x000ea80000300a00 */
[----:B------:R-:W2:Y:S01]  /*85510*/  LDL.LU.64 R162, [R1+0x8d8] ;  /* 0x0008d80001a27983 */ /* 0x000ea20000300a00 */
[----:B------:R-:W-:Y:S01]  /*85520*/  IMAD.X R16, R16, 0x1, R0, P1 ;  /* 0x0000000110107824 */ /* 0x000fe200008e0600 */
[----:B------:R-:W-:-:S02]  /*85530*/  IADD3 R4, P2, R4, R5, RZ ;  /* 0x0000000504047210 */ /* 0x000fc40007f5e0ff */
[----:B------:R-:W2:Y:S04]  /*85540*/  LDL.LU.64 R14, [R1+0x8d0] ;  /* 0x0008d000010e7983 */ /* 0x000ea80000300a00 */
[----:B------:R-:W-:Y:S01]  /*85550*/  STL [R1+0x1810], R8 ;  /* 0x0018100801007387 */ /* 0x000fe20000100800 */
[----:B------:R-:W-:-:S03]  /*85560*/  IMAD.X R6, R6, 0x1, R0, P2 ;  /* 0x0000000106067824 */ /* 0x000fc600010e0600 */
[----:B------:R1:W-:Y:S04]  /*85570*/  STL [R1+0x180c], R16 ;  /* 0x00180c1001007387 */ /* 0x0003e80000100800 */
[----:B------:R3:W-:Y:S04]  /*85580*/  STL [R1+0x1818], R4 ;  /* 0x0018180401007387 */ /* 0x0007e80000100800 */
[----:B------:R-:W2:Y:S04]  /*85590*/  LDL.LU.64 R164, [R1+0x8c8] ;  /* 0x0008c80001a47983 */ /* 0x000ea80000300a00 */
[----:B------:R1:W-:Y:S04]  /*855a0*/  LDGSTS.E [R3+0x22880], desc[UR60][R10.64], P0 ;  /* 0x228800000a037fae */ /* 0x0003e8000812187c */
[----:B------:R2:W-:Y:S01]  /*855b0*/  STL [R1+0x1814], R6 ;  /* 0x0018140601007387 */ /* 0x0005e20000100800 */
[----:B-1----:R-:W-:-:S03]  /*855c0*/  IMAD.MOV.U32 R11, RZ, RZ, R16 ;  /* 0x000000ffff0b7224 */ /* 0x002fc600078e0010 */
[----:B------:R-:W2:Y:S04]  /*855d0*/  LDL.LU.64 R16, [R1+0x8c0] ;  /* 0x0008c00001107983 */ /* 0x000ea80000300a00 */
[----:B------:R-:W2:Y:S04]  /*855e0*/  LDL.LU.64 R166, [R1+0x8b8] ;  /* 0x0008b80001a67983 */ /* 0x000ea80000300a00 */
[----:B------:R-:W2:Y:S04]  /*855f0*/  LDL.LU.64 R18, [R1+0x8b0] ;  /* 0x0008b00001127983 */ /* 0x000ea80000300a00 */
[----:B------:R-:W2:Y:S01]  /*85600*/  LDL.LU.64 R168, [R1+0x8a8] ;  /* 0x0008a80001a87983 */ /* 0x000ea20000300a00 */
[----:B------:R-:W-:-:S03]  /*85610*/  MOV R10, R8 ;  /* 0x00000008000a7202 */ /* 0x000fc60000000f00 */
[----:B------:R-:W2:Y:S04]  /*85620*/  LDL.LU.64 R20, [R1+0x8a0] ;  /* 0x0008a00001147983 */ /* 0x000ea80000300a00 */
[----:B------:R-:W2:Y:S04]  /*85630*/  LDL.LU.64 R182, [R1+0x898] ;  /* 0x0008980001b67983 */ /* 0x000ea80000300a00 */
[----:B------:R1:W-:Y:S04]  /*85640*/  LDGSTS.E [R3+0x22c80], desc[UR60][R10.64], P0 ;  /* 0x22c800000a037fae */ /* 0x0003e8000812187c */
[----:B------:R-:W2:Y:S04]  /*85650*/  LDL.LU R174, [R1+0xdac] ;  /* 0x000dac0001ae7983 */ /* 0x000ea80000300800 */
[----:B------:R-:W2:Y:S01]  /*85660*/  LDL.LU R173, [R1+0xdb0] ;  /* 0x000db00001ad7983 */ /* 0x000ea20000300800 */
[----:B-1----:R-:W-:Y:S01]  /*85670*/  IMAD.MOV.U32 R10, RZ, RZ, R4 ;  /* 0x000000ffff0a7224 */ /* 0x002fe200078e0004 */
[----:B------:R-:W-:-:S05]  /*85680*/  MOV R11, R6 ;  /* 0x00000006000b7202 */ /* 0x000fca0000000f00 */
[----:B------:R1:W-:Y:S01]  /*85690*/  LDGSTS.E [R3+0x23080], desc[UR60][R10.64], P0 ;  /* 0x230800000a037fae */ /* 0x0003e2000812187c */
[----:B---3--:R-:W-:-:S05]  /*856a0*/  IADD3 R156, P1, R22, R5, RZ ;  /* 0x00000005169c7210 */ /* 0x008fca0007f3e0ff */
[----:B------:R-:W-:Y:S02]  /*856b0*/  IMAD.X R4, R23, 0x1, R0, P1 ;  /* 0x0000000117047824 */ /* 0x000fe400008e0600 */
[----:B------:R-:W3:Y:S01]  /*856c0*/  LDL.LU.64 R22, [R1+0x890] ;  /* 0x0008900001167983 */ /* 0x000ee20000300a00 */
[----:B----4-:R-:W-:-:S03]  /*856d0*/  IADD3 R157, P1, R152, R5, RZ ;  /* 0x00000005989d7210 */ /* 0x010fc60007f3e0ff */
[----:B------:R-:W4:Y:S02]  /*856e0*/  LDL.LU.64 R180, [R1+0x888] ;  /* 0x0008880001b47983 */ /* 0x000f240000300a00 */
[----:B-1----:R-:W-:Y:S02]  /*856f0*/  IMAD.X R10, R153, 0x1, R0, P1 ;  /* 0x00000001990a7824 */ /* 0x002fe400008e0600 */
[----:B------:R-:W4:Y:S04]  /*85700*/  LDL.LU.64 R152, [R1+0x880] ;  /* 0x0008800001987983 */ /* 0x000f280000300a00 */
[----:B------:R-:W4:Y:S01]  /*85710*/  LDL.LU.64 R178, [R1+0x878] ;  /* 0x0008780001b27983 */ /* 0x000f220000300a00 */
[----:B------:R-:W-:-:S04]  /*85720*/  IADD3 R158, P1, R154, R5, RZ ;  /* 0x000000059a9e7210 */ /* 0x000fc80007f3e0ff */
[----:B------:R-:W-:Y:S02]  /*85730*/  IADD3.X R11, R155, R0, RZ, P1, !PT ;  /* 0x000000009b0b7210 */ /* 0x000fe40000ffe4ff */
[----:B------:R-:W4:Y:S04]  /*85740*/  LDL.LU.64 R154, [R1+0x870] ;  /* 0x00087000019a7983 */ /* 0x000f280000300a00 */
[----:B------:R-:W4:Y:S01]  /*85750*/  LDL.LU.64 R176, [R1+0x868] ;  /* 0x0008680001b07983 */ /* 0x000f220000300a00 */
        /* <DEDUP_REMOVED lines=40> */
[----:B------:R-:W-:Y:S01]  /*859e0*/  IMAD.MOV.U32 R190, RZ, RZ, R167 ;  /* 0x000000ffffbe7224 */ /* 0x000fe200078e00a7 */
[----:B------:R-:W-:Y:S01]  /*859f0*/  LDGSTS.E [R3+0x23480], desc[UR60][R194.64], P0 ;  /* 0x23480000c2037fae */ /* 0x000fe2000812187c */
[----:B------:R-:W-:Y:S02]  /*85a00*/  IMAD.MOV.U32 R191, RZ, RZ, R20 ;  /* 0x000000ffffbf7224 */ /* 0x000fe400078e0014 */
[----:B------:R-:W-:Y:S01]  /*85a10*/  IMAD.MOV.U32 R187, RZ, RZ, R21 ;  /* 0x000000ffffbb7224 */ /* 0x000fe200078e0015 */
[----:B---3--:R-:W-:-:S05]  /*85a20*/  IADD3 R169, P1, R22, R5, RZ ;  /* 0x0000000516a97210 */ /* 0x008fca0007f3e0ff */
[----:B------:R-:W-:Y:S01]  /*85a30*/  IMAD.X R22, R23, 0x1, R0, P1 ;  /* 0x0000000117167824 */ /* 0x000fe200008e0600 */
[----:B----4-:R-:W-:-:S04]  /*85a40*/  IADD3 R171, P1, R180, R5, RZ ;  /* 0x00000005b4ab7210 */ /* 0x010fc80007f3e0ff */
[----:B------:R-:W-:Y:S02]  /*85a50*/  IADD3.X R23, R181, R0, RZ, P1, !PT ;  /* 0x00000000b5177210 */ /* 0x000fe40000ffe4ff */
[----:B------:R-:W-:-:S05]  /*85a60*/  IADD3 R252, P1, R152, R5, RZ ;  /* 0x0000000598fc7210 */ /* 0x000fca0007f3e0ff */
[----:B------:R-:W-:Y:S01]  /*85a70*/  IMAD.X R152, R153, 0x1, R0, P1 ;  /* 0x0000000199987824 */ /* 0x000fe200008e0600 */
[----:B------:R-:W-:-:S05]  /*85a80*/  IADD3 R175, P1, R178, R5, RZ ;  /* 0x00000005b2af7210 */ /* 0x000fca0007f3e0ff */
[----:B------:R-:W-:Y:S01]  /*85a90*/  IMAD.X R153, R179, 0x1, R0, P1 ;  /* 0x00000001b3997824 */ /* 0x000fe200008e0600 */
[----:B------:R-:W-:-:S04]  /*85aa0*/  IADD3 R8, P1, R154, R5, RZ ;  /* 0x000000059a087210 */ /* 0x000fc80007f3e0ff */
[----:B------:R-:W-:Y:S02]  /*85ab0*/  IADD3.X R154, R155, R0, RZ, P1, !PT ;  /* 0x000000009b9a7210 */ /* 0x000fe40000ffe4ff */
[-C--:B------:R-:W-:Y:S02]  /*85ac0*/  IADD3 R173, P1, R173, R5.reuse, RZ ;  /* 0x00000005adad7210 */ /* 0x080fe40007f3e0ff */
[----:B------:R-:W-:Y:S02]  /*85ad0*/  IADD3 R6, P2, R176, R5, RZ ;  /* 0x00000005b0067210 */ /* 0x000fe40007f5e0ff */
[----:B------:R-:W-:Y:S01]  /*85ae0*/  MOV R176, R156 ;  /* 0x0000009c00b07202 */ /* 0x000fe20000000f00 */
[--C-:B------:R-:W-:Y:S02]  /*85af0*/  IMAD.X R174, R174, 0x1, R0.reuse, P1 ;  /* 0x00000001aeae7824 */ /* 0x100fe400008e0600 */
[----:B------:R-:W-:Y:S02]  /*85b00*/  IMAD.X R155, R177, 0x1, R0, P2 ;  /* 0x00000001b19b7824 */ /* 0x000fe400010e0600 */
[----:B------:R-:W-:Y:S01]  /*85b10*/  IMAD.MOV.U32 R177, RZ, RZ, R4 ;  /* 0x000000ffffb17224 */ /* 0x000fe200078e0004 */
[----:B------:R-:W-:Y:S01]  /*85b20*/  STL [R1+0xdb0], R173 ;  /* 0x000db0ad01007387 */ /* 0x000fe20000100800 */
[----:B------:R-:W-:-:S03]  /*85b30*/  IMAD.MOV.U32 R156, RZ, RZ, R158 ;  /* 0x000000ffff9c7224 */ /* 0x000fc600078e009e */
[----:B------:R-:W-:Y:S04]  /*85b40*/  STL [R1+0xdac], R174 ;  /* 0x000dacae01007387 */ /* 0x000fe80000100800 */
[----:B------:R-:W-:Y:S04]  /*85b50*/  STL.64 [R1+0x860], R176 ;  /* 0x000860b001007387 */ /* 0x000fe80000100a00 */
[----:B------:R1:W-:Y:S04]  /*85b60*/  STL.64 [R1+0x8f0], R194 ;  /* 0x0008f0c201007387 */ /* 0x0003e80000100a00 */
[----:B------:R-:W-:Y:S04]  /*85b70*/  STL.64 [R1+0x8e8], R156 ;  /* 0x0008e89c01007387 */ /* 0x000fe80000100a00 */
[----:B------:R-:W-:Y:S04]  /*85b80*/  STL.64 [R1+0x8e0], R228 ;  /* 0x0008e0e401007387 */ /* 0x000fe80000100a00 */
[----:B------:R-:W-:Y:S01]  /*85b90*/  STL.64 [R1+0x8d8], R224 ;  /* 0x0008d8e001007387 */ /* 0x000fe20000100a00 */
[----:B------:R-:W-:-:S03]  /*85ba0*/  IMAD.MOV.U32 R184, RZ, RZ, R169 ;  /* 0x000000ffffb87224 */ /* 0x000fc600078e00a9 */
[----:B------:R-:W-:Y:S01]  /*85bb0*/  STL.64 [R1+0x8d0], R220 ;  /* 0x0008d0dc01007387 */ /* 0x000fe20000100a00 */
[----:B------:R-:W-:-:S03]  /*85bc0*/  MOV R185, R22 ;  /* 0x0000001600b97202 */ /* 0x000fc60000000f00 */
        /* <DEDUP_REMOVED lines=10> */
[----:B------:R-:W-:Y:S01]  /*85c70*/  STL.64 [R1+0x8a8], R192 ;  /* 0x0008a8c001007387 */ /* 0x000fe20000100a00 */
[----:B------:R-:W-:-:S03]  /*85c80*/  IMAD.MOV.U32 R12, RZ, RZ, R8 ;  /* 0x000000ffff0c7224 */ /* 0x000fc600078e0008 */
        /* <DEDUP_REMOVED lines=9> */
[----:B-1----:R-:W2:Y:S04]  /*85d20*/  LDL.LU.64 R194, [R1+0x25b8] ;  /* 0x0025b80001c27983 */ /* 0x002ea80000300a00 */
[----:B------:R1:W-:Y:S04]  /*85d30*/  STL.64 [R1+0x870], R12 ;  /* 0x0008700c01007387 */ /* 0x0003e80000100a00 */
[----:B------:R3:W-:Y:S04]  /*85d40*/  STL.64 [R1+0x868], R10 ;  /* 0x0008680a01007387 */ /* 0x0007e80000100a00 */
[----:B------:R-:W4:Y:S04]  /*85d50*/  LDL.LU R8, [R1+0xdf0] ;  /* 0x000df00001087983 */ /* 0x000f280000300800 */
[----:B------:R-:W2:Y:S04]  /*85d60*/  LDL.LU R21, [R1+0xe30] ;  /* 0x000e300001157983 */ /* 0x000ea80000300800 */
[----:B------:R-:W2:Y:S04]  /*85d70*/  LDL.LU R20, [R1+0xdec] ;  /* 0x000dec0001147983 */ /* 0x000ea80000300800 */
[----:B------:R-:W2:Y:S04]  /*85d80*/  LDL.LU R22, [R1+0xe2c] ;  /* 0x000e2c0001167983 */ /* 0x000ea80000300800 */
[----:B------:R-:W2:Y:S04]  /*85d90*/  LDL.LU R6, [R1+0xe70] ;  /* 0x000e700001067983 */ /* 0x000ea80000300800 */
[----:B------:R-:W2:Y:S04]  /*85da0*/  LDL.LU R15, [R1+0xeb0] ;  /* 0x000eb000010f7983 */ /* 0x000ea80000300800 */
[----:B------:R-:W2:Y:S04]  /*85db0*/  LDL.LU R14, [R1+0xe6c] ;  /* 0x000e6c00010e7983 */ /* 0x000ea80000300800 */
[----:B------:R-:W2:Y:S04]  /*85dc0*/  LDL.LU R16, [R1+0xeac] ;  /* 0x000eac0001107983 */ /* 0x000ea80000300800 */
        /* <DEDUP_REMOVED lines=18> */
[----:B-1----:R-:W2:Y:S04]  /*85ef0*/  LDL.LU R12, [R1+0xef0] ;  /* 0x000ef000010c7983 */ /* 0x002ea80000300800 */
[----:B------:R-:W2:Y:S04]  /*85f00*/  LDL.LU R18, [R1+0xf30] ;  /* 0x000f300001127983 */ /* 0x000ea80000300800 */
[----:B------:R-:W2:Y:S04]  /*85f10*/  LDL.LU R17, [R1+0xeec] ;  /* 0x000eec0001117983 */ /* 0x000ea80000300800 */
[----:B------:R-:W2:Y:S01]  /*85f20*/  LDL.LU R19, [R1+0xf2c] ;  /* 0x000f2c0001137983 */ /* 0x000ea20000300800 */
[----:B------:R-:W-:Y:S01]  /*85f30*/  IMAD.IADD R4, R4, 0x1, R9 ;  /* 0x0000000104047824 */ /* 0x000fe200078e0209 */
[----:B---3--:R-:W-:Y:S01]  /*85f40*/  MOV R10, R173 ;  /* 0x000000ad000a7202 */ /* 0x008fe20000000f00 */
[----:B------:R-:W-:Y:S01]  /*85f50*/  IMAD.MOV.U32 R11, RZ, RZ, R174 ;  /* 0x000000ffff0b7224 */ /* 0x000fe200078e00ae */
[----:B------:R-:W-:Y:S04]  /*85f60*/  LDGSTS.E [R3+0x27c80], desc[UR60][R176.64], P0 ;  /* 0x27c80000b0037fae */ /* 0x000fe8000812187c */
[----:B------:R-:W3:Y:S04]  /*85f70*/  LDL.LU R13, [R1+0xf70] ;  /* 0x000f7000010d7983 */ /* 0x000ee80000300800 */
[----:B------:R1:W-:Y:S04]  /*85f80*/  LDGSTS.E [R4+0x100], desc[UR60][R10.64], P0 ;  /* 0x001000000a047fae */ /* 0x0003e8000812187c */
[----:B------:R-:W3:Y:S01]  /*85f90*/  LDL.LU R3, [R1+0xfb0] ;  /* 0x000fb00001037983 */ /* 0x000ee20000300800 */
[----:B----4-:R-:W-:-:S02]  /*85fa0*/  IADD3 R8, P1, R8, R5, RZ ;  /* 0x0000000508087210 */ /* 0x010fc40007f3e0ff */
[----:B--2---:R-:W-:-:S03]  /*85fb0*/  IADD3 R21, P2, R21, R5, RZ ;  /* 0x0000000515157210 */ /* 0x004fc60007f5e0ff */
[----:B------:R-:W-:Y:S01]  /*85fc0*/  IMAD.X R20, R20, 0x1, R0, P1 ;  /* 0x0000000114147824 */ /* 0x000fe200008e0600 */
[----:B------:R-:W-:Y:S01]  /*85fd0*/  STL [R1+0xdf0], R8 ;  /* 0x000df00801007387 */ /* 0x000fe20000100800 */
[----:B-1----:R-:W-:Y:S02]  /*85fe0*/  IMAD.MOV.U32 R10, RZ, RZ, R8 ;  /* 0x000000ffff0a7224 */ /* 0x002fe400078e0008 */
[----:B------:R-:W-:Y:S01]  /*85ff0*/  IMAD.MOV.U32 R11, RZ, RZ, R20 ;  /* 0x000000ffff0b7224 */ /* 0x000fe200078e0014 */
[----:B------:R-:W-:Y:S01]  /*86000*/  IADD3.X R22, R22, R0, RZ, P2, !PT ;  /* 0x0000000016167210 */ /* 0x000fe200017fe4ff */
[----:B------:R1:W-:Y:S01]  /*86010*/  STL [R1+0xdec], R20 ;  /* 0x000dec1401007387 */ /* 0x0003e20000100800 */
[----:B------:R-:W-:-:S03]  /*86020*/  IADD3 R6, P1, R6, R5, RZ ;  /* 0x0000000506067210 */ /* 0x000fc60007f3e0ff */
[----:B------:R-:W-:Y:S04]  /*86030*/  STL [R1+0xe30], R21 ;  /* 0x000e301501007387 */ /* 0x000fe80000100800 */
[----:B------:R2:W-:Y:S04]  /*86040*/  LDGSTS.E [R4+0x500], desc[UR60][R10.64], P0 ;  /* 0x005000000a047fae */ /* 0x0005e8000812187c */
[----:B-1----:R-:W4:Y:S01]  /*86050*/  LDL.LU R20, [R1+0xf6c] ;  /* 0x000f6c0001147983 */ /* 0x002f220000300800 */
[----:B------:R-:W-:Y:S01]  /*86060*/  IMAD.X R14, R14, 0x1, R0, P1 ;  /* 0x000000010e0e7824 */ /* 0x000fe200008e0600 */
[----:B------:R-:W-:-:S02]  /*86070*/  IADD3 R15, P2, R15, R5, RZ ;  /* 0x000000050f0f7210 */ /* 0x000fc40007f5e0ff */
[----:B------:R-:W-:Y:S01]  /*86080*/  STL [R1+0xe2c], R22 ;  /* 0x000e2c1601007387 */ /* 0x000fe20000100800 */
[----:B--2---:R-:W-:Y:S01]  /*86090*/  MOV R10, R21 ;  /* 0x00000015000a7202 */ /* 0x004fe20000000f00 */
[----:B------:R-:W-:Y:S02]  /*860a0*/  IMAD.MOV.U32 R11, RZ, RZ, R22 ;  /* 0x000000ffff0b7224 */ /* 0x000fe400078e0016 */
[----:B------:R-:W2:Y:S01]  /*860b0*/  LDL.LU R8, [R1+0xfac] ;  /* 0x000fac0001087983 */ /* 0x000ea20000300800 */
[----:B------:R-:W-:-:S03]  /*860c0*/  IADD3.X R16, R16, R0, RZ, P2, !PT ;  /* 0x0000000010107210 */ /* 0x000fc600017fe4ff */
[----:B------:R1:W-:Y:S04]  /*860d0*/  LDGSTS.E [R4+0x900], desc[UR60][R10.64], P0 ;  /* 0x009000000a047fae */ /* 0x0003e8000812187c */
[----:B------:R-:W-:Y:S04]  /*860e0*/  STL [R1+0xe70], R6 ;  /* 0x000e700601007387 */ /* 0x000fe80000100800 */
[----:B------:R1:W-:Y:S02]  /*860f0*/  STL [R1+0xe6c], R14 ;  /* 0x000e6c0e01007387 */ /* 0x0003e40000100800 */
[----:B-1----:R-:W-:-:S02]  /*86100*/  IMAD.MOV.U32 R10, RZ, RZ, R6 ;  /* 0x000000ffff0a7224 */ /* 0x002fc400078e0006 */
[----:B------:R1:W-:Y:S01]  /*86110*/  STL [R1+0xeb0], R15 ;  /* 0x000eb00f01007387 */ /* 0x0003e20000100800 */
[----:B------:R-:W-:-:S03]  /*86120*/  IMAD.MOV.U32 R11, RZ, RZ, R14 ;  /* 0x000000ffff0b7224 */ /* 0x000fc600078e000e */
[----:B------:R-:W2:Y:S04]  /*86130*/  LDL.LU R14, [R1+0xff0] ;  /* 0x000ff000010e7983 */ /* 0x000ea80000300800 */
[----:B------:R1:W-:Y:S04]  /*86140*/  STL [R1+0xeac], R16 ;  /* 0x000eac1001007387 */ /* 0x0003e80000100800 */
[----:B------:R1:W-:Y:S04]  /*86150*/  LDGSTS.E [R4+0xd00], desc[UR60][R10.64], P0 ;  /* 0x00d000000a047fae */ /* 0x0003e8000812187c */
[----:B------:R-:W2:Y:S01]  /*86160*/  LDL.LU R6, [R1+0x1030] ;  /* 0x0010300001067983 */ /* 0x000ea20000300800 */
[----:B-1----:R-:W-:-:S03]  /*86170*/  MOV R10, R15 ;  /* 0x0000000f000a7202 */ /* 0x002fc60000000f00 */
[----:B------:R-:W2:Y:S01]  /*86180*/  LDL.LU R15, [R1+0xfec] ;  /* 0x000fec00010f7983 */ /* 0x000ea20000300800 */
[----:B------:R-:W-:-:S03]  /*86190*/  IMAD.MOV.U32 R11, RZ, RZ, R16 ;  /* 0x000000ffff0b7224 */ /* 0x000fc600078e0010 */
[----:B------:R-:W2:Y:S04]  /*861a0*/  LDL.LU R16, [R1+0x102c] ;  /* 0x00102c0001107983 */ /* 0x000ea80000300800 */
[----:B------:R1:W-:Y:S01]  /*861b0*/  LDGSTS.E [R4+0x1100], desc[UR60][R10.64], P0 ;  /* 0x011000000a047fae */ /* 0x0003e2000812187c */
[-C--:B------:R-:W-:Y:S02]  /*861c0*/  IADD3 R12, P1, R12, R5.reuse, RZ ;  /* 0x000000050c0c7210 */ /* 0x080fe40007f3e0ff */
[----:B------:R-:W-:-:S03]  /*861d0*/  IADD3 R18, P2, R18, R5, RZ ;  /* 0x0000000512127210 */ /* 0x000fc60007f5e0ff */
[----:B------:R-:W-:Y:S01]  /*861e0*/  IMAD.X R17, R17, 0x1, R0, P1 ;  /* 0x0000000111117824 */ /* 0x000fe200008e0600 */
[----:B------:R-:W-:Y:S01]  /*861f0*/  STL [R1+0xef0], R12 ;  /* 0x000ef00c01007387 */ /* 0x000fe20000100800 */
[----:B-1----:R-:W-:Y:S01]  /*86200*/  IMAD.MOV.U32 R10, RZ, RZ, R12 ;  /* 0x000000ffff0a7224 */ /* 0x002fe200078e000c */
[----:B------:R-:W-:Y:S02]  /*86210*/  IADD3.X R19, R19, R0, RZ, P2, !PT ;  /* 0x0000000013137210 */ /* 0x000fe400017fe4ff */
[----:B------:R1:W-:Y:S01]  /*86220*/  STL [R1+0xeec], R17 ;  /* 0x000eec1101007387 */ /* 0x0003e20000100800 */
[----:B------:R-:W-:-:S03]  /*86230*/  IMAD.MOV.U32 R11, RZ, RZ, R17 ;  /* 0x000000ffff0b7224 */ /* 0x000fc600078e0011 */
[----:B------:R-:W-:Y:S04]  /*86240*/  STL [R1+0xf30], R18 ;  /* 0x000f301201007387 */ /* 0x000fe80000100800 */
[----:B------:R3:W-:Y:S04]  /*86250*/  LDGSTS.E [R4+0x1500], desc[UR60][R10.64], P0 ;  /* 0x015000000a047fae */ /* 0x0007e8000812187c */
[----:B-1----:R-:W2:Y:S04]  /*86260*/  LDL.LU R17, [R1+0x1070] ;  /* 0x0010700001117983 */ /* 0x002ea80000300800 */
[----:B------:R1:W-:Y:S04]  /*86270*/  STL [R1+0xf2c], R19 ;  /* 0x000f2c1301007387 */ /* 0x0003e80000100800 */
[----:B------:R-:W2:Y:S01]  /*86280*/  LDL.LU R12, [R1+0x10b0] ;  /* 0x0010b000010c7983 */ /* 0x000ea20000300800 */
[----:B---3--:R-:W-:-:S03]  /*86290*/  IMAD.MOV.U32 R11, RZ, RZ, R19 ;  /* 0x000000ffff0b7224 */ /* 0x008fc600078e0013 */
[----:B-1----:R-:W3:Y:S01]  /*862a0*/  LDL.LU R19, [R1+0x106c] ;  /* 0x00106c0001137983 */ /* 0x002ee20000300800 */
[----:B------:R-:W-:-:S03]  /*862b0*/  MOV R10, R18 ;  /* 0x00000012000a7202 */ /* 0x000fc60000000f00 */
[----:B------:R-:W3:Y:S01]  /*862c0*/  LDL.LU R18, [R1+0x10ac] ;  /* 0x0010ac0001127983 */ /* 0x000ee20000300800 */
[-C--:B------:R-:W-:Y:S02]  /*862d0*/  IADD3 R13, P1, R13, R5.reuse, RZ ;  /* 0x000000050d0d7210 */ /* 0x080fe40007f3e0ff */
[----:B------:R-:W-:Y:S01]  /*862e0*/  IADD3 R3, P2, R3, R5, RZ ;  /* 0x0000000503037210 */ /* 0x000fe20007f5e0ff */
[----:B------:R1:W-:Y:S04]  /*862f0*/  LDGSTS.E [R4+0x1900], desc[UR60][R10.64], P0 ;  /* 0x019000000a047fae */ /* 0x0003e8000812187c */
[----:B------:R2:W-:Y:S01]  /*86300*/  STL [R1+0xf70], R13 ;  /* 0x000f700d01007387 */ /* 0x0005e20000100800 */
[----:B-1----:R-:W-:Y:S02]  /*86310*/  IMAD.MOV.U32 R10, RZ, RZ, R13 ;  /* 0x000000ffff0a7224 */ /* 0x002fe400078e000d */
[----:B----4-:R-:W-:-:S05]  /*86320*/  IMAD.X R20, R20, 0x1, R0, P1 ;  /* 0x0000000114147824 */ /* 0x010fca00008e0600 */
[----:B------:R1:W-:Y:S04]  /*86330*/  STL [R1+0xf6c], R20 ;  /* 0x000f6c1401007387 */ /* 0x0003e80000100800 */
[----:B------:R4:W-:Y:S01]  /*86340*/  STL [R1+0xfb0], R3 ;  /* 0x000fb00301007387 */ /* 0x0009e20000100800 */
[----:B--2---:R-:W-:-:S03]  /*86350*/  IADD3.X R8, R8, R0, RZ, P2, !PT ;  /* 0x0000000008087210 */ /* 0x004fc600017fe4ff */
[----:B------:R-:W2:Y:S01]  /*86360*/  LDL.LU R13, [R1+0x10f0] ;  /* 0x0010f000010d7983 */ /* 0x000ea20000300800 */
[----:B------:R-:W-:-:S03]  /*86370*/  IMAD.MOV.U32 R11, RZ, RZ, R20 ;  /* 0x000000ffff0b7224 */ /* 0x000fc600078e0014 */
[----:B------:R4:W-:Y:S04]  /*86380*/  STL [R1+0xfac], R8 ;  /* 0x000fac0801007387 */ /* 0x0009e80000100800 */
[----:B------:R-:W2:Y:S04]  /*86390*/  LDL.LU R21, [R1+0x1130] ;  /* 0x0011300001157983 */ /* 0x000ea80000300800 */
[----:B-1----:R-:W2:Y:S04]  /*863a0*/  LDL.LU R20, [R1+0x10ec] ;  /* 0x0010ec0001147983 */ /* 0x002ea80000300800 */
[----:B------:R1:W-:Y:S01]  /*863b0*/  LDGSTS.E [R4+0x1d00], desc[UR60][R10.64], P0 ;  /* 0x01d000000a047fae */ /* 0x0003e2000812187c */
[----:B------:R-:W-:-:S03]  /*863c0*/  IADD3 R14, P1, R14, R5, RZ ;  /* 0x000000050e0e7210 */ /* 0x000fc60007f3e0ff */
[----:B------:R-:W2:Y:S01]  /*863d0*/  LDL.LU R22, [R1+0x112c] ;  /* 0x00112c0001167983 */ /* 0x000ea20000300800 */
[----:B-1----:R-:W-:Y:S01]  /*863e0*/  MOV R10, R3 ;  /* 0x00000003000a7202 */ /* 0x002fe20000000f00 */
[----:B------:R-:W-:Y:S02]  /*863f0*/  IMAD.MOV.U32 R11, RZ, RZ, R8 ;  /* 0x000000ffff0b7224 */ /* 0x000fe400078e0008 */
[----:B----4-:R-:W4:Y:S01]  /*86400*/  LDL.LU R3, [R1+0x1170] ;  /* 0x0011700001037983 */ /* 0x010f220000300800 */
[----:B------:R-:W-:-:S03]  /*86410*/  IADD3 R6, P2, R6, R5, RZ ;  /* 0x0000000506067210 */ /* 0x000fc60007f5e0ff */
[----:B------:R-:W4:Y:S01]  /*86420*/  LDL.LU R8, [R1+0x11b0] ;  /* 0x0011b00001087983 */ /* 0x000f220000300800 */
[----:B------:R-:W-:-:S03]  /*86430*/  IMAD.X R15, R15, 0x1, R0, P1 ;  /* 0x000000010f0f7824 */ /* 0x000fc600008e0600 */
[----:B------:R1:W-:Y:S01]  /*86440*/  STL [R1+0xff0], R14 ;  /* 0x000ff00e01007387 */ /* 0x0003e20000100800 */
[----:B------:R-:W-:-:S03]  /*86450*/  IADD3.X R16, R16, R0, RZ, P2, !PT ;  /* 0x0000000010107210 */ /* 0x000fc600017fe4ff */
[----:B------:R1:W-:Y:S04]  /*86460*/  LDGSTS.E [R4+0x2100], desc[UR60][R10.64], P0 ;  /* 0x021000000a047fae */ /* 0x0003e8000812187c */
[----:B------:R1:W-:Y:S04]  /*86470*/  STL [R1+0xfec], R15 ;  /* 0x000fec0f01007387 */ /* 0x0003e80000100800 */
[----:B------:R1:W-:Y:S02]  /*86480*/  STL [R1+0x1030], R6 ;  /* 0x0010300601007387 */ /* 0x0003e40000100800 */
[----:B-1----:R-:W-:-:S02]  /*86490*/  IMAD.MOV.U32 R10, RZ, RZ, R14 ;  /* 0x000000ffff0a7224 */ /* 0x002fc400078e000e */
[----:B------:R-:W4:Y:S01]  /*864a0*/  LDL.LU R14, [R1+0x116c] ;  /* 0x00116c00010e7983 */ /* 0x000f220000300800 */
[----:B------:R-:W-:-:S03]  /*864b0*/  IMAD.MOV.U32 R11, RZ, RZ, R15 ;  /* 0x000000ffff0b7224 */ /* 0x000fc600078e000f */
[----:B------:R1:W-:Y:S04]  /*864c0*/  STL [R1+0x102c], R16 ;  /* 0x00102c1001007387 */ /* 0x0003e80000100800 */
[----:B------:R-:W4:Y:S04]  /*864d0*/  LDL.LU R15, [R1+0x11ac] ;  /* 0x0011ac00010f7983 */ /* 0x000f280000300800 */
[----:B------:R1:W-:Y:S02]  /*864e0*/  LDGSTS.E [R4+0x2500], desc[UR60][R10.64], P0 ;  /* 0x025000000a047fae */ /* 0x0003e4000812187c */
[----:B-1----:R-:W-:Y:S01]  /*864f0*/  MOV R10, R6 ;  /* 0x00000006000a7202 */ /* 0x002fe20000000f00 */
[----:B------:R-:W-:Y:S01]  /*86500*/  IMAD.MOV.U32 R11, RZ, RZ, R16 ;  /* 0x000000ffff0b7224 */ /* 0x000fe200078e0010 */
[----:B------:R-:W4:Y:S01]  /*86510*/  LDL.LU R6, [R1+0x11f0] ;  /* 0x0011f00001067983 */ /* 0x000f220000300800 */
[----:B------:R-:W-:-:S03]  /*86520*/  IADD3 R17, P1, R17, R5, RZ ;  /* 0x0000000511117210 */ /* 0x000fc60007f3e0ff */
[----:B------:R-:W4:Y:S04]  /*86530*/  LDL.LU R16, [R1+0x1230] ;  /* 0x0012300001107983 */ /* 0x000f280000300800 */
[----:B------:R1:W-:Y:S01]  /*86540*/  STL [R1+0x1070], R17 ;  /* 0x0010701101007387 */ /* 0x0003e20000100800 */
[----:B------:R-:W-:-:S03]  /*86550*/  IADD3 R12, P2, R12, R5, RZ ;  /* 0x000000050c0c7210 */ /* 0x000fc60007f5e0ff */
[----:B------:R1:W-:Y:S01]  /*86560*/  LDGSTS.E [R4+0x2900], desc[UR60][R10.64], P0 ;  /* 0x029000000a047fae */ /* 0x0003e2000812187c */
[----:B---3--:R-:W-:Y:S01]  /*86570*/  IMAD.X R19, R19, 0x1, R0, P1 ;  /* 0x0000000113137824 */ /* 0x008fe200008e0600 */
[----:B------:R-:W-:-:S04]  /*86580*/  IADD3.X R18, R18, R0, RZ, P2, !PT ;  /* 0x0000000012127210 */ /* 0x000fc800017fe4ff */
[----:B------:R3:W-:Y:S01]  /*86590*/  STL [R1+0x106c], R19 ;  /* 0x00106c1301007387 */ /* 0x0007e20000100800 */
[----:B-1----:R-:W-:-:S03]  /*865a0*/  IMAD.MOV.U32 R10, RZ, RZ, R17 ;  /* 0x000000ffff0a7224 */ /* 0x002fc600078e0011 */
[----:B------:R-:W-:Y:S04]  /*865b0*/  STL [R1+0x10b0], R12 ;  /* 0x0010b00c01007387 */ /* 0x000fe80000100800 */
[----:B------:R-:W4:Y:S01]  /*865c0*/  LDL.LU R17, [R1+0x11ec] ;  /* 0x0011ec0001117983 */ /* 0x000f220000300800 */
[----:B------:R-:W-:-:S03]  /*865d0*/  IMAD.MOV.U32 R11, RZ, RZ, R19 ;  /* 0x000000ffff0b7224 */ /* 0x000fc600078e0013 */
[----:B------:R1:W-:Y:S04]  /*865e0*/  STL [R1+0x10ac], R18 ;  /* 0x0010ac1201007387 */ /* 0x0003e80000100800 */
[----:B---3--:R-:W3:Y:S04]  /*865f0*/  LDL.LU R19, [R1+0x122c] ;  /* 0x00122c0001137983 */ /* 0x008ee80000300800 */
[----:B------:R1:W-:Y:S02]  /*86600*/  LDGSTS.E [R4+0x2d00], desc[UR60][R10.64], P0 ;  /* 0x02d000000a047fae */ /* 0x0003e4000812187c */
[----:B-1----:R-:W-:Y:S01]  /*86610*/  MOV R10, R12 ;  /* 0x0000000c000a7202 */ /* 0x002fe20000000f00 */
[----:B------:R-:W-:-:S02]  /*86620*/  IMAD.MOV.U32 R11, RZ, RZ, R18 ;  /* 0x000000ffff0b7224 */ /* 0x000fc400078e0012 */
[----:B------:R-:W3:Y:S04]  /*86630*/  LDL.LU R18, [R1+0x1270] ;  /* 0x0012700001127983 */ /* 0x000ee80000300800 */
[----:B------:R-:W3:Y:S04]  /*86640*/  LDL.LU R12, [R1+0x12b0] ;  /* 0x0012b000010c7983 */ /* 0x000ee80000300800 */
[----:B------:R1:W-:Y:S01]  /*86650*/  LDGSTS.E [R4+0x3100], desc[UR60][R10.64], P0 ;  /* 0x031000000a047fae */ /* 0x0003e2000812187c */
[----:B--2---:R-:W-:-:S05]  /*86660*/  IADD3 R13, P1, R13, R5, RZ ;  /* 0x000000050d0d7210 */ /* 0x004fca0007f3e0ff */
[----:B------:R-:W-:Y:S01]  /*86670*/  STL [R1+0x10f0], R13 ;  /* 0x0010f00d01007387 */ /* 0x000fe20000100800 */
[----:B------:R-:W-:Y:S01]  /*86680*/  IADD3 R21, P2, R21, R5, RZ ;  /* 0x0000000515157210 */ /* 0x000fe20007f5e0ff */
[----:B------:R-:W-:Y:S02]  /*86690*/  IMAD.X R20, R20, 0x1, R0, P1 ;  /* 0x0000000114147824 */ /* 0x000fe400008e0600 */
[----:B-1----:R-:W-:Y:S02]  /*866a0*/  IMAD.MOV.U32 R10, RZ, RZ, R13 ;  /* 0x000000ffff0a7224 */ /* 0x002fe400078e000d */
[----:B------:R-:W-:Y:S01]  /*866b0*/  IMAD.MOV.U32 R11, RZ, RZ, R20 ;  /* 0x000000ffff0b7224 */ /* 0x000fe200078e0014 */
[----:B------:R1:W-:Y:S01]  /*866c0*/  STL [R1+0x10ec], R20 ;  /* 0x0010ec1401007387 */ /* 0x0003e20000100800 */
[----:B------:R-:W-:-:S03]  /*866d0*/  IADD3.X R22, R22, R0, RZ, P2, !PT ;  /* 0x0000000016167210 */ /* 0x000fc600017fe4ff */
[----:B------:R-:W-:Y:S04]  /*866e0*/  STL [R1+0x1130], R21 ;  /* 0x0011301501007387 */ /* 0x000fe80000100800 */
[----:B------:R2:W-:Y:S04]  /*866f0*/  LDGSTS.E [R4+0x3500], desc[UR60][R10.64], P0 ;  /* 0x035000000a047fae */ /* 0x0005e8000812187c */
[----:B-1----:R-:W3:Y:S01]  /*86700*/  LDL.LU R20, [R1+0x126c] ;  /* 0x00126c0001147983 */ /* 0x002ee20000300800 */
[----:B----4-:R-:W-:-:S03]  /*86710*/  IADD3 R3, P1, R3, R5, RZ ;  /* 0x0000000503037210 */ /* 0x010fc60007f3e0ff */
[----:B------:R-:W-:Y:S01]  /*86720*/  STL [R1+0x112c], R22 ;  /* 0x00112c1601007387 */ /* 0x000fe20000100800 */
[----:B------:R-:W-:Y:S02]  /*86730*/  IADD3 R8, P2, R8, R5, RZ ;  /* 0x0000000508087210 */ /* 0x000fe40007f5e0ff */
[----:B--2---:R-:W-:Y:S01]  /*86740*/  MOV R10, R21 ;  /* 0x00000015000a7202 */ /* 0x004fe20000000f00 */
[----:B------:R-:W-:Y:S01]  /*86750*/  IMAD.MOV.U32 R11, RZ, RZ, R22 ;  /* 0x000000ffff0b7224 */ /* 0x000fe200078e0016 */
[----:B------:R-:W2:Y:S04]  /*86760*/  LDL.LU R13, [R1+0x12ac] ;  /* 0x0012ac00010d7983 */ /* 0x000ea80000300800 */
[----:B------:R1:W-:Y:S04]  /*86770*/  LDGSTS.E [R4+0x3900], desc[UR60][R10.64], P0 ;  /* 0x039000000a047fae */ /* 0x0003e8000812187c */
[----:B------:R-:W-:Y:S01]  /*86780*/  STL [R1+0x1170], R3 ;  /* 0x0011700301007387 */ /* 0x000fe20000100800 */
[----:B-1----:R-:W-:-:S02]  /*86790*/  IMAD.MOV.U32 R10, RZ, RZ, R3 ;  /* 0x000000ffff0a7224 */ /* 0x002fc400078e0003 */
[----:B------:R-:W-:-:S04]  /*867a0*/  IMAD.X R14, R14, 0x1, R0, P1 ;  /* 0x000000010e0e7824 */ /* 0x000fc800008e0600 */
[----:B------:R-:W-:Y:S01]  /*867b0*/  IMAD.MOV.U32 R11, RZ, RZ, R14 ;  /* 0x000000ffff0b7224 */ /* 0x000fe200078e000e */
[----:B------:R1:W-:Y:S01]  /*867c0*/  STL [R1+0x116c], R14 ;  /* 0x00116c0e01007387 */ /* 0x0003e20000100800 */
[----:B------:R-:W-:-:S03]  /*867d0*/  IADD3.X R15, R15, R0, RZ, P2, !PT ;  /* 0x000000000f0f7210 */ /* 0x000fc600017fe4ff */
[----:B------:R-:W-:Y:S04]  /*867e0*/  STL [R1+0x11b0], R8 ;  /* 0x0011b00801007387 */ /* 0x000fe80000100800 */
[----:B------:R4:W-:Y:S04]  /*867f0*/  LDGSTS.E [R4+0x3d00], desc[UR60][R10.64], P0 ;  /* 0x03d000000a047fae */ /* 0x0009e8000812187c */
[----:B-1----:R-:W2:Y:S04]  /*86800*/  LDL.LU R14, [R1+0x12f0] ;  /* 0x0012f000010e7983 */ /* 0x002ea80000300800 */
[----:B------:R1:W-:Y:S04]  /*86810*/  STL [R1+0x11ac], R15 ;  /* 0x0011ac0f01007387 */ /* 0x0003e80000100800 */
[----:B------:R-:W2:Y:S01]  /*86820*/  LDL.LU R3, [R1+0x1330] ;  /* 0x0013300001037983 */ /* 0x000ea20000300800 */
[----:B----4-:R-:W-:-:S03]  /*86830*/  IMAD.MOV.U32 R11, RZ, RZ, R15 ;  /* 0x000000ffff0b7224 */ /* 0x010fc600078e000f */
[----:B-1----:R-:W4:Y:S01]  /*86840*/  LDL.LU R15, [R1+0x12ec] ;  /* 0x0012ec00010f7983 */ /* 0x002f220000300800 */
[----:B------:R-:W-:-:S03]  /*86850*/  MOV R10, R8 ;  /* 0x00000008000a7202 */ /* 0x000fc60000000f00 */
[----:B------:R-:W4:Y:S01]  /*86860*/  LDL.LU R8, [R1+0x132c] ;  /* 0x00132c0001087983 */ /* 0x000f220000300800 */
[-C--:B------:R-:W-:Y:S02]  /*86870*/  IADD3 R6, P1, R6, R5.reuse, RZ ;  /* 0x0000000506067210 */ /* 0x080fe40007f3e0ff */
[----:B------:R-:W-:Y:S01]  /*86880*/  IADD3 R16, P2, R16, R5, RZ ;  /* 0x0000000510107210 */ /* 0x000fe20007f5e0ff */
[----:B------:R1:W-:Y:S04]  /*86890*/  LDGSTS.E [R4+0x4100], desc[UR60][R10.64], P0 ;  /* 0x041000000a047fae */ /* 0x0003e8000812187c */
[----:B------:R3:W-:Y:S01]  /*868a0*/  STL [R1+0x11f0], R6 ;  /* 0x0011f00601007387 */ /* 0x0007e20000100800 */
[----:B-1----:R-:W-:Y:S02]  /*868b0*/  IMAD.MOV.U32 R10, RZ, RZ, R6 ;  /* 0x000000ffff0a7224 */ /* 0x002fe400078e0006 */
[----:B------:R-:W-:-:S04]  /*868c0*/  IMAD.X R17, R17, 0x1, R0, P1 ;  /* 0x0000000111117824 */ /* 0x000fc800008e0600 */
[----:B------:R-:W-:Y:S01]  /*868d0*/  IMAD.MOV.U32 R11, RZ, RZ, R17 ;  /* 0x000000ffff0b7224 */ /* 0x000fe200078e0011 */
[----:B------:R1:W-:Y:S01]  /*868e0*/  STL [R1+0x11ec], R17 ;  /* 0x0011ec1101007387 */ /* 0x0003e20000100800 */
[----:B---3--:R-:W-:-:S03]  /*868f0*/  IADD3.X R19, R19, R0, RZ, P2, !PT ;  /* 0x0000000013137210 */ /* 0x008fc600017fe4ff */
[----:B------:R3:W-:Y:S04]  /*86900*/  STL [R1+0x1230], R16 ;  /* 0x0012301001007387 */ /* 0x0007e80000100800 */
[----:B------:R-:W4:Y:S04]  /*86910*/  LDL.LU R6, [R1+0x1370] ;  /* 0x0013700001067983 */ /* 0x000f280000300800 */
        /* <DEDUP_REMOVED lines=11> */
[----:B-1----:R-:W-:Y:S02]  /*869d0*/  IMAD.MOV.U32 R10, RZ, RZ, R18 ;  /* 0x000000ffff0a7224 */ /* 0x002fe400078e0012 */
[----:B------:R-:W-:-:S05]  /*869e0*/  IMAD.X R20, R20, 0x1, R0, P1 ;  /* 0x0000000114147824 */ /* 0x000fca00008e0600 */
        /* <DEDUP_REMOVED lines=8> */
[----:B------:R1:W-:Y:S04]  /*86a70*/  LDGSTS.E [R4+0x4d00], desc[UR60][R10.64], P0 ;  /* 0x04d000000a047fae */ /* 0x0003e8000812187c */
[----:B------:R-:W2:Y:S01]  /*86a80*/  LDL.LU R22, [R1+0x142c] ;  /* 0x00142c0001167983 */ /* 0x000ea20000300800 */
[----:B-1----:R-:W-:Y:S01]  /*86a90*/  MOV R10, R12 ;  /* 0x0000000c000a7202 */ /* 0x002fe20000000f00 */
[----:B------:R-:W-:-:S02]  /*86aa0*/  IMAD.MOV.U32 R11, RZ, RZ, R13 ;  /* 0x000000ffff0b7224 */ /* 0x000fc400078e000d */
[----:B------:R-:W2:Y:S04]  /*86ab0*/  LDL.LU R12, [R1+0x1470] ;  /* 0x00147000010c7983 */ /* 0x000ea80000300800 */
[----:B------:R-:W2:Y:S01]  /*86ac0*/  LDL.LU R13, [R1+0x14b0] ;  /* 0x0014b000010d7983 */ /* 0x000ea20000300800 */
[----:B------:R-:W-:-:S03]  /*86ad0*/  IADD3 R14, P1, R14, R5, RZ ;  /* 0x000000050e0e7210 */ /* 0x000fc60007f3e0ff */
[----:B------:R1:W-:Y:S01]  /*86ae0*/  LDGSTS.E [R4+0x5100], desc[UR60][R10.64], P0 ;  /* 0x051000000a047fae */ /* 0x0003e2000812187c */
[----:B------:R-:W-:-:S03]  /*86af0*/  IADD3 R3, P2, R3, R5, RZ ;  /* 0x0000000503037210 */ /* 0x000fc60007f5e0ff */
[----:B------:R1:W-:Y:S01]  /*86b00*/  STL [R1+0x12f0], R14 ;  /* 0x0012f00e01007387 */ /* 0x0003e20000100800 */
[----:B----4-:R-:W-:Y:S02]  /*86b10*/  IMAD.X R15, R15, 0x1, R0, P1 ;  /* 0x000000010f0f7824 */ /* 0x010fe400008e0600 */
[----:B-1----:R-:W-:Y:S01]  /*86b20*/  IMAD.MOV.U32 R10, RZ, RZ, R14 ;  /* 0x000000ffff0a7224 */ /* 0x002fe200078e000e */
[----:B------:R-:W-:Y:S02]  /*86b30*/  IADD3.X R8, R8, R0, RZ, P2, !PT ;  /* 0x0000000008087210 */ /* 0x000fe400017fe4ff */
[----:B------:R1:W-:Y:S04]  /*86b40*/  STL [R1+0x12ec], R15 ;  /* 0x0012ec0f01007387 */ /* 0x0003e80000100800 */
[----:B------:R-:W-:Y:S04]  /*86b50*/  STL [R1+0x1330], R3 ;  /* 0x0013300301007387 */ /* 0x000fe80000100800 */
[----:B------:R-:W4:Y:S01]  /*86b60*/  LDL.LU R14, [R1+0x146c] ;  /* 0x00146c00010e7983 */ /* 0x000f220000300800 */
[----:B------:R-:W-:-:S03]  /*86b70*/  IMAD.MOV.U32 R11, RZ, RZ, R15 ;  /* 0x000000ffff0b7224 */ /* 0x000fc600078e000f */
[----:B------:R1:W-:Y:S04]  /*86b80*/  STL [R1+0x132c], R8 ;  /* 0x00132c0801007387 */ /* 0x0003e80000100800 */
[----:B-1----:R-:W4:Y:S04]  /*86b90*/  LDL.LU R15, [R1+0x14ac] ;  /* 0x0014ac00010f7983 */ /* 0x002f280000300800 */
[----:B------:R1:W-:Y:S01]  /*86ba0*/  LDGSTS.E [R4+0x5500], desc[UR60][R10.64], P0 ;  /* 0x055000000a047fae */ /* 0x0003e2000812187c */
[----:B------:R-:W-:Y:S01]  /*86bb0*/  IADD3 R6, P1, R6, R5, RZ ;  /* 0x0000000506067210 */ /* 0x000fe20007f3e0ff */
[----:B-1----:R-:W-:Y:S01]  /*86bc0*/  IMAD.MOV.U32 R11, RZ, RZ, R8 ;  /* 0x000000ffff0b7224 */ /* 0x002fe200078e0008 */
[----:B------:R-:W-:Y:S01]  /*86bd0*/  MOV R10, R3 ;  /* 0x00000003000a7202 */ /* 0x000fe20000000f00 */
[----:B------:R-:W4:Y:S04]  /*86be0*/  LDL.LU R8, [R1+0x14f0] ;  /* 0x0014f00001087983 */ /* 0x000f280000300800 */
[----:B------:R-:W4:Y:S01]  /*86bf0*/  LDL.LU R3, [R1+0x1530] ;  /* 0x0015300001037983 */ /* 0x000f220000300800 */
[----:B------:R-:W-:-:S03]  /*86c00*/  IADD3 R17, P2, R17, R5, RZ ;  /* 0x0000000511117210 */ /* 0x000fc60007f5e0ff */
[----:B------:R-:W-:Y:S04]  /*86c10*/  STL [R1+0x1370], R6 ;  /* 0x0013700601007387 */ /* 0x000fe80000100800 */
[----:B------:R1:W-:Y:S01]  /*86c20*/  LDGSTS.E [R4+0x5900], desc[UR60][R10.64], P0 ;  /* 0x059000000a047fae */ /* 0x0003e2000812187c */
[----:B---3--:R-:W-:Y:S01]  /*86c30*/  IMAD.X R16, R16, 0x1, R0, P1 ;  /* 0x0000000110107824 */ /* 0x008fe200008e0600 */
[----:B------:R-:W-:-:S04]  /*86c40*/  IADD3.X R19, R19, R0, RZ, P2, !PT ;  /* 0x0000000013137210 */ /* 0x000fc800017fe4ff */
[----:B------:R3:W-:Y:S01]  /*86c50*/  STL [R1+0x136c], R16 ;  /* 0x00136c1001007387 */ /* 0x0007e20000100800 */
[----:B-1----:R-:W-:-:S03]  /*86c60*/  IMAD.MOV.U32 R11, RZ, RZ, R16 ;  /* 0x000000ffff0b7224 */ /* 0x002fc600078e0010 */
[----:B------:R-:W-:Y:S01]  /*86c70*/  STL [R1+0x13b0], R17 ;  /* 0x0013b01101007387 */ /* 0x000fe20000100800 */
[----:B------:R-:W-:-:S03]  /*86c80*/  IMAD.MOV.U32 R10, RZ, RZ, R6 ;  /* 0x000000ffff0a7224 */ /* 0x000fc600078e0006 */
[----:B---3--:R-:W3:Y:S04]  /*86c90*/  LDL.LU R16, [R1+0x14ec] ;  /* 0x0014ec0001107983 */ /* 0x008ee80000300800 */
[----:B------:R1:W-:Y:S04]  /*86ca0*/  STL [R1+0x13ac], R19 ;  /* 0x0013ac1301007387 */ /* 0x0003e80000100800 */
[----:B------:R-:W3:Y:S04]  /*86cb0*/  LDL.LU R6, [R1+0x152c] ;  /* 0x00152c0001067983 */ /* 0x000ee80000300800 */
[----:B------:R1:W-:Y:S02]  /*86cc0*/  LDGSTS.E [R4+0x5d00], desc[UR60][R10.64], P0 ;  /* 0x05d000000a047fae */ /* 0x0003e4000812187c */
[----:B-1----:R-:W-:Y:S01]  /*86cd0*/  MOV R10, R17 ;  /* 0x00000011000a7202 */ /* 0x002fe20000000f00 */
[----:B------:R-:W-:-:S02]  /*86ce0*/  IMAD.MOV.U32 R11, RZ, RZ, R19 ;  /* 0x000000ffff0b7224 */ /* 0x000fc400078e0013 */
[----:B------:R-:W3:Y:S04]  /*86cf0*/  LDL.LU R19, [R1+0x1570] ;  /* 0x0015700001137983 */ /* 0x000ee80000300800 */
[----:B------:R1:W-:Y:S04]  /*86d00*/  LDGSTS.E [R4+0x6100], desc[UR60][R10.64], P0 ;  /* 0x061000000a047fae */ /* 0x0003e8000812187c */
[----:B------:R-:W3:Y:S01]  /*86d10*/  LDL.LU R17, [R1+0x15b0] ;  /* 0x0015b00001117983 */ /* 0x000ee20000300800 */
[----:B--2---:R-:W-:-:S05]  /*86d20*/  IADD3 R18, P1, R18, R5, RZ ;  /* 0x0000000512127210 */ /* 0x004fca0007f3e0ff */
[----:B-1----:R-:W-:Y:S01]  /*86d30*/  IMAD.MOV.U32 R10, RZ, RZ, R18 ;  /* 0x000000ffff0a7224 */ /* 0x002fe200078e0012 */
[----:B------:R-:W-:Y:S01]  /*86d40*/  IADD3 R21, P2, R21, R5, RZ ;  /* 0x0000000515157210 */ /* 0x000fe20007f5e0ff */
[----:B------:R-:W-:Y:S01]  /*86d50*/  IMAD.X R20, R20, 0x1, R0, P1 ;  /* 0x0000000114147824 */ /* 0x000fe200008e0600 */
[----:B------:R-:W-:Y:S03]  /*86d60*/  STL [R1+0x13f0], R18 ;  /* 0x0013f01201007387 */ /* 0x000fe60000100800 */
[----:B------:R-:W-:Y:S01]  /*86d70*/  IMAD.MOV.U32 R11, RZ, RZ, R20 ;  /* 0x000000ffff0b7224 */ /* 0x000fe200078e0014 */
[----:B------:R1:W-:Y:S01]  /*86d80*/  STL [R1+0x13ec], R20 ;  /* 0x0013ec1401007387 */ /* 0x0003e20000100800 */
[----:B------:R-:W-:-:S03]  /*86d90*/  IADD3.X R22, R22, R0, RZ, P2, !PT ;  /* 0x0000000016167210 */ /* 0x000fc600017fe4ff */
[----:B------:R-:W-:Y:S04]  /*86da0*/  STL [R1+0x1430], R21 ;  /* 0x0014301501007387 */ /* 0x000fe80000100800 */
[----:B------:R2:W-:Y:S04]  /*86db0*/  LDGSTS.E [R4+0x6500], desc[UR60][R10.64], P0 ;  /* 0x065000000a047fae */ /* 0x0005e8000812187c */
[----:B-1----:R-:W3:Y:S01]  /*86dc0*/  LDL.LU R20, [R1+0x156c] ;  /* 0x00156c0001147983 */ /* 0x002ee20000300800 */
[----:B------:R-:W-:-:S03]  /*86dd0*/  IADD3 R12, P1, R12, R5, RZ ;  /* 0x000000050c0c7210 */ /* 0x000fc60007f3e0ff */
        /* <DEDUP_REMOVED lines=8> */
[----:B----4-:R-:W-:-:S04]  /*86e60*/  IMAD.X R14, R14, 0x1, R0, P1 ;  /* 0x000000010e0e7824 */ /* 0x010fc800008e0600 */
        /* <DEDUP_REMOVED lines=8> */
[----:B----4-:R-:W-:Y:S01]  /*86ef0*/  IMAD.MOV.U32 R11, RZ, RZ, R15 ;  /* 0x000000ffff0b7224 */ /* 0x010fe200078e000f */
[----:B------:R-:W-:-:S02]  /*86f00*/  MOV R10, R13 ;  /* 0x0000000d000a7202 */ /* 0x000fc40000000f00 */
[----:B-1----:R-:W4:Y:S04]  /*86f10*/  LDL.LU R15, [R1+0x15ec] ;  /* 0x0015ec00010f7983 */ /* 0x002f280000300800 */
[----:B------:R-:W4:Y:S01]  /*86f20*/  LDL.LU R13, [R1+0x162c] ;  /* 0x00162c00010d7983 */ /* 0x000f220000300800 */
[-C--:B------:R-:W-:Y:S02]  /*86f30*/  IADD3 R8, P1, R8, R5.reuse, RZ ;  /* 0x0000000508087210 */ /* 0x080fe40007f3e0ff */
[----:B------:R-:W-:Y:S01]  /*86f40*/  IADD3 R3, P2, R3, R5, RZ ;  /* 0x0000000503037210 */ /* 0x000fe20007f5e0ff */
[----:B------:R1:W-:Y:S04]  /*86f50*/  LDGSTS.E [R4+0x7100], desc[UR60][R10.64], P0 ;  /* 0x071000000a047fae */ /* 0x0003e8000812187c */
[----:B------:R-:W-:Y:S01]  /*86f60*/  STL [R1+0x14f0], R8 ;  /* 0x0014f00801007387 */ /* 0x000fe20000100800 */
[----:B-1----:R-:W-:-:S02]  /*86f70*/  IMAD.MOV.U32 R10, RZ, RZ, R8 ;  /* 0x000000ffff0a7224 */ /* 0x002fc400078e0008 */
[----:B---3--:R-:W-:-:S04]  /*86f80*/  IMAD.X R16, R16, 0x1, R0, P1 ;  /* 0x0000000110107824 */ /* 0x008fc800008e0600 */
[----:B------:R-:W-:Y:S01]  /*86f90*/  IMAD.MOV.U32 R11, RZ, RZ, R16 ;  /* 0x000000ffff0b7224 */ /* 0x000fe200078e0010 */
[----:B------:R1:W-:Y:S01]  /*86fa0*/  STL [R1+0x14ec], R16 ;  /* 0x0014ec1001007387 */ /* 0x0003e20000100800 */
[----:B------:R-:W-:-:S03]  /*86fb0*/  IADD3.X R6, R6, R0, RZ, P2, !PT ;  /* 0x0000000006067210 */ /* 0x000fc600017fe4ff */
[----:B------:R-:W-:Y:S04]  /*86fc0*/  STL [R1+0x1530], R3 ;  /* 0x0015300301007387 */ /* 0x000fe80000100800 */
[----:B------:R3:W-:Y:S04]  /*86fd0*/  STL [R1+0x152c], R6 ;  /* 0x00152c0601007387 */ /* 0x0007e80000100800 */
[----:B-1----:R-:W4:Y:S04]  /*86fe0*/  LDL.LU R16, [R1+0x166c] ;  /* 0x00166c0001107983 */ /* 0x002f280000300800 */
[----:B------:R1:W-:Y:S04]  /*86ff0*/  LDGSTS.E [R4+0x7500], desc[UR60][R10.64], P0 ;  /* 0x075000000a047fae */ /* 0x0003e8000812187c */
[----:B------:R-:W4:Y:S01]  /*87000*/  LDL.LU R8, [R1+0x1670] ;  /* 0x0016700001087983 */ /* 0x000f220000300800 */
[----:B-1----:R-:W-:Y:S01]  /*87010*/  IMAD.MOV.U32 R11, RZ, RZ, R6 ;  /* 0x000000ffff0b7224 */ /* 0x002fe200078e0006 */
[----:B------:R-:W-:-:S02]  /*87020*/  MOV R10, R3 ;  /* 0x00000003000a7202 */ /* 0x000fc40000000f00 */
[----:B---3--:R-:W3:Y:S04]  /*87030*/  LDL.LU R6, [R1+0x16ac] ;  /* 0x0016ac0001067983 */ /* 0x008ee80000300800 */
[----:B------:R-:W3:Y:S01]  /*87040*/  LDL.LU R3, [R1+0x16b0] ;  /* 0x0016b00001037983 */ /* 0x000ee20000300800 */
[-C--:B------:R-:W-:Y:S02]  /*87050*/  IADD3 R19, P1, R19, R5.reuse, RZ ;  /* 0x0000000513137210 */ /* 0x080fe40007f3e0ff */
[----:B------:R-:W-:Y:S01]  /*87060*/  IADD3 R17, P2, R17, R5, RZ ;  /* 0x0000000511117210 */ /* 0x000fe20007f5e0ff */
[----:B------:R1:W-:Y:S04]  /*87070*/  LDGSTS.E [R4+0x7900], desc[UR60][R10.64], P0 ;  /* 0x079000000a047fae */ /* 0x0003e8000812187c */
[----:B------:R2:W-:Y:S01]  /*87080*/  STL [R1+0x1570], R19 ;  /* 0x0015701301007387 */ /* 0x0005e20000100800 */
[----:B-1----:R-:W-:-:S02]  /*87090*/  IMAD.MOV.U32 R10, RZ, RZ, R19 ;  /* 0x000000ffff0a7224 */ /* 0x002fc400078e0013 */
[----:B------:R-:W-:-:S05]  /*870a0*/  IMAD.X R20, R20, 0x1, R0, P1 ;  /* 0x0000000114147824 */ /* 0x000fca00008e0600 */
[----:B------:R-:W-:Y:S01]  /*870b0*/  STL [R1+0x156c], R20 ;  /* 0x00156c1401007387 */ /* 0x000fe20000100800 */
[----:B--2---:R-:W-:-:S03]  /*870c0*/  IADD3.X R18, R18, R0, RZ, P2, !PT ;  /* 0x0000000012127210 */ /* 0x004fc600017fe4ff */
        /* <DEDUP_REMOVED lines=9> */
[----:B------:R-:W-:-:S02]  /*87160*/  IADD3 R14, P1, R14, R5, RZ ;  /* 0x000000050e0e7210 */ /* 0x000fc40007f3e0ff */
[----:B-1----:R-:W-:Y:S02]  /*87170*/  MOV R10, R17 ;  /* 0x00000011000a7202 */ /* 0x002fe40000000f00 */
[----:B------:R-:W3:Y:S01]  /*87180*/  LDL.LU R17, [R1+0x17b0] ;  /* 0x0017b00001117983 */ /* 0x000ee20000300800 */
[----:B------:R-:W-:-:S03]  /*87190*/  IADD3 R12, P2, R12, R5, RZ ;  /* 0x000000050c0c7210 */ /* 0x000fc60007f5e0ff */
[----:B------:R-:W-:Y:S01]  /*871a0*/  STL [R1+0x15f0], R14 ;  /* 0x0015f00e01007387 */ /* 0x000fe20000100800 */
[----:B----4-:R-:W-:Y:S01]  /*871b0*/  IMAD.X R15, R15, 0x1, R0, P1 ;  /* 0x000000010f0f7824 */ /* 0x010fe200008e0600 */
[----:B------:R-:W-:-:S04]  /*871c0*/  IADD3.X R13, R13, R0, RZ, P2, !PT ;  /* 0x000000000d0d7210 */ /* 0x000fc800017fe4ff */
[----:B------:R1:W-:Y:S01]  /*871d0*/  STL [R1+0x15ec], R15 ;  /* 0x0015ec0f01007387 */ /* 0x0003e20000100800 */
[----:B------:R-:W-:-:S03]  /*871e0*/  IMAD.MOV.U32 R11, RZ, RZ, R18 ;  /* 0x000000ffff0b7224 */ /* 0x000fc600078e0012 */
[----:B------:R-:W-:Y:S04]  /*871f0*/  STL [R1+0x1630], R12 ;  /* 0x0016300c01007387 */ /* 0x000fe80000100800 */
[----:B------:R-:W4:Y:S04]  /*87200*/  LDL.LU R20, [R1+0x176c] ;  /* 0x00176c0001147983 */ /* 0x000f280000300800 */
[----:B------:R1:W-:Y:S04]  /*87210*/  STL [R1+0x162c], R13 ;  /* 0x00162c0d01007387 */ /* 0x0003e80000100800 */
[----:B--2---:R-:W2:Y:S04]  /*87220*/  LDL.LU R18, [R1+0x17ac] ;  /* 0x0017ac0001127983 */ /* 0x004ea80000300800 */
[----:B------:R1:W-:Y:S02]  /*87230*/  LDGSTS.E [R4+0x20100], desc[UR60][R10.64], P0 ;  /* 0x201000000a047fae */ /* 0x0003e4000812187c */
[----:B-1----:R-:W-:-:S02]  /*87240*/  IMAD.MOV.U32 R10, RZ, RZ, R14 ;  /* 0x000000ffff0a7224 */ /* 0x002fc400078e000e */
[----:B------:R-:W-:Y:S02]  /*87250*/  IMAD.MOV.U32 R11, RZ, RZ, R15 ;  /* 0x000000ffff0b7224 */ /* 0x000fe400078e000f */
[----:B------:R-:W2:Y:S04]  /*87260*/  LDL.LU R15, [R1+0x181c] ;  /* 0x00181c00010f7983 */ /* 0x000ea80000300800 */
[----:B------:R-:W2:Y:S04]  /*87270*/  LDL.LU R14, [R1+0x1820] ;  /* 0x00182000010e7983 */ /* 0x000ea80000300800 */
[----:B------:R1:W-:Y:S02]  /*87280*/  LDGSTS.E [R4+0x20500], desc[UR60][R10.64], P0 ;  /* 0x205000000a047fae */ /* 0x0003e4000812187c */
[----:B-1----:R-:W-:Y:S01]  /*87290*/  IMAD.MOV.U32 R11, RZ, RZ, R13 ;  /* 0x000000ffff0b7224 */ /* 0x002fe200078e000d */
[----:B------:R-:W-:Y:S01]  /*872a0*/  MOV R10, R12 ;  /* 0x0000000c000a7202 */ /* 0x000fe20000000f00 */
[----:B------:R-:W2:Y:S04]  /*872b0*/  LDL.LU R13, [R1+0x1824] ;  /* 0x00182400010d7983 */ /* 0x000ea80000300800 */
[----:B------:R-:W2:Y:S01]  /*872c0*/  LDL.LU R12, [R1+0x1828] ;  /* 0x00182800010c7983 */ /* 0x000ea20000300800 */
[----:B------:R-:W-:-:S02]  /*872d0*/  IADD3 R8, P1, R8, R5, RZ ;  /* 0x0000000508087210 */ /* 0x000fc40007f3e0ff */
[----:B---3--:R-:W-:Y:S01]  /*872e0*/  IADD3 R3, P2, R3, R5, RZ ;  /* 0x0000000503037210 */ /* 0x008fe20007f5e0ff */
[----:B------:R1:W-:Y:S02]  /*872f0*/  LDGSTS.E [R4+0x20900], desc[UR60][R10.64], P0 ;  /* 0x209000000a047fae */ /* 0x0003e4000812187c */
[----:B------:R-:W-:Y:S01]  /*87300*/  IMAD.X R16, R16, 0x1, R0, P1 ;  /* 0x0000000110107824 */ /* 0x000fe200008e0600 */
[----:B------:R-:W-:Y:S01]  /*87310*/  IADD3.X R6, R6, R0, RZ, P2, !PT ;  /* 0x0000000006067210 */ /* 0x000fe200017fe4ff */
[----:B------:R-:W-:Y:S04]  /*87320*/  STL [R1+0x1670], R8 ;  /* 0x0016700801007387 */ /* 0x000fe80000100800 */
[----:B------:R3:W-:Y:S01]  /*87330*/  STL [R1+0x166c], R16 ;  /* 0x00166c1001007387 */ /* 0x0007e20000100800 */
[----:B-1----:R-:W-:-:S02]  /*87340*/  IMAD.MOV.U32 R10, RZ, RZ, R8 ;  /* 0x000000ffff0a7224 */ /* 0x002fc400078e0008 */
[----:B------:R-:W-:Y:S01]  /*87350*/  IMAD.MOV.U32 R11, RZ, RZ, R16 ;  /* 0x000000ffff0b7224 */ /* 0x000fe200078e0010 */
[----:B------:R-:W-:Y:S04]  /*87360*/  STL [R1+0x16b0], R3 ;  /* 0x0016b00301007387 */ /* 0x000fe80000100800 */
[----:B------:R1:W-:Y:S04]  /*87370*/  STL [R1+0x16ac], R6 ;  /* 0x0016ac0601007387 */ /* 0x0003e80000100800 */
[----:B---3--:R-:W3:Y:S04]  /*87380*/  LDL.LU R16, [R1+0x182c] ;  /* 0x00182c0001107983 */ /* 0x008ee80000300800 */
[----:B------:R1:W-:Y:S04]  /*87390*/  LDGSTS.E [R4+0x20d00], desc[UR60][R10.64], P0 ;  /* 0x20d000000a047fae */ /* 0x0003e8000812187c */
[----:B------:R-:W3:Y:S01]  /*873a0*/  LDL.LU R8, [R1+0x1830] ;  /* 0x0018300001087983 */ /* 0x000ee20000300800 */
[----:B-1----:R-:W-:Y:S01]  /*873b0*/  IMAD.MOV.U32 R11, RZ, RZ, R6 ;  /* 0x000000ffff0b7224 */ /* 0x002fe200078e0006 */
[----:B------:R-:W-:-:S02]  /*873c0*/  MOV R10, R3 ;  /* 0x00000003000a7202 */ /* 0x000fc40000000f00 */
[----:B------:R-:W3:Y:S04]  /*873d0*/  LDL.LU R6, [R1+0x1834] ;  /* 0x0018340001067983 */ /* 0x000ee80000300800 */
[----:B------:R-:W3:Y:S04]  /*873e0*/  LDL.LU R3, [R1+0x1838] ;  /* 0x0018380001037983 */ /* 0x000ee80000300800 */
[----:B------:R1:W-:Y:S01]  /*873f0*/  LDGSTS.E [R4+0x21100], desc[UR60][R10.64], P0 ;  /* 0x211000000a047fae */ /* 0x0003e2000812187c */
[----:B------:R-:W-:-:S05]  /*87400*/  IADD3 R23, P1, R23, R5, RZ ;  /* 0x0000000517177210 */ /* 0x000fca0007f3e0ff */
[----:B------:R-:W-:Y:S01]  /*87410*/  IMAD.X R152, R152, 0x1, R0, P1 ;  /* 0x0000000198987824 */ /* 0x000fe200008e0600 */
[-C--:B------:R-:W-:Y:S01]  /*87420*/  IADD3 R21, P2, R21, R5.reuse, RZ ;  /* 0x0000000515157210 */ /* 0x080fe20007f5e0ff */
[----:B------:R-:W-:Y:S03]  /*87430*/  STL [R1+0x16f0], R23 ;  /* 0x0016f01701007387 */ /* 0x000fe60000100800 */
[----:B------:R-:W-:Y:S02]  /*87440*/  IADD3.X R22, R22, R0, RZ, P2, !PT ;  /* 0x0000000016167210 */ /* 0x000fe400017fe4ff */
[-C--:B------:R-:W-:Y:S01]  /*87450*/  IADD3 R19, P1, R19, R5.reuse, RZ ;  /* 0x0000000513137210 */ /* 0x080fe20007f3e0ff */
[----:B------:R-:W-:Y:S01]  /*87460*/  STL [R1+0x16ec], R152 ;  /* 0x0016ec9801007387 */ /* 0x000fe20000100800 */
[----:B-1----:R-:W-:Y:S02]  /*87470*/  IMAD.MOV.U32 R10, RZ, RZ, R23 ;  /* 0x000000ffff0a7224 */ /* 0x002fe400078e0017 */
[----:B------:R-:W-:Y:S01]  /*87480*/  IMAD.MOV.U32 R11, RZ, RZ, R152 ;  /* 0x000000ffff0b7224 */ /* 0x000fe200078e0098 */
[----:B------:R-:W-:Y:S04]  /*87490*/  STL [R1+0x1730], R21 ;  /* 0x0017301501007387 */ /* 0x000fe80000100800 */
[----:B------:R1:W-:Y:S01]  /*874a0*/  STL [R1+0x172c], R22 ;  /* 0x00172c1601007387 */ /* 0x0003e20000100800 */
[----:B------:R-:W-:-:S03]  /*874b0*/  IADD3 R17, P2, R17, R5, RZ ;  /* 0x0000000511117210 */ /* 0x000fc60007f5e0ff */
[----:B------:R-:W-:Y:S04]  /*874c0*/  STL [R1+0x1770], R19 ;  /* 0x0017701301007387 */ /* 0x000fe80000100800 */
[----:B------:R1:W-:Y:S01]  /*874d0*/  LDGSTS.E [R4+0x21500], desc[UR60][R10.64], P0 ;  /* 0x215000000a047fae */ /* 0x0003e2000812187c */
[----:B----4-:R-:W-:Y:S02]  /*874e0*/  IMAD.X R20, R20, 0x1, R0, P1 ;  /* 0x0000000114147824 */ /* 0x010fe400008e0600 */
[----:B-1----:R-:W-:-:S03]  /*874f0*/  IMAD.MOV.U32 R11, RZ, RZ, R22 ;  /* 0x000000ffff0b7224 */ /* 0x002fc600078e0016 */
[----:B------:R-:W-:Y:S01]  /*87500*/  STL [R1+0x176c], R20 ;  /* 0x00176c1401007387 */ /* 0x000fe20000100800 */
[----:B--2---:R-:W-:-:S03]  /*87510*/  IADD3.X R18, R18, R0, RZ, P2, !PT ;  /* 0x0000000012127210 */ /* 0x004fc600017fe4ff */
[----:B------:R-:W-:Y:S04]  /*87520*/  STL [R1+0x17b0], R17 ;  /* 0x0017b01101007387 */ /* 0x000fe80000100800 */
[----:B------:R-:W-:Y:S04]  /*87530*/  STL [R1+0x17ac], R18 ;  /* 0x0017ac1201007387 */ /* 0x000fe80000100800 */
[----:B------:R-:W2:Y:S04]  /*87540*/  LDL.LU.64 R22, [R1+0x7c8] ;  /* 0x0007c80001167983 */ /* 0x000ea80000300a00 */
[----:B------:R-:W4:Y:S01]  /*87550*/  LDL.LU.64 R152, [R1+0x858] ;  /* 0x0008580001987983 */ /* 0x000f220000300a00 */
[----:B------:R-:W-:-:S05]  /*87560*/  IADD3 R14, P1, R14, R5, RZ ;  /* 0x000000050e0e7210 */ /* 0x000fca0007f3e0ff */
[----:B------:R-:W-:Y:S01]  /*87570*/  IMAD.X R15, R15, 0x1, R0, P1 ;  /* 0x000000010f0f7824 */ /* 0x000fe200008e0600 */
[----:B------:R-:W-:Y:S04]  /*87580*/  STL [R1+0x1820], R14 ;  /* 0x0018200e01007387 */ /* 0x000fe80000100800 */
[----:B------:R-:W-:Y:S01]  /*87590*/  STL [R1+0x181c], R15 ;  /* 0x00181c0f01007387 */ /* 0x000fe20000100800 */
[----:B------:R-:W-:-:S05]  /*875a0*/  IADD3 R12, P2, R12, R5, RZ ;  /* 0x000000050c0c7210 */ /* 0x000fca0007f5e0ff */
[----:B------:R-:W-:Y:S04]  /*875b0*/  STL [R1+0x1828], R12 ;  /* 0x0018280c01007387 */ /* 0x000fe80000100800 */
[----:B------:R-:W4:Y:S01]  /*875c0*/  LDL.LU.64 R154, [R1+0x850] ;  /* 0x00085000019a7983 */ /* 0x000f220000300a00 */
[----:B------:R-:W-:-:S05]  /*875d0*/  MOV R10, R21 ;  /* 0x00000015000a7202 */ /* 0x000fca0000000f00 */
[----:B------:R1:W-:Y:S02]  /*875e0*/  LDGSTS.E [R4+0x21900], desc[UR60][R10.64], P0 ;  /* 0x219000000a047fae */ /* 0x0003e4000812187c */
[----:B-1----:R-:W-:Y:S02]  /*875f0*/  IMAD.MOV.U32 R10, RZ, RZ, R19 ;  /* 0x000000ffff0a7224 */ /* 0x002fe400078e0013 */
[----:B------:R-:W-:-:S05]  /*87600*/  IMAD.MOV.U32 R11, RZ, RZ, R20 ;  /* 0x000000ffff0b7224 */ /* 0x000fca00078e0014 */
[----:B------:R1:W-:Y:S01]  /*87610*/  LDGSTS.E [R4+0x21d00], desc[UR60][R10.64], P0 ;  /* 0x21d000000a047fae */ /* 0x0003e2000812187c */
[----:B------:R-:W-:Y:S02]  /*87620*/  IADD3.X R13, R13, R0, RZ, P2, !PT ;  /* 0x000000000d0d7210 */ /* 0x000fe400017fe4ff */
[----:B-1----:R-:W-:Y:S01]  /*87630*/  MOV R10, R17 ;  /* 0x00000011000a7202 */ /* 0x002fe20000000f00 */
[----:B------:R-:W-:-:S05]  /*87640*/  IMAD.MOV.U32 R11, RZ, RZ, R18 ;  /* 0x000000ffff0b7224 */ /* 0x000fca00078e0012 */
[----:B------:R1:W-:Y:S04]  /*87650*/  LDGSTS.E [R4+0x22100], desc[UR60][R10.64], P0 ;  /* 0x221000000a047fae */ /* 0x0003e8000812187c */
[----:B------:R3:W-:Y:S01]  /*87660*/  STL [R1+0x1824], R13 ;  /* 0x0018240d01007387 */ /* 0x0007e20000100800 */
[----:B-1----:R-:W-:Y:S02]  /*87670*/  IMAD.MOV.U32 R10, RZ, RZ, R14 ;  /* 0x000000ffff0a7224 */ /* 0x002fe400078e000e */
[----:B------:R-:W-:-:S05]  /*87680*/  IMAD.MOV.U32 R11, RZ, RZ, R15 ;  /* 0x000000ffff0b7224 */ /* 0x000fca00078e000f */
[----:B------:R1:W-:Y:S01]  /*87690*/  LDGSTS.E [R4+0x22500], desc[UR60][R10.64], P0 ;  /* 0x225000000a047fae */ /* 0x0003e2000812187c */
[-C--:B---3--:R-:W-:Y:S02]  /*876a0*/  IADD3 R8, P1, R8, R5.reuse, RZ ;  /* 0x0000000508087210 */ /* 0x088fe40007f3e0ff */
[----:B------:R-:W-:Y:S02]  /*876b0*/  IADD3 R3, P2, R3, R5, RZ ;  /* 0x0000000503037210 */ /* 0x000fe40007f5e0ff */
[----:B-1----:R-:W-:Y:S01]  /*876c0*/  MOV R10, R12 ;  /* 0x0000000c000a7202 */ /* 0x002fe20000000f00 */
[----:B------:R-:W-:Y:S02]  /*876d0*/  IMAD.MOV.U32 R11, RZ, RZ, R13 ;  /* 0x000000ffff0b7224 */ /* 0x000fe400078e000d */
[----:B------:R-:W3:Y:S01]  /*876e0*/  LDL.LU.64 R12, [R1+0x848] ;  /* 0x00084800010c7983 */ /* 0x000ee20000300a00 */
[----:B------:R-:W-:-:S03]  /*876f0*/  IMAD.X R16, R16, 0x1, R0, P1 ;  /* 0x0000000110107824 */ /* 0x000fc600008e0600 */
[----:B------:R-:W3:Y:S01]  /*87700*/  LDL.LU.64 R162, [R1+0x840] ;  /* 0x0008400001a27983 */ /* 0x000ee20000300a00 */
[----:B------:R-:W-:-:S03]  /*87710*/  IADD3.X R6, R6, R0, RZ, P2, !PT ;  /* 0x0000000006067210 */ /* 0x000fc600017fe4ff */
[----:B------:R-:W3:Y:S04]  /*87720*/  LDL.LU.64 R14, [R1+0x838] ;  /* 0x00083800010e7983 */ /* 0x000ee80000300a00 */
[----:B------:R-:W-:Y:S04]  /*87730*/  STL [R1+0x1830], R8 ;  /* 0x0018300801007387 */ /* 0x000fe80000100800 */
[----:B------:R1:W-:Y:S04]  /*87740*/  STL [R1+0x182c], R16 ;  /* 0x00182c1001007387 */ /* 0x0003e80000100800 */
[----:B------:R2:W-:Y:S04]  /*87750*/  STL [R1+0x1838], R3 ;  /* 0x0018380301007387 */ /* 0x0005e80000100800 */
[----:B------:R3:W-:Y:S04]  /*87760*/  STL [R1+0x1834], R6 ;  /* 0x0018340601007387 */ /* 0x0007e80000100800 */
[----:B------:R-:W3:Y:S04]  /*87770*/  LDL.LU.64 R164, [R1+0x830] ;  /* 0x0008300001a47983 */ /* 0x000ee80000300a00 */
[----:B------:R1:W-:Y:S02]  /*87780*/  LDGSTS.E [R4+0x22900], desc[UR60][R10.64], P0 ;  /* 0x229000000a047fae */ /* 0x0003e4000812187c */
[----:B-1----:R-:W-:-:S02]  /*87790*/  IMAD.MOV.U32 R11, RZ, RZ, R16 ;  /* 0x000000ffff0b7224 */ /* 0x002fc400078e0010 */
[----:B------:R-:W3:Y:S04]  /*877a0*/  LDL.LU.64 R16, [R1+0x828] ;  /* 0x0008280001107983 */ /* 0x000ee80000300a00 */
[----:B------:R-:W3:Y:S04]  /*877b0*/  LDL.LU.64 R166, [R1+0x820] ;  /* 0x0008200001a67983 */ /* 0x000ee80000300a00 */
[----:B------:R-:W3:Y:S04]  /*877c0*/  LDL.LU.64 R18, [R1+0x818] ;  /* 0x0008180001127983 */ /* 0x000ee80000300a00 */
[----:B------:R-:W3:Y:S04]  /*877d0*/  LDL.LU.64 R168, [R1+0x810] ;  /* 0x0008100001a87983 */ /* 0x000ee80000300a00 */
[----:B------:R-:W3:Y:S01]  /*877e0*/  LDL.LU.64 R20, [R1+0x808] ;  /* 0x0008080001147983 */ /* 0x000ee20000300a00 */
[----:B------:R-:W-:-:S03]  /*877f0*/  IMAD.MOV.U32 R10, RZ, RZ, R8 ;  /* 0x000000ffff0a7224 */ /* 0x000fc600078e0008 */
[----:B------:R-:W3:Y:S04]  /*87800*/  LDL.LU R174, [R1+0xdb4] ;  /* 0x000db40001ae7983 */ /* 0x000ee80000300800 */
[----:B------:R-:W3:Y:S04]  /*87810*/  LDL.LU R173, [R1+0xdb8] ;  /* 0x000db80001ad7983 */ /* 0x000ee80000300800 */
[----:B------:R-:W3:Y:S04]  /*87820*/  LDL.LU.64 R182, [R1+0x800] ;  /* 0x0008000001b67983 */ /* 0x000ee80000300a00 */
[----:B------:R1:W-:Y:S02]  /*87830*/  LDGSTS.E [R4+0x22d00], desc[UR60][R10.64], P0 ;  /* 0x22d000000a047fae */ /* 0x0003e4000812187c */
[----:B-1----:R-:W-:Y:S01]  /*87840*/  MOV R10, R3 ;  /* 0x00000003000a7202 */ /* 0x002fe20000000f00 */
[----:B------:R-:W-:-:S05]  /*87850*/  IMAD.MOV.U32 R11, RZ, RZ, R6 ;  /* 0x000000ffff0b7224 */ /* 0x000fca00078e0006 */
[----:B------:R1:W-:Y:S01]  /*87860*/  LDGSTS.E [R4+0x23100], desc[UR60][R10.64], P0 ;  /* 0x231000000a047fae */ /* 0x0003e2000812187c */
[----:B--2---:R-:W-:-:S05]  /*87870*/  IADD3 R156, P1, R22, R5, RZ ;  /* 0x00000005169c7210 */ /* 0x004fca0007f3e0ff */
[----:B------:R-:W-:Y:S02]  /*87880*/  IMAD.X R3, R23, 0x1, R0, P1 ;  /* 0x0000000117037824 */ /* 0x000fe400008e0600 */
[----:B------:R-:W2:Y:S01]  /*87890*/  LDL.LU.64 R22, [R1+0x7f8] ;  /* 0x0007f80001167983 */ /* 0x000ea20000300a00 */
[----:B----4-:R-:W-:-:S03]  /*878a0*/  IADD3 R157, P1, R152, R5, RZ ;  /* 0x00000005989d7210 */ /* 0x010fc60007f3e0ff */
[----:B------:R-:W4:Y:S01]  /*878b0*/  LDL.LU.64 R180, [R1+0x7f0] ;  /* 0x0007f00001b47983 */ /* 0x000f220000300a00 */
[----:B-1----:R-:W-:-:S03]  /*878c0*/  IADD3.X R10, R153, R0, RZ, P1, !PT ;  /* 0x00000000990a7210 */ /* 0x002fc60000ffe4ff */
[----:B------:R-:W4:Y:S04]  /*878d0*/  LDL.LU.64 R152, [R1+0x7e8] ;  /* 0x0007e80001987983 */ /* 0x000f280000300a00 */
[----:B------:R-:W4:Y:S01]  /*878e0*/  LDL.LU.64 R178, [R1+0x7e0] ;  /* 0x0007e00001b27983 */ /* 0x000f220000300a00 */
[----:B------:R-:W-:-:S05]  /*878f0*/  IADD3 R158, P1, R154, R5, RZ ;  /* 0x000000059a9e7210 */ /* 0x000fca0007f3e0ff */
[----:B------:R-:W-:Y:S02]  /*87900*/  IMAD.X R11, R155, 0x1, R0, P1 ;  /* 0x000000019b0b7824 */ /* 0x000fe400008e0600 */
[----:B------:R-:W4:Y:S04]  /*87910*/  LDL.LU.64 R154, [R1+0x7d8] ;  /* 0x0007d800019a7983 */ /* 0x000f280000300a00 */
[----:B------:R-:W4:Y:S01]  /*87920*/  LDL.LU.64 R176, [R1+0x7d0] ;  /* 0x0007d00001b07983 */ /* 0x000f220000300a00 */
        /* <DEDUP_REMOVED lines=20> */
[----:B------:R-:W-:Y:S01]  /*87a70*/  MOV R192, R157 ;  /* 0x0000009d00c07202 */ /* 0x000fe20000000f00 */
        /* <DEDUP_REMOVED lines=9> */
[----:B------:R-:W-:Y:S02]  /*87b10*/  IMAD.MOV.U32 R224, RZ, RZ, R162 ;  /* 0x000000ffffe07224 */ /* 0x000fe400078e00a2 */
        /* <DEDUP_REMOVED lines=8> */
[----:B------:R-:W-:Y:S01]  /*87ba0*/  IMAD.MOV.U32 R209, RZ, RZ, R19 ;  /* 0x000000ffffd17224 */ /* 0x000fe200078e0013 */
[----:B------:R-:W-:Y:S01]  /*87bb0*/  LDGSTS.E [R4+0x23500], desc[UR60][R192.64], P0 ;  /* 0x23500000c0047fae */ /* 0x000fe2000812187c */
[----:B------:R-:W-:-:S02]  /*87bc0*/  IMAD.MOV.U32 R204, RZ, RZ, R167 ;  /* 0x000000ffffcc7224 */ /* 0x000fc400078e00a7 */
[----:B------:R-:W-:Y:S01]  /*87bd0*/  IMAD.MOV.U32 R186, RZ, RZ, R168 ;  /* 0x000000ffffba7224 */ /* 0x000fe200078e00a8 */
[----:B------:R-:W-:Y:S01]  /*87be0*/  LDGSTS.E [R4+0x23900], desc[UR60][R190.64], P0 ;  /* 0x23900000be047fae */ /* 0x000fe2000812187c */
[----:B------:R-:W-:-:S03]  /*87bf0*/  IMAD.MOV.U32 R187, RZ, RZ, R21 ;  /* 0x000000ffffbb7224 */ /* 0x000fc600078e0015 */
[----:B------:R-:W-:Y:S01]  /*87c00*/  LDGSTS.E [R4+0x23d00], desc[UR60][R158.64], P0 ;  /* 0x23d000009e047fae */ /* 0x000fe2000812187c */
[----:B--2---:R-:W-:-:S04]  /*87c10*/  IADD3 R169, P1, R22, R5, RZ ;  /* 0x0000000516a97210 */ /* 0x004fc80007f3e0ff */
[----:B------:R-:W-:Y:S02]  /*87c20*/  IADD3.X R22, R23, R0, RZ, P1, !PT ;  /* 0x0000000017167210 */ /* 0x000fe40000ffe4ff */
[----:B----4-:R-:W-:-:S05]  /*87c30*/  IADD3 R171, P1, R180, R5, RZ ;  /* 0x00000005b4ab7210 */ /* 0x010fca0007f3e0ff */
[----:B------:R-:W-:Y:S01]  /*87c40*/  IMAD.X R23, R181, 0x1, R0, P1 ;  /* 0x00000001b5177824 */ /* 0x000fe200008e0600 */
[----:B------:R-:W-:-:S05]  /*87c50*/  IADD3 R252, P1, R152, R5, RZ ;  /* 0x0000000598fc7210 */ /* 0x000fca0007f3e0ff */
[----:B------:R-:W-:Y:S01]  /*87c60*/  IMAD.X R152, R153, 0x1, R0, P1 ;  /* 0x0000000199987824 */ /* 0x000fe200008e0600 */
[----:B------:R-:W-:-:S04]  /*87c70*/  IADD3 R175, P1, R178, R5, RZ ;  /* 0x00000005b2af7210 */ /* 0x000fc80007f3e0ff */
[----:B------:R-:W-:Y:S02]  /*87c80*/  IADD3.X R153, R179, R0, RZ, P1, !PT ;  /* 0x00000000b3997210 */ /* 0x000fe40000ffe4ff */
[-C--:B------:R-:W-:Y:S02]  /*87c90*/  IADD3 R8, P1, R154, R5.reuse, RZ ;  /* 0x000000059a087210 */ /* 0x080fe40007f3e0ff */
[----:B------:R-:W-:-:S03]  /*87ca0*/  IADD3 R6, P2, R176, R5, RZ ;  /* 0x00000005b0067210 */ /* 0x000fc60007f5e0ff */
[----:B------:R-:W-:Y:S01]  /*87cb0*/  IMAD.X R154, R155, 0x1, R0, P1 ;  /* 0x000000019b9a7824 */ /* 0x000fe200008e0600 */
[----:B------:R-:W-:Y:S01]  /*87cc0*/  IADD3 R173, P1, R173, R5, RZ ;  /* 0x00000005adad7210 */ /* 0x000fe20007f3e0ff */
[----:B------:R-:W-:Y:S02]  /*87cd0*/  IMAD.MOV.U32 R176, RZ, RZ, R156 ;  /* 0x000000ffffb07224 */ /* 0x000fe400078e009c */
[----:B------:R-:W-:Y:S01]  /*87ce0*/  IMAD.X R155, R177, 0x1, R0, P2 ;  /* 0x00000001b19b7824 */ /* 0x000fe200010e0600 */
[----:B------:R-:W-:Y:S01]  /*87cf0*/  IADD3.X R174, R174, R0, RZ, P1, !PT ;  /* 0x00000000aeae7210 */ /* 0x000fe20000ffe4ff */
[----:B------:R-:W-:Y:S01]  /*87d00*/  IMAD.MOV.U32 R177, RZ, RZ, R3 ;  /* 0x000000ffffb17224 */ /* 0x000fe200078e0003 */
[----:B------:R-:W-:Y:S01]  /*87d10*/  STL [R1+0xdb8], R173 ;  /* 0x000db8ad01007387 */ /* 0x000fe20000100800 */
[----:B------:R-:W-:-:S03]  /*87d20*/  MOV R156, R160 ;  /* 0x000000a0009c7202 */ /* 0x000fc60000000f00 */
[----:B------:R-:W-:Y:S04]  /*87d30*/  STL [R1+0xdb4], R174 ;  /* 0x000db4ae01007387 */ /* 0x000fe80000100800 */
[----:B------:R-:W-:Y:S04]  /*87d40*/  STL.64 [R1+0x7c8], R176 ;  /* 0x0007c8b001007387 */ /* 0x000fe80000100a00 */
[----:B------:R1:W-:Y:S04]  /*87d50*/  STL.64 [R1+0x858], R192 ;  /* 0x000858c001007387 */ /* 0x0003e80000100a00 */
[----:B------:R2:W-:Y:S04]  /*87d60*/  STL.64 [R1+0x850], R190 ;  /* 0x000850be01007387 */ /* 0x0005e80000100a00 */
[----:B------:R-:W-:Y:S04]  /*87d70*/  STL.64 [R1+0x848], R158 ;  /* 0x0008489e01007387 */ /* 0x000fe80000100a00 */
        /* <DEDUP_REMOVED lines=20> */
[----:B------:R-:W-:-:S03]  /*87ec0*/  IMAD.MOV.U32 R11, RZ, RZ, R155 ;  /* 0x000000ffff0b7224 */ /* 0x000fc600078e009b */
[----:B------:R-:W-:Y:S04]  /*87ed0*/  STL.64 [R1+0x7f8], R184 ;  /* 0x0007f8b801007387 */ /* 0x000fe80000100a00 */
[----:B------:R-:W-:Y:S04]  /*87ee0*/  STL.64 [R1+0x7f0], R182 ;  /* 0x0007f0b601007387 */ /* 0x000fe80000100a00 */
[----:B------:R-:W-:Y:S04]  /*87ef0*/  STL.64 [R1+0x7e8], R180 ;  /* 0x0007e8b401007387 */ /* 0x000fe80000100a00 */
[----:B------:R-:W-:Y:S04]  /*87f00*/  STL.64 [R1+0x7e0], R178 ;  /* 0x0007e0b201007387 */ /* 0x000fe80000100a00 */
[----:B-1----:R-:W3:Y:S04]  /*87f10*/  LDL.LU.64 R192, [R1+0x25b0] ;  /* 0x0025b00001c07983 */ /* 0x002ee80000300a00 */
[----:B------:R1:W-:Y:S04]  /*87f20*/  STL.64 [R1+0x7d8], R18 ;  /* 0x0007d81201007387 */ /* 0x0003e80000100a00 */
[----:B--2---:R-:W2:Y:S04]  /*87f30*/  LDL.LU.64 R190, [R1+0x25a8] ;  /* 0x0025a80001be7983 */ /* 0x004ea80000300a00 */
[----:B------:R4:W-:Y:S04]  /*87f40*/  STL.64 [R1+0x7d0], R10 ;  /* 0x0007d00a01007387 */ /* 0x0009e80000100a00 */
[----:B------:R-:W3:Y:S04]  /*87f50*/  LDL.LU R6, [R1+0xdf8] ;  /* 0x000df80001067983 */ /* 0x000ee80000300800 */
        /* <DEDUP_REMOVED lines=19> */
[----:B------:R-:W2:Y:S04]  /*88090*/  LDL.LU R12, [R1+0xef8] ;  /* 0x000ef800010c7983 */ /* 0x000ea80000300800 */
[----:B------:R-:W-:Y:S04]  /*880a0*/  LDGSTS.E [R4+0x27100], desc[UR60][R178.64], P0 ;  /* 0x27100000b2047fae */ /* 0x000fe8000812187c */
[----:B------:R-:W-:Y:S01]  /*880b0*/  LDGSTS.E [R4+0x27500], desc[UR60][R18.64], P0 ;  /* 0x2750000012047fae */ /* 0x000fe2000812187c */
[----:B------:R-:W-:-:S03]  /*880c0*/  LOP3.LUT R3, R7, 0x30, RZ, 0x3c, !PT ;  /* 0x0000003007037812 */ /* 0x000fc600078e3cff */
[----:B------:R4:W-:Y:S04]  /*880d0*/  LDGSTS.E [R4+0x27900], desc[UR60][R10.64], P0 ;  /* 0x279000000a047fae */ /* 0x0009e8000812187c */
[----:B-1----:R-:W2:Y:S04]  /*880e0*/  LDL.LU R18, [R1+0xf38] ;  /* 0x000f380001127983 */ /* 0x002ea80000300800 */
[----:B------:R-:W2:Y:S04]  /*880f0*/  LDL.LU R17, [R1+0xef4] ;  /* 0x000ef40001117983 */ /* 0x000ea80000300800 */
[----:B------:R-:W2:Y:S01]  /*88100*/  LDL.LU R19, [R1+0xf34] ;  /* 0x000f340001137983 */ /* 0x000ea20000300800 */
[----:B------:R-:W-:Y:S01]  /*88110*/  IADD3 R3, R3, R9, RZ ;  /* 0x0000000903037210 */ /* 0x000fe20007ffe0ff */
[----:B----4-:R-:W-:-:S02]  /*88120*/  IMAD.MOV.U32 R10, RZ, RZ, R173 ;  /* 0x000000ffff0a7224 */ /* 0x010fc400078e00ad */
[----:B------:R-:W-:Y:S01]  /*88130*/  IMAD.MOV.U32 R11, RZ, RZ, R174 ;  /* 0x000000ffff0b7224 */ /* 0x000fe200078e00ae */
[----:B------:R-:W-:Y:S04]  /*88140*/  LDGSTS.E [R4+0x27d00], desc[UR60][R176.64], P0 ;  /* 0x27d00000b0047fae */ /* 0x000fe8000812187c */
[----:B------:R-:W4:Y:S04]  /*88150*/  LDL.LU R14, [R1+0xf78] ;  /* 0x000f7800010e7983 */ /* 0x000f280000300800 */
[----:B------:R1:W-:Y:S04]  /*88160*/  LDGSTS.E [R3+0x180], desc[UR60][R10.64], P0 ;  /* 0x001800000a037fae */ /* 0x0003e8000812187c */
[----:B------:R-:W4:Y:S01]  /*88170*/  LDL.LU R4, [R1+0xfb8] ;  /* 0x000fb80001047983 */ /* 0x000f220000300800 */
[----:B---3--:R-:W-:-:S02]  /*88180*/  IADD3 R6, P1, R6, R5, RZ ;  /* 0x0000000506067210 */ /* 0x008fc40007f3e0ff */
[-C--:B--2---:R-:W-:Y:S02]  /*88190*/  IADD3 R21, P2, R21, R5.reuse, RZ ;  /* 0x0000000515157210 */ /* 0x084fe40007f5e0ff */
[----:B------:R-:W-:Y:S01]  /*881a0*/  IADD3.X R20, R20, R0, RZ, P1, !PT ;  /* 0x0000000014147210 */ /* 0x000fe20000ffe4ff */
[----:B------:R-:W-:Y:S01]  /*881b0*/  STL [R1+0xdf8], R6 ;  /* 0x000df80601007387 */ /* 0x000fe20000100800 */
[----:B-1----:R-:W-:Y:S02]  /*881c0*/  IMAD.MOV.U32 R10, RZ, RZ, R6 ;  /* 0x000000ffff0a7224 */ /* 0x002fe400078e0006 */
[----:B------:R-:W-:Y:S01]  /*881d0*/  MOV R11, R20 ;  /* 0x00000014000b7202 */ /* 0x000fe20000000f00 */
[----:B------:R-:W-:Y:S01]  /*881e0*/  IMAD.X R22, R22, 0x1, R0, P2 ;  /* 0x0000000116167824 */ /* 0x000fe200010e0600 */
[----:B------:R1:W-:Y:S01]  /*881f0*/  STL [R1+0xdf4], R20 ;  /* 0x000df41401007387 */ /* 0x0003e20000100800 */
[----:B------:R-:W-:-:S03]  /*88200*/  IADD3 R8, P1, R8, R5, RZ ;  /* 0x0000000508087210 */ /* 0x000fc60007f3e0ff */
[----:B------:R-:W-:Y:S01]  /*88210*/  STL [R1+0xe38], R21 ;  /* 0x000e381501007387 */ /* 0x000fe20000100800 */
[----:B------:R-:W-:-:S03]  /*88220*/  IADD3 R13, P2, R13, R5, RZ ;  /* 0x000000050d0d7210 */ /* 0x000fc60007f5e0ff */
[----:B------:R2:W-:Y:S04]  /*88230*/  LDGSTS.E [R3+0x580], desc[UR60][R10.64], P0 ;  /* 0x005800000a037fae */ /* 0x0005e8000812187c */
[----:B-1----:R-:W3:Y:S01]  /*88240*/  LDL.LU R20, [R1+0xf74] ;  /* 0x000f740001147983 */ /* 0x002ee20000300800 */
[----:B------:R-:W-:-:S03]  /*88250*/  IADD3.X R15, R15, R0, RZ, P1, !PT ;  /* 0x000000000f0f7210 */ /* 0x000fc60000ffe4ff */
[----:B------:R-:W-:Y:S01]  /*88260*/  STL [R1+0xe34], R22 ;  /* 0x000e341601007387 */ /* 0x000fe20000100800 */
[----:B--2---:R-:W-:-:S03]  /*88270*/  IMAD.MOV.U32 R10, RZ, RZ, R21 ;  /* 0x000000ffff0a7224 */ /* 0x004fc600078e0015 */
[----:B------:R-:W2:Y:S01]  /*88280*/  LDL.LU R6, [R1+0xfb4] ;  /* 0x000fb40001067983 */ /* 0x000ea20000300800 */
[----:B------:R-:W-:Y:S02]  /*88290*/  IMAD.MOV.U32 R11, RZ, RZ, R22 ;  /* 0x000000ffff0b7224 */ /* 0x000fe400078e0016 */
[----:B------:R-:W-:Y:S01]  /*882a0*/  IMAD.X R16, R16, 0x1, R0, P2 ;  /* 0x0000000110107824 */ /* 0x000fe200010e0600 */
[----:B------:R-:W-:Y:S04]  /*882b0*/  STL [R1+0xe78], R8 ;  /* 0x000e780801007387 */ /* 0x000fe80000100800 */
[----:B------:R1:W-:Y:S04]  /*882c0*/  LDGSTS.E [R3+0x980], desc[UR60][R10.64], P0 ;  /* 0x009800000a037fae */ /* 0x0003e8000812187c */
[----:B------:R1:W-:Y:S04]  /*882d0*/  STL [R1+0xe74], R15 ;  /* 0x000e740f01007387 */ /* 0x0003e80000100800 */
[----:B------:R-:W-:Y:S01]  /*882e0*/  STL [R1+0xeb8], R13 ;  /* 0x000eb80d01007387 */ /* 0x000fe20000100800 */
[----:B-1----:R-:W-:Y:S01]  /*882f0*/  IMAD.MOV.U32 R10, RZ, RZ, R8 ;  /* 0x000000ffff0a7224 */ /* 0x002fe200078e0008 */
[----:B------:R-:W-:-:S02]  /*88300*/  MOV R11, R15 ;  /* 0x0000000f000b7202 */ /* 0x000fc40000000f00 */
[----:B------:R-:W2:Y:S04]  /*88310*/  LDL.LU R15, [R1+0xff8] ;  /* 0x000ff800010f7983 */ /* 0x000ea80000300800 */
[----:B------:R1:W-:Y:S04]  /*88320*/  STL [R1+0xeb4], R16 ;  /* 0x000eb41001007387 */ /* 0x0003e80000100800 */
[----:B------:R1:W-:Y:S04]  /*88330*/  LDGSTS.E [R3+0xd80], desc[UR60][R10.64], P0 ;  /* 0x00d800000a037fae */ /* 0x0003e8000812187c */
[----:B------:R-:W2:Y:S01]  /*88340*/  LDL.LU R8, [R1+0x1038] ;  /* 0x0010380001087983 */ /* 0x000ea20000300800 */
[----:B-1----:R-:W-:-:S03]  /*88350*/  IMAD.MOV.U32 R11, RZ, RZ, R16 ;  /* 0x000000ffff0b7224 */ /* 0x002fc600078e0010 */
[----:B------:R-:W2:Y:S01]  /*88360*/  LDL.LU R16, [R1+0xff4] ;  /* 0x000ff40001107983 */ /* 0x000ea20000300800 */
[----:B------:R-:W-:Y:S01]  /*88370*/  IMAD.MOV.U32 R10, RZ, RZ, R13 ;  /* 0x000000ffff0a7224 */ /* 0x000fe200078e000d */
[-C--:B------:R-:W-:Y:S02]  /*88380*/  IADD3 R12, P1, R12, R5.reuse, RZ ;  /* 0x000000050c0c7210 */ /* 0x080fe40007f3e0ff */
[----:B------:R-:W2:Y:S04]  /*88390*/  LDL.LU R13, [R1+0x1034] ;  /* 0x00103400010d7983 */ /* 0x000ea80000300800 */
[----:B------:R1:W-:Y:S04]  /*883a0*/  LDGSTS.E [R3+0x1180], desc[UR60][R10.64], P0 ;  /* 0x011800000a037fae */ /* 0x0003e8000812187c */
[----:B------:R-:W-:Y:S01]  /*883b0*/  STL [R1+0xef8], R12 ;  /* 0x000ef80c01007387 */ /* 0x000fe20000100800 */
[----:B------:R-:W-:-:S02]  /*883c0*/  IADD3 R18, P2, R18, R5, RZ ;  /* 0x0000000512127210 */ /* 0x000fc40007f5e0ff */
[----:B------:R-:W-:Y:S01]  /*883d0*/  IADD3.X R17, R17, R0, RZ, P1, !PT ;  /* 0x0000000011117210 */ /* 0x000fe20000ffe4ff */
[----:B-1----:R-:W-:Y:S02]  /*883e0*/  IMAD.MOV.U32 R10, RZ, RZ, R12 ;  /* 0x000000ffff0a7224 */ /* 0x002fe400078e000c */
[----:B------:R-:W-:Y:S01]  /*883f0*/  IMAD.X R19, R19, 0x1, R0, P2 ;  /* 0x0000000113137824 */ /* 0x000fe200010e0600 */
[----:B------:R-:W-:Y:S01]  /*88400*/  MOV R11, R17 ;  /* 0x00000011000b7202 */ /* 0x000fe20000000f00 */
[----:B------:R1:W-:Y:S04]  /*88410*/  STL [R1+0xef4], R17 ;  /* 0x000ef41101007387 */ /* 0x0003e80000100800 */
[----:B------:R-:W-:Y:S04]  /*88420*/  STL [R1+0xf38], R18 ;  /* 0x000f381201007387 */ /* 0x000fe80000100800 */
[----:B------:R4:W-:Y:S04]  /*88430*/  LDGSTS.E [R3+0x1580], desc[UR60][R10.64], P0 ;  /* 0x015800000a037fae */ /* 0x0009e8000812187c */
[----:B-1----:R-:W2:Y:S04]  /*88440*/  LDL.LU R17, [R1+0x1078] ;  /* 0x0010780001117983 */ /* 0x002ea80000300800 */
[----:B------:R1:W-:Y:S04]  /*88450*/  STL [R1+0xf34], R19 ;  /* 0x000f341301007387 */ /* 0x0003e80000100800 */
[----:B------:R-:W2:Y:S01]  /*88460*/  LDL.LU R12, [R1+0x10b8] ;  /* 0x0010b800010c7983 */ /* 0x000ea20000300800 */
[----:B----4-:R-:W-:-:S03]  /*88470*/  IMAD.MOV.U32 R11, RZ, RZ, R19 ;  /* 0x000000ffff0b7224 */ /* 0x010fc600078e0013 */
[----:B-1----:R-:W4:Y:S01]  /*88480*/  LDL.LU R19, [R1+0x1074] ;  /* 0x0010740001137983 */ /* 0x002f220000300800 */
[----:B------:R-:W-:-:S03]  /*88490*/  IMAD.MOV.U32 R10, RZ, RZ, R18 ;  /* 0x000000ffff0a7224 */ /* 0x000fc600078e0012 */
[----:B------:R-:W4:Y:S01]  /*884a0*/  LDL.LU R18, [R1+0x10b4] ;  /* 0x0010b40001127983 */ /* 0x000f220000300800 */
[-C--:B------:R-:W-:Y:S02]  /*884b0*/  IADD3 R14, P1, R14, R5.reuse, RZ ;  /* 0x000000050e0e7210 */ /* 0x080fe40007f3e0ff */
[----:B------:R-:W-:Y:S01]  /*884c0*/  IADD3 R4, P2, R4, R5, RZ ;  /* 0x0000000504047210 */ /* 0x000fe20007f5e0ff */
[----:B------:R1:W-:Y:S04]  /*884d0*/  LDGSTS.E [R3+0x1980], desc[UR60][R10.64], P0 ;  /* 0x019800000a037fae */ /* 0x0003e8000812187c */
[----:B------:R2:W-:Y:S01]  /*884e0*/  STL [R1+0xf78], R14 ;  /* 0x000f780e01007387 */ /* 0x0005e20000100800 */
[----:B-1----:R-:W-:Y:S01]  /*884f0*/  IMAD.MOV.U32 R10, RZ, RZ, R14 ;  /* 0x000000ffff0a7224 */ /* 0x002fe200078e000e */
[----:B---3--:R-:W-:-:S05]  /*88500*/  IADD3.X R20, R20, R0, RZ, P1, !PT ;  /* 0x0000000014147210 */ /* 0x008fca0000ffe4ff */
[----:B------:R1:W-:Y:S01]  /*88510*/  STL [R1+0xf74], R20 ;  /* 0x000f741401007387 */ /* 0x0003e20000100800 */
[----:B--2---:R-:W-:-:S03]  /*88520*/  IMAD.X R6, R6, 0x1, R0, P2 ;  /* 0x0000000106067824 */ /* 0x004fc600010e0600 */
[----:B------:R2:W-:Y:S01]  /*88530*/  STL [R1+0xfb8], R4 ;  /* 0x000fb80401007387 */ /* 0x0005e20000100800 */
[----:B------:R-:W-:-:S03]  /*88540*/  MOV R11, R20 ;  /* 0x00000014000b7202 */ /* 0x000fc60000000f00 */
[----:B------:R-:W3:Y:S04]  /*88550*/  LDL.LU R14, [R1+0x10f8] ;  /* 0x0010f800010e7983 */ /* 0x000ee80000300800 */
[----:B------:R2:W-:Y:S04]  /*88560*/  STL [R1+0xfb4], R6 ;  /* 0x000fb40601007387 */ /* 0x0005e80000100800 */
[----:B------:R-:W3:Y:S04]  /*88570*/  LDL.LU R21, [R1+0x1138] ;  /* 0x0011380001157983 */ /* 0x000ee80000300800 */
[----:B-1----:R-:W3:Y:S04]  /*88580*/  LDL.LU R20, [R1+0x10f4] ;  /* 0x0010f40001147983 */ /* 0x002ee80000300800 */
[----:B------:R1:W-:Y:S01]  /*88590*/  LDGSTS.E [R3+0x1d80], desc[UR60][R10.64], P0 ;  /* 0x01d800000a037fae */ /* 0x0003e2000812187c */
[----:B------:R-:W-:-:S03]  /*885a0*/  IADD3 R15, P1, R15, R5, RZ ;  /* 0x000000050f0f7210 */ /* 0x000fc60007f3e0ff */
[----:B------:R-:W3:Y:S01]  /*885b0*/  LDL.LU R22, [R1+0x1134] ;  /* 0x0011340001167983 */ /* 0x000ee20000300800 */
[----:B-1----:R-:W-:Y:S02]  /*885c0*/  IMAD.MOV.U32 R10, RZ, RZ, R4 ;  /* 0x000000ffff0a7224 */ /* 0x002fe400078e0004 */
[----:B------:R-:W-:Y:S01]  /*885d0*/  IMAD.MOV.U32 R11, RZ, RZ, R6 ;  /* 0x000000ffff0b7224 */ /* 0x000fe200078e0006 */
[----:B------:R-:W-:Y:S01]  /*885e0*/  IADD3 R8, P2, R8, R5, RZ ;  /* 0x0000000508087210 */ /* 0x000fe20007f5e0ff */
[----:B--2---:R-:W2:Y:S04]  /*885f0*/  LDL.LU R4, [R1+0x1178] ;  /* 0x0011780001047983 */ /* 0x004ea80000300800 */
[----:B------:R-:W2:Y:S01]  /*88600*/  LDL.LU R6, [R1+0x11b8] ;  /* 0x0011b80001067983 */ /* 0x000ea20000300800 */
[----:B------:R-:W-:-:S03]  /*88610*/  IADD3.X R16, R16, R0, RZ, P1, !PT ;  /* 0x0000000010107210 */ /* 0x000fc60000ffe4ff */
[----:B------:R1:W-:Y:S01]  /*88620*/  STL [R1+0xff8], R15 ;  /* 0x000ff80f01007387 */ /* 0x0003e20000100800 */
[----:B------:R-:W-:-:S03]  /*88630*/  IMAD.X R13, R13, 0x1, R0, P2 ;  /* 0x000000010d0d7824 */ /* 0x000fc600010e0600 */
[----:B------:R1:W-:Y:S04]  /*88640*/  LDGSTS.E [R3+0x2180], desc[UR60][R10.64], P0 ;  /* 0x021800000a037fae */ /* 0x0003e8000812187c */
[----:B------:R1:W-:Y:S04]  /*88650*/  STL [R1+0xff4], R16 ;  /* 0x000ff41001007387 */ /* 0x0003e80000100800 */
[----:B------:R4:W-:Y:S01]  /*88660*/  STL [R1+0x1038], R8 ;  /* 0x0010380801007387 */ /* 0x0009e20000100800 */
[----:B-1----:R-:W-:-:S03]  /*88670*/  IMAD.MOV.U32 R10, RZ, RZ, R15 ;  /* 0x000000ffff0a7224 */ /* 0x002fc600078e000f */
[----:B------:R-:W2:Y:S01]  /*88680*/  LDL.LU R15, [R1+0x1174] ;  /* 0x00117400010f7983 */ /* 0x000ea20000300800 */
[----:B------:R-:W-:-:S03]  /*88690*/  MOV R11, R16 ;  /* 0x00000010000b7202 */ /* 0x000fc60000000f00 */
[----:B------:R1:W-:Y:S04]  /*886a0*/  STL [R1+0x1034], R13 ;  /* 0x0010340d01007387 */ /* 0x0003e80000100800 */
[----:B------:R-:W2:Y:S04]  /*886b0*/  LDL.LU R16, [R1+0x11b4] ;  /* 0x0011b40001107983 */ /* 0x000ea80000300800 */
[----:B------:R1:W-:Y:S01]  /*886c0*/  LDGSTS.E [R3+0x2580], desc[UR60][R10.64], P0 ;  /* 0x025800000a037fae */ /* 0x0003e2000812187c */
[----:B------:R-:W-:Y:S01]  /*886d0*/  IADD3 R17, P1, R17, R5, RZ ;  /* 0x0000000511117210 */ /* 0x000fe20007f3e0ff */
[----:B-1----:R-:W-:-:S02]  /*886e0*/  IMAD.MOV.U32 R10, RZ, RZ, R8 ;  /* 0x000000ffff0a7224 */ /* 0x002fc400078e0008 */
[----:B------:R-:W-:Y:S01]  /*886f0*/  IMAD.MOV.U32 R11, RZ, RZ, R13 ;  /* 0x000000ffff0b7224 */ /* 0x000fe200078e000d */
[----:B----4-:R-:W4:Y:S01]  /*88700*/  LDL.LU R8, [R1+0x11f8] ;  /* 0x0011f80001087983 */ /* 0x010f220000300800 */
[----:B------:R-:W-:-:S03]  /*88710*/  IADD3 R12, P2, R12, R5, RZ ;  /* 0x000000050c0c7210 */ /* 0x000fc60007f5e0ff */
[----:B------:R-:W4:Y:S01]  /*88720*/  LDL.LU R13, [R1+0x1238] ;  /* 0x00123800010d7983 */ /* 0x000f220000300800 */
[----:B------:R-:W-:-:S03]  /*88730*/  IADD3.X R19, R19, R0, RZ, P1, !PT ;  /* 0x0000000013137210 */ /* 0x000fc60000ffe4ff */
[----:B------:R1:W-:Y:S01]  /*88740*/  STL [R1+0x1078], R17 ;  /* 0x0010781101007387 */ /* 0x0003e20000100800 */
[----:B------:R-:W-:-:S03]  /*88750*/  IMAD.X R18, R18, 0x1, R0, P2 ;  /* 0x0000000112127824 */ /* 0x000fc600010e0600 */
[----:B------:R1:W-:Y:S04]  /*88760*/  LDGSTS.E [R3+0x2980], desc[UR60][R10.64], P0 ;  /* 0x029800000a037fae */ /* 0x0003e8000812187c */
[----:B------:R1:W-:Y:S04]  /*88770*/  STL [R1+0x1074], R19 ;  /* 0x0010741301007387 */ /* 0x0003e80000100800 */
[----:B------:R-:W-:Y:S01]  /*88780*/  STL [R1+0x10b8], R12 ;  /* 0x0010b80c01007387 */ /* 0x000fe20000100800 */
[----:B-1----:R-:W-:-:S03]  /*88790*/  IMAD.MOV.U32 R10, RZ, RZ, R17 ;  /* 0x000000ffff0a7224 */ /* 0x002fc600078e0011 */
[----:B------:R-:W4:Y:S01]  /*887a0*/  LDL.LU R17, [R1+0x11f4] ;  /* 0x0011f40001117983 */ /* 0x000f220000300800 */
[----:B------:R-:W-:-:S03]  /*887b0*/  MOV R11, R19 ;  /* 0x00000013000b7202 */ /* 0x000fc60000000f00 */
[----:B------:R1:W-:Y:S04]  /*887c0*/  STL [R1+0x10b4], R18 ;  /* 0x0010b41201007387 */ /* 0x0003e80000100800 */
[----:B------:R-:W4:Y:S04]  /*887d0*/  LDL.LU R19, [R1+0x1234] ;  /* 0x0012340001137983 */ /* 0x000f280000300800 */
[----:B------:R1:W-:Y:S02]  /*887e0*/  LDGSTS.E [R3+0x2d80], desc[UR60][R10.64], P0 ;  /* 0x02d800000a037fae */ /* 0x0003e4000812187c */
[----:B-1----:R-:W-:-:S02]  /*887f0*/  IMAD.MOV.U32 R10, RZ, RZ, R12 ;  /* 0x000000ffff0a7224 */ /* 0x002fc400078e000c */
[----:B------:R-:W-:Y:S02]  /*88800*/  IMAD.MOV.U32 R11, RZ, RZ, R18 ;  /* 0x000000ffff0b7224 */ /* 0x000fe400078e0012 */
[----:B------:R-:W4:Y:S04]  /*88810*/  LDL.LU R18, [R1+0x1278] ;  /* 0x0012780001127983 */ /* 0x000f280000300800 */
[----:B------:R-:W4:Y:S04]  /*88820*/  LDL.LU R12, [R1+0x12b8] ;  /* 0x0012b800010c7983 */ /* 0x000f280000300800 */
[----:B------:R1:W-:Y:S01]  /*88830*/  LDGSTS.E [R3+0x3180], desc[UR60][R10.64], P0 ;  /* 0x031800000a037fae */ /* 0x0003e2000812187c */
[----:B---3--:R-:W-:-:S02]  /*88840*/  IADD3 R14, P1, R14, R5, RZ ;  /* 0x000000050e0e7210 */ /* 0x008fc40007f3e0ff */
[----:B------:R-:W-:Y:S02]  /*88850*/  IADD3 R21, P2, R21, R5, RZ ;  /* 0x0000000515157210 */ /* 0x000fe40007f5e0ff */
[----:B------:R-:W-:Y:S01]  /*88860*/  IADD3.X R20, R20, R0, RZ, P1, !PT ;  /* 0x0000000014147210 */ /* 0x000fe20000ffe4ff */
[----:B------:R-:W-:Y:S01]  /*88870*/  STL [R1+0x10f8], R14 ;  /* 0x0010f80e01007387 */ /* 0x000fe20000100800 */
[----:B-1----:R-:W-:Y:S02]  /*88880*/  IMAD.MOV.U32 R10, RZ, RZ, R14 ;  /* 0x000000ffff0a7224 */ /* 0x002fe400078e000e */
[----:B------:R-:W-:Y:S01]  /*88890*/  MOV R11, R20 ;  /* 0x00000014000b7202 */ /* 0x000fe20000000f00 */
[----:B------:R1:W-:Y:S01]  /*888a0*/  STL [R1+0x10f4], R20 ;  /* 0x0010f41401007387 */ /* 0x0003e20000100800 */
[----:B------:R-:W-:-:S03]  /*888b0*/  IMAD.X R22, R22, 0x1, R0, P2 ;  /* 0x0000000116167824 */ /* 0x000fc600010e0600 */
[----:B------:R-:W-:Y:S04]  /*888c0*/  STL [R1+0x1138], R21 ;  /* 0x0011381501007387 */ /* 0x000fe80000100800 */
[----:B------:R3:W-:Y:S04]  /*888d0*/  LDGSTS.E [R3+0x3580], desc[UR60][R10.64], P0 ;  /* 0x035800000a037fae */ /* 0x0007e8000812187c */
[----:B-1----:R-:W4:Y:S01]  /*888e0*/  LDL.LU R20, [R1+0x1274] ;  /* 0x0012740001147983 */ /* 0x002f220000300800 */
[----:B--2---:R-:W-:-:S03]  /*888f0*/  IADD3 R4, P1, R4, R5, RZ ;  /* 0x0000000504047210 */ /* 0x004fc60007f3e0ff */
[----:B------:R-:W-:Y:S01]  /*88900*/  STL [R1+0x1134], R22 ;  /* 0x0011341601007387 */ /* 0x000fe20000100800 */
[----:B------:R-:W-:Y:S01]  /*88910*/  IADD3 R6, P2, R6, R5, RZ ;  /* 0x0000000506067210 */ /* 0x000fe20007f5e0ff */
[----:B---3--:R-:W-:Y:S02]  /*88920*/  IMAD.MOV.U32 R10, RZ, RZ, R21 ;  /* 0x000000ffff0a7224 */ /* 0x008fe400078e0015 */
[----:B------:R-:W2:Y:S01]  /*88930*/  LDL.LU R14, [R1+0x12b4] ;  /* 0x0012b400010e7983 */ /* 0x000ea20000300800 */
[----:B------:R-:W-:-:S03]  /*88940*/  IMAD.MOV.U32 R11, RZ, RZ, R22 ;  /* 0x000000ffff0b7224 */ /* 0x000fc600078e0016 */
[----:B------:R-:W-:Y:S04]  /*88950*/  STL [R1+0x1178], R4 ;  /* 0x0011780401007387 */ /* 0x000fe80000100800 */
[----:B------:R1:W-:Y:S01]  /*88960*/  LDGSTS.E [R3+0x3980], desc[UR60][R10.64], P0 ;  /* 0x039800000a037fae */ /* 0x0003e2000812187c */
[----:B------:R-:W-:Y:S01]  /*88970*/  IADD3.X R15, R15, R0, RZ, P1, !PT ;  /* 0x000000000f0f7210 */ /* 0x000fe20000ffe4ff */
[----:B-1----:R-:W-:-:S03]  /*88980*/  IMAD.MOV.U32 R10, RZ, RZ, R4 ;  /* 0x000000ffff0a7224 */ /* 0x002fc600078e0004 */
[----:B------:R-:W-:Y:S01]  /*88990*/  MOV R11, R15 ;  /* 0x0000000f000b7202 */ /* 0x000fe20000000f00 */
[----:B------:R1:W-:Y:S01]  /*889a0*/  STL [R1+0x1174], R15 ;  /* 0x0011740f01007387 */ /* 0x0003e20000100800 */
[----:B------:R-:W-:-:S03]  /*889b0*/  IMAD.X R16, R16, 0x1, R0, P2 ;  /* 0x0000000110107824 */ /* 0x000fc600010e0600 */
[----:B------:R-:W-:Y:S04]  /*889c0*/  STL [R1+0x11b8], R6 ;  /* 0x0011b80601007387 */ /* 0x000fe80000100800 */
[----:B------:R3:W-:Y:S04]  /*889d0*/  LDGSTS.E [R3+0x3d80], desc[UR60][R10.64], P0 ;  /* 0x03d800000a037fae */ /* 0x0007e8000812187c */
[----:B-1----:R-:W2:Y:S04]  /*889e0*/  LDL.LU R15, [R1+0x12f8] ;  /* 0x0012f800010f7983 */ /* 0x002ea80000300800 */
[----:B------:R1:W-:Y:S04]  /*889f0*/  STL [R1+0x11b4], R16 ;  /* 0x0011b41001007387 */ /* 0x0003e80000100800 */
[----:B------:R-:W2:Y:S01]  /*88a00*/  LDL.LU R4, [R1+0x1338] ;  /* 0x0013380001047983 */ /* 0x000ea20000300800 */
[----:B---3--:R-:W-:-:S02]  /*88a10*/  IMAD.MOV.U32 R11, RZ, RZ, R16 ;  /* 0x000000ffff0b7224 */ /* 0x008fc400078e0010 */
[----:B------:R-:W-:Y:S01]  /*88a20*/  IMAD.MOV.U32 R10, RZ, RZ, R6 ;  /* 0x000000ffff0a7224 */ /* 0x000fe200078e0006 */
[----:B-1----:R-:W3:Y:S01]  /*88a30*/  LDL.LU R16, [R1+0x12f4] ;  /* 0x0012f40001107983 */ /* 0x002ee20000300800 */
[----:B----4-:R-:W-:-:S03]  /*88a40*/  IADD3 R8, P1, R8, R5, RZ ;  /* 0x0000000508087210 */ /* 0x010fc60007f3e0ff */
[----:B------:R-:W4:Y:S01]  /*88a50*/  LDL.LU R6, [R1+0x1334] ;  /* 0x0013340001067983 */ /* 0x000f220000300800 */
[----:B------:R-:W-:-:S03]  /*88a60*/  IADD3 R13, P2, R13, R5, RZ ;  /* 0x000000050d0d7210 */ /* 0x000fc60007f5e0ff */
[----:B------:R1:W-:Y:S04]  /*88a70*/  LDGSTS.E [R3+0x4180], desc[UR60][R10.64], P0 ;  /* 0x041800000a037fae */ /* 0x0003e8000812187c */
[----:B------:R1:W-:Y:S02]  /*88a80*/  STL [R1+0x11f8], R8 ;  /* 0x0011f80801007387 */ /* 0x0003e40000100800 */
[----:B-1----:R-:W-:Y:S01]  /*88a90*/  IMAD.MOV.U32 R10, RZ, RZ, R8 ;  /* 0x000000ffff0a7224 */ /* 0x002fe200078e0008 */
[----:B------:R-:W-:-:S04]  /*88aa0*/  IADD3.X R17, R17, R0, RZ, P1, !PT ;  /* 0x0000000011117210 */ /* 0x000fc80000ffe4ff */
[----:B------:R-:W-:Y:S01]  /*88ab0*/  MOV R11, R17 ;  /* 0x00000011000b7202 */ /* 0x000fe20000000f00 */
[----:B------:R1:W-:Y:S01]  /*88ac0*/  STL [R1+0x11f4], R17 ;  /* 0x0011f41101007387 */ /* 0x0003e20000100800 */
[----:B------:R-:W-:-:S03]  /*88ad0*/  IMAD.X R19, R19, 0x1, R0, P2 ;  /* 0x0000000113137824 */ /* 0x000fc600010e0600 */
[----:B------:R1:W-:Y:S04]  /*88ae0*/  STL [R1+0x1238], R13 ;  /* 0x0012380d01007387 */ /* 0x0003e80000100800 */
[----:B------:R-:W4:Y:S04]  /*88af0*/  LDL.LU R8, [R1+0x1378] ;  /* 0x0013780001087983 */ /* 0x000f280000300800 */
[----:B------:R1:W-:Y:S04]  /*88b00*/  STL [R1+0x1234], R19 ;  /* 0x0012341301007387 */ /* 0x0003e80000100800 */
[----:B------:R1:W-:Y:S04]  /*88b10*/  LDGSTS.E [R3+0x4580], desc[UR60][R10.64], P0 ;  /* 0x045800000a037fae */ /* 0x0003e8000812187c */
[----:B-1----:R-:W4:Y:S01]  /*88b20*/  LDL.LU R17, [R1+0x13b8] ;  /* 0x0013b80001117983 */ /* 0x002f220000300800 */
[----:B------:R-:W-:-:S03]  /*88b30*/  IMAD.MOV.U32 R10, RZ, RZ, R13 ;  /* 0x000000ffff0a7224 */ /* 0x000fc600078e000d */
[----:B------:R-:W4:Y:S01]  /*88b40*/  LDL.LU R13, [R1+0x1374] ;  /* 0x00137400010d7983 */ /* 0x000f220000300800 */
[----:B------:R-:W-:-:S03]  /*88b50*/  IMAD.MOV.U32 R11, RZ, RZ, R19 ;  /* 0x000000ffff0b7224 */ /* 0x000fc600078e0013 */
[----:B------:R-:W4:Y:S01]  /*88b60*/  LDL.LU R19, [R1+0x13b4] ;  /* 0x0013b40001137983 */ /* 0x000f220000300800 */
[-C--:B------:R-:W-:Y:S02]  /*88b70*/  IADD3 R18, P1, R18, R5.reuse, RZ ;  /* 0x0000000512127210 */ /* 0x080fe40007f3e0ff */
[----:B------:R-:W-:Y:S01]  /*88b80*/  IADD3 R12, P2, R12, R5, RZ ;  /* 0x000000050c0c7210 */ /* 0x000fe20007f5e0ff */
[----:B------:R1:W-:Y:S04]  /*88b90*/  LDGSTS.E [R3+0x4980], desc[UR60][R10.64], P0 ;  /* 0x049800000a037fae */ /* 0x0003e8000812187c */
[----:B------:R2:W-:Y:S01]  /*88ba0*/  STL [R1+0x1278], R18 ;  /* 0x0012781201007387 */ /* 0x0005e20000100800 */
[----:B-1----:R-:W-:Y:S01]  /*88bb0*/  IMAD.MOV.U32 R10, RZ, RZ, R18 ;  /* 0x000000ffff0a7224 */ /* 0x002fe200078e0012 */
[----:B------:R-:W-:-:S05]  /*88bc0*/  IADD3.X R20, R20, R0, RZ, P1, !PT ;  /* 0x0000000014147210 */ /* 0x000fca0000ffe4ff */
[----:B------:R1:W-:Y:S01]  /*88bd0*/  STL [R1+0x1274], R20 ;  /* 0x0012741401007387 */ /* 0x0003e20000100800 */
[----:B--2---:R-:W-:-:S03]  /*88be0*/  IMAD.X R14, R14, 0x1, R0, P2 ;  /* 0x000000010e0e7824 */ /* 0x004fc600010e0600 */
[----:B------:R2:W-:Y:S01]  /*88bf0*/  STL [R1+0x12b8], R12 ;  /* 0x0012b80c01007387 */ /* 0x0005e20000100800 */
[----:B------:R-:W-:-:S03]  /*88c00*/  MOV R11, R20 ;  /* 0x00000014000b7202 */ /* 0x000fc60000000f00 */
[----:B------:R-:W4:Y:S04]  /*88c10*/  LDL.LU R18, [R1+0x13f8] ;  /* 0x0013f80001127983 */ /* 0x000f280000300800 */
[----:B------:R2:W-:Y:S04]  /*88c20*/  STL [R1+0x12b4], R14 ;  /* 0x0012b40e01007387 */ /* 0x0005e80000100800 */
[----:B------:R-:W4:Y:S04]  /*88c30*/  LDL.LU R21, [R1+0x1438] ;  /* 0x0014380001157983 */ /* 0x000f280000300800 */
[----:B-1----:R-:W4:Y:S04]  /*88c40*/  LDL.LU R20, [R1+0x13f4] ;  /* 0x0013f40001147983 */ /* 0x002f280000300800 */
[----:B------:R1:W-:Y:S04]  /*88c50*/  LDGSTS.E [R3+0x4d80], desc[UR60][R10.64], P0 ;  /* 0x04d800000a037fae */ /* 0x0003e8000812187c */
[----:B------:R-:W4:Y:S01]  /*88c60*/  LDL.LU R22, [R1+0x1434] ;  /* 0x0014340001167983 */ /* 0x000f220000300800 */
[----:B-1----:R-:W-:Y:S01]  /*88c70*/  IMAD.MOV.U32 R10, RZ, RZ, R12 ;  /* 0x000000ffff0a7224 */ /* 0x002fe200078e000c */
[-C--:B------:R-:W-:Y:S01]  /*88c80*/  IADD3 R15, P1, R15, R5.reuse, RZ ;  /* 0x000000050f0f7210 */ /* 0x080fe20007f3e0ff */
[----:B------:R-:W-:Y:S01]  /*88c90*/  IMAD.MOV.U32 R11, RZ, RZ, R14 ;  /* 0x000000ffff0b7224 */ /* 0x000fe200078e000e */
[----:B--2---:R-:W2:Y:S04]  /*88ca0*/  LDL.LU R12, [R1+0x1478] ;  /* 0x00147800010c7983 */ /* 0x004ea80000300800 */
[----:B------:R-:W2:Y:S01]  /*88cb0*/  LDL.LU R14, [R1+0x14b8] ;  /* 0x0014b800010e7983 */ /* 0x000ea20000300800 */
[----:B------:R-:W-:-:S03]  /*88cc0*/  IADD3 R4, P2, R4, R5, RZ ;  /* 0x0000000504047210 */ /* 0x000fc60007f5e0ff */
[----:B------:R1:W-:Y:S01]  /*88cd0*/  STL [R1+0x12f8], R15 ;  /* 0x0012f80f01007387 */ /* 0x0003e20000100800 */
[----:B---3--:R-:W-:-:S03]  /*88ce0*/  IADD3.X R16, R16, R0, RZ, P1, !PT ;  /* 0x0000000010107210 */ /* 0x008fc60000ffe4ff */
[----:B------:R3:W-:Y:S01]  /*88cf0*/  LDGSTS.E [R3+0x5180], desc[UR60][R10.64], P0 ;  /* 0x051800000a037fae */ /* 0x0007e2000812187c */
[----:B----4-:R-:W-:-:S03]  /*88d00*/  IMAD.X R6, R6, 0x1, R0, P2 ;  /* 0x0000000106067824 */ /* 0x010fc600010e0600 */
[----:B------:R4:W-:Y:S04]  /*88d10*/  STL [R1+0x12f4], R16 ;  /* 0x0012f41001007387 */ /* 0x0009e80000100800 */
[----:B------:R4:W-:Y:S01]  /*88d20*/  STL [R1+0x1338], R4 ;  /* 0x0013380401007387 */ /* 0x0009e20000100800 */
[----:B---3--:R-:W-:-:S03]  /*88d30*/  IMAD.MOV.U32 R10, RZ, RZ, R15 ;  /* 0x000000ffff0a7224 */ /* 0x008fc600078e000f */
[----:B-1----:R-:W3:Y:S01]  /*88d40*/  LDL.LU R15, [R1+0x1474] ;  /* 0x00147400010f7983 */ /* 0x002ee20000300800 */
[----:B------:R-:W-:-:S03]  /*88d50*/  MOV R11, R16 ;  /* 0x00000010000b7202 */ /* 0x000fc60000000f00 */
[----:B------:R1:W-:Y:S04]  /*88d60*/  STL [R1+0x1334], R6 ;  /* 0x0013340601007387 */ /* 0x0003e80000100800 */
[----:B----4-:R-:W4:Y:S04]  /*88d70*/  LDL.LU R16, [R1+0x14b4] ;  /* 0x0014b40001107983 */ /* 0x010f280000300800 */
[----:B------:R1:W-:Y:S01]  /*88d80*/  LDGSTS.E [R3+0x5580], desc[UR60][R10.64], P0 ;  /* 0x055800000a037fae */ /* 0x0003e2000812187c */
[----:B------:R-:W-:Y:S01]  /*88d90*/  IADD3 R8, P1, R8, R5, RZ ;  /* 0x0000000508087210 */ /* 0x000fe20007f3e0ff */
[----:B-1----:R-:W-:-:S02]  /*88da0*/  IMAD.MOV.U32 R10, RZ, RZ, R4 ;  /* 0x000000ffff0a7224 */ /* 0x002fc400078e0004 */
[----:B------:R-:W-:Y:S01]  /*88db0*/  IMAD.MOV.U32 R11, RZ, RZ, R6 ;  /* 0x000000ffff0b7224 */ /* 0x000fe200078e0006 */
[----:B------:R-:W4:Y:S04]  /*88dc0*/  LDL.LU R4, [R1+0x14f8] ;  /* 0x0014f80001047983 */ /* 0x000f280000300800 */
[----:B------:R-:W4:Y:S01]  /*88dd0*/  LDL.LU R6, [R1+0x1538] ;  /* 0x0015380001067983 */ /* 0x000f220000300800 */
[----:B------:R-:W-:-:S03]  /*88de0*/  IADD3 R17, P2, R17, R5, RZ ;  /* 0x0000000511117210 */ /* 0x000fc60007f5e0ff */
[----:B------:R1:W-:Y:S04]  /*88df0*/  STL [R1+0x1378], R8 ;  /* 0x0013780801007387 */ /* 0x0003e80000100800 */
[----:B------:R1:W-:Y:S01]  /*88e00*/  LDGSTS.E [R3+0x5980], desc[UR60][R10.64], P0 ;  /* 0x059800000a037fae */ /* 0x0003e2000812187c */
[----:B------:R-:W-:Y:S01]  /*88e10*/  IADD3.X R13, R13, R0, RZ, P1, !PT ;  /* 0x000000000d0d7210 */ /* 0x000fe20000ffe4ff */
[----:B------:R-:W-:-:S04]  /*88e20*/  IMAD.X R19, R19, 0x1, R0, P2 ;  /* 0x0000000113137824 */ /* 0x000fc800010e0600 */
[----:B------:R1:W-:Y:S02]  /*88e30*/  STL [R1+0x1374], R13 ;  /* 0x0013740d01007387 */ /* 0x0003e40000100800 */
[----:B-1----:R-:W-:Y:S02]  /*88e40*/  IMAD.MOV.U32 R10, RZ, RZ, R8 ;  /* 0x000000ffff0a7224 */ /* 0x002fe400078e0008 */
[----:B------:R-:W-:Y:S01]  /*88e50*/  STL [R1+0x13b8], R17 ;  /* 0x0013b81101007387 */ /* 0x000fe20000100800 */
[----:B------:R-:W-:-:S03]  /*88e60*/  MOV R11, R13 ;  /* 0x0000000d000b7202 */ /* 0x000fc60000000f00 */
[----:B------:R-:W4:Y:S04]  /*88e70*/  LDL.LU R8, [R1+0x14f4] ;  /* 0x0014f40001087983 */ /* 0x000f280000300800 */
[----:B------:R1:W-:Y:S04]  /*88e80*/  STL [R1+0x13b4], R19 ;  /* 0x0013b41301007387 */ /* 0x0003e80000100800 */
[----:B------:R-:W4:Y:S04]  /*88e90*/  LDL.LU R13, [R1+0x1534] ;  /* 0x00153400010d7983 */ /* 0x000f280000300800 */
[----:B------:R1:W-:Y:S02]  /*88ea0*/  LDGSTS.E [R3+0x5d80], desc[UR60][R10.64], P0 ;  /* 0x05d800000a037fae */ /* 0x0003e4000812187c */
[----:B-1----:R-:W-:-:S02]  /*88eb0*/  IMAD.MOV.U32 R10, RZ, RZ, R17 ;  /* 0x000000ffff0a7224 */ /* 0x002fc400078e0011 */
[----:B------:R-:W-:Y:S02]  /*88ec0*/  IMAD.MOV.U32 R11, RZ, RZ, R19 ;  /* 0x000000ffff0b7224 */ /* 0x000fe400078e0013 */
[----:B------:R-:W4:Y:S04]  /*88ed0*/  LDL.LU R19, [R1+0x1578] ;  /* 0x0015780001137983 */ /* 0x000f280000300800 */
[----:B------:R1:W-:Y:S04]  /*88ee0*/  LDGSTS.E [R3+0x6180], desc[UR60][R10.64], P0 ;  /* 0x061800000a037fae */ /* 0x0003e8000812187c */
[----:B------:R-:W4:Y:S01]  /*88ef0*/  LDL.LU R17, [R1+0x15b8] ;  /* 0x0015b80001117983 */ /* 0x000f220000300800 */
[----:B------:R-:W-:-:S05]  /*88f00*/  IADD3 R18, P1, R18, R5, RZ ;  /* 0x0000000512127210 */ /* 0x000fca0007f3e0ff */
[----:B-1----:R-:W-:Y:S01]  /*88f10*/  IMAD.MOV.U32 R10, RZ, RZ, R18 ;  /* 0x000000ffff0a7224 */ /* 0x002fe200078e0012 */
[----:B------:R-:W-:Y:S02]  /*88f20*/  IADD3 R21, P2, R21, R5, RZ ;  /* 0x0000000515157210 */ /* 0x000fe40007f5e0ff */
[----:B------:R-:W-:Y:S01]  /*88f30*/  IADD3.X R20, R20, R0, RZ, P1, !PT ;  /* 0x0000000014147210 */ /* 0x000fe20000ffe4ff */
[----:B------:R-:W-:Y:S03]  /*88f40*/  STL [R1+0x13f8], R18 ;  /* 0x0013f81201007387 */ /* 0x000fe60000100800 */
        /* <DEDUP_REMOVED lines=8> */
[----:B------:R-:W-:Y:S02]  /*88fd0*/  IMAD.MOV.U32 R10, RZ, RZ, R21 ;  /* 0x000000ffff0a7224 */ /* 0x000fe400078e0015 */
[----:B------:R-:W-:Y:S01]  /*88fe0*/  IMAD.MOV.U32 R11, RZ, RZ, R22 ;  /* 0x000000ffff0b7224 */ /* 0x000fe200078e0016 */
[----:B------:R-:W-:Y:S01]  /*88ff0*/  IADD3 R14, P2, R14, R5, RZ ;  /* 0x000000050e0e7210 */ /* 0x000fe20007f5e0ff */
[----:B------:R-:W2:Y:S04]  /*89000*/  LDL.LU R18, [R1+0x15b4] ;  /* 0x0015b40001127983 */ /* 0x000ea80000300800 */
[----:B------:R1:W-:Y:S04]  /*89010*/  LDGSTS.E [R3+0x6980], desc[UR60][R10.64], P0 ;  /* 0x069800000a037fae */ /* 0x0003e8000812187c */
[----:B------:R-:W-:Y:S01]  /*89020*/  STL [R1+0x1478], R12 ;  /* 0x0014780c01007387 */ /* 0x000fe20000100800 */
[----:B-1----:R-:W-:Y:S01]  /*89030*/  IMAD.MOV.U32 R10, RZ, RZ, R12 ;  /* 0x000000ffff0a7224 */ /* 0x002fe200078e000c */
[----:B---3--:R-:W-:-:S04]  /*89040*/  IADD3.X R15, R15, R0, RZ, P1, !PT ;  /* 0x000000000f0f7210 */ /* 0x008fc80000ffe4ff */
[----:B------:R-:W-:Y:S01]  /*89050*/  MOV R11, R15 ;  /* 0x0000000f000b7202 */ /* 0x000fe20000000f00 */
[----:B------:R1:W-:Y:S01]  /*89060*/  STL [R1+0x1474], R15 ;  /* 0x0014740f01007387 */ /* 0x0003e20000100800 */
[----:B----4-:R-:W-:-:S03]  /*89070*/  IMAD.X R16, R16, 0x1, R0, P2 ;  /* 0x0000000110107824 */ /* 0x010fc600010e0600 */
[----:B------:R-:W-:Y:S04]  /*89080*/  STL [R1+0x14b8], R14 ;  /* 0x0014b80e01007387 */ /* 0x000fe80000100800 */
[----:B------:R3:W-:Y:S04]  /*89090*/  LDGSTS.E [R3+0x6d80], desc[UR60][R10.64], P0 ;  /* 0x06d800000a037fae */ /* 0x0007e8000812187c */
[----:B-1----:R-:W4:Y:S04]  /*890a0*/  LDL.LU R15, [R1+0x15f8] ;  /* 0x0015f800010f7983 */ /* 0x002f280000300800 */
[----:B------:R1:W-:Y:S04]  /*890b0*/  STL [R1+0x14b4], R16 ;  /* 0x0014b41001007387 */ /* 0x0003e80000100800 */
[----:B------:R-:W4:Y:S01]  /*890c0*/  LDL.LU R12, [R1+0x1638] ;  /* 0x00163800010c7983 */ /* 0x000f220000300800 */
[----:B---3--:R-:W-:-:S02]  /*890d0*/  IMAD.MOV.U32 R11, RZ, RZ, R16 ;  /* 0x000000ffff0b7224 */ /* 0x008fc400078e0010 */
[----:B------:R-:W-:Y:S01]  /*890e0*/  IMAD.MOV.U32 R10, RZ, RZ, R14 ;  /* 0x000000ffff0a7224 */ /* 0x000fe200078e000e */
[----:B-1----:R-:W3:Y:S01]  /*890f0*/  LDL.LU R16, [R1+0x15f4] ;  /* 0x0015f40001107983 */ /* 0x002ee20000300800 */
[----:B------:R-:W-:-:S03]  /*89100*/  IADD3 R4, P1, R4, R5, RZ ;  /* 0x0000000504047210 */ /* 0x000fc60007f3e0ff */
[----:B------:R-:W3:Y:S01]  /*89110*/  LDL.LU R14, [R1+0x1634] ;  /* 0x00163400010e7983 */ /* 0x000ee20000300800 */
[----:B------:R-:W-:-:S03]  /*89120*/  IADD3 R6, P2, R6, R5, RZ ;  /* 0x0000000506067210 */ /* 0x000fc60007f5e0ff */
[----:B------:R1:W-:Y:S04]  /*89130*/  LDGSTS.E [R3+0x7180], desc[UR60][R10.64], P0 ;  /* 0x071800000a037fae */ /* 0x0003e8000812187c */
[----:B------:R-:W-:Y:S01]  /*89140*/  STL [R1+0x14f8], R4 ;  /* 0x0014f80401007387 */ /* 0x000fe20000100800 */
[----:B-1----:R-:W-:Y:S01]  /*89150*/  IMAD.MOV.U32 R10, RZ, RZ, R4 ;  /* 0x000000ffff0a7224 */ /* 0x002fe200078e0004 */
[----:B------:R-:W-:-:S04]  /*89160*/  IADD3.X R8, R8, R0, RZ, P1, !PT ;  /* 0x0000000008087210 */ /* 0x000fc80000ffe4ff */
[----:B------:R-:W-:Y:S01]  /*89170*/  MOV R11, R8 ;  /* 0x00000008000b7202 */ /* 0x000fe20000000f00 */
[----:B------:R1:W-:Y:S01]  /*89180*/  STL [R1+0x14f4], R8 ;  /* 0x0014f40801007387 */ /* 0x0003e20000100800 */
[----:B------:R-:W-:-:S03]  /*89190*/  IMAD.X R13, R13, 0x1, R0, P2 ;  /* 0x000000010d0d7824 */ /* 0x000fc600010e0600 */
[----:B------:R-:W-:Y:S04]  /*891a0*/  STL [R1+0x1538], R6 ;  /* 0x0015380601007387 */ /* 0x000fe80000100800 */
[----:B------:R1:W-:Y:S04]  /*891b0*/  LDGSTS.E [R3+0x7580], desc[UR60][R10.64], P0 ;  /* 0x075800000a037fae */ /* 0x0003e8000812187c */
[----:B-1----:R-:W3:Y:S04]  /*891c0*/  LDL.LU R8, [R1+0x1678] ;  /* 0x0016780001087983 */ /* 0x002ee80000300800 */
[----:B------:R1:W-:Y:S04]  /*891d0*/  STL [R1+0x1534], R13 ;  /* 0x0015340d01007387 */ /* 0x0003e80000100800 */
[----:B------:R-:W3:Y:S01]  /*891e0*/  LDL.LU R4, [R1+0x16b8] ;  /* 0x0016b80001047983 */ /* 0x000ee20000300800 */
[----:B------:R-:W-:-:S03]  /*891f0*/  IMAD.MOV.U32 R11, RZ, RZ, R13 ;  /* 0x000000ffff0b7224 */ /* 0x000fc600078e000d */
[----:B-1----:R-:W3:Y:S01]  /*89200*/  LDL.LU R13, [R1+0x1674] ;  /* 0x00167400010d7983 */ /* 0x002ee20000300800 */
[----:B------:R-:W-:-:S03]  /*89210*/  IMAD.MOV.U32 R10, RZ, RZ, R6 ;  /* 0x000000ffff0a7224 */ /* 0x000fc600078e0006 */
[----:B------:R-:W3:Y:S01]  /*89220*/  LDL.LU R6, [R1+0x16b4] ;  /* 0x0016b40001067983 */ /* 0x000ee20000300800 */
[-C--:B------:R-:W-:Y:S02]  /*89230*/  IADD3 R19, P1, R19, R5.reuse, RZ ;  /* 0x0000000513137210 */ /* 0x080fe40007f3e0ff */
[----:B------:R-:W-:Y:S01]  /*89240*/  IADD3 R17, P2, R17, R5, RZ ;  /* 0x0000000511117210 */ /* 0x000fe20007f5e0ff */
[----:B------:R1:W-:Y:S04]  /*89250*/  LDGSTS.E [R3+0x7980], desc[UR60][R10.64], P0 ;  /* 0x079800000a037fae */ /* 0x0003e8000812187c */
[----:B------:R2:W-:Y:S01]  /*89260*/  STL [R1+0x1578], R19 ;  /* 0x0015781301007387 */ /* 0x0005e20000100800 */
[----:B-1----:R-:W-:Y:S01]  /*89270*/  IMAD.MOV.U32 R10, RZ, RZ, R19 ;  /* 0x000000ffff0a7224 */ /* 0x002fe200078e0013 */
[----:B------:R-:W-:-:S05]  /*89280*/  IADD3.X R20, R20, R0, RZ, P1, !PT ;  /* 0x0000000014147210 */ /* 0x000fca0000ffe4ff */
[----:B------:R-:W-:Y:S01]  /*89290*/  STL [R1+0x1574], R20 ;  /* 0x0015741401007387 */ /* 0x000fe20000100800 */
[----:B--2---:R-:W-:-:S03]  /*892a0*/  IMAD.X R18, R18, 0x1, R0, P2 ;  /* 0x0000000112127824 */ /* 0x004fc600010e0600 */
[----:B------:R1:W-:Y:S01]  /*892b0*/  STL [R1+0x15b8], R17 ;  /* 0x0015b81101007387 */ /* 0x0003e20000100800 */
[----:B------:R-:W-:-:S03]  /*892c0*/  MOV R11, R20 ;  /* 0x00000014000b7202 */ /* 0x000fc60000000f00 */
[----:B------:R2:W-:Y:S04]  /*892d0*/  STL [R1+0x15b4], R18 ;  /* 0x0015b41201007387 */ /* 0x0005e80000100800 */
[----:B------:R-:W2:Y:S04]  /*892e0*/  LDL.LU R152, [R1+0x16f4] ;  /* 0x0016f40001987983 */ /* 0x000ea80000300800 */
[----:B------:R-:W2:Y:S04]  /*892f0*/  LDL.LU R23, [R1+0x16f8] ;  /* 0x0016f80001177983 */ /* 0x000ea80000300800 */
[----:B------:R-:W2:Y:S04]  /*89300*/  LDL.LU R22, [R1+0x1734] ;  /* 0x0017340001167983 */ /* 0x000ea80000300800 */
[----:B------:R-:W2:Y:S04]  /*89310*/  LDL.LU R21, [R1+0x1738] ;  /* 0x0017380001157983 */ /* 0x000ea80000300800 */
[----:B------:R1:W-:Y:S04]  /*89320*/  LDGSTS.E [R3+0x7d80], desc[UR60][R10.64], P0 ;  /* 0x07d800000a037fae */ /* 0x0003e8000812187c */
[----:B------:R-:W2:Y:S01]  /*89330*/  LDL.LU R19, [R1+0x1778] ;  /* 0x0017780001137983 */ /* 0x000ea20000300800 */
[----:B----4-:R-:W-:Y:S01]  /*89340*/  IADD3 R15, P1, R15, R5, RZ ;  /* 0x000000050f0f7210 */ /* 0x010fe20007f3e0ff */
[----:B-1----:R-:W-:-:S02]  /*89350*/  IMAD.MOV.U32 R10, RZ, RZ, R17 ;  /* 0x000000ffff0a7224 */ /* 0x002fc400078e0011 */
[----:B------:R-:W4:Y:S01]  /*89360*/  LDL.LU R17, [R1+0x17b8] ;  /* 0x0017b80001117983 */ /* 0x000f220000300800 */
[----:B------:R-:W-:-:S03]  /*89370*/  IADD3 R12, P2, R12, R5, RZ ;  /* 0x000000050c0c7210 */ /* 0x000fc60007f5e0ff */
[----:B------:R-:W-:Y:S01]  /*89380*/  STL [R1+0x15f8], R15 ;  /* 0x0015f80f01007387 */ /* 0x000fe20000100800 */
[----:B---3--:R-:W-:Y:S01]  /*89390*/  IADD3.X R16, R16, R0, RZ, P1, !PT ;  /* 0x0000000010107210 */ /* 0x008fe20000ffe4ff */
[----:B------:R-:W-:-:S04]  /*893a0*/  IMAD.X R14, R14, 0x1, R0, P2 ;  /* 0x000000010e0e7824 */ /* 0x000fc800010e0600 */
[----:B------:R-:W-:Y:S01]  /*893b0*/  STL [R1+0x15f4], R16 ;  /* 0x0015f41001007387 */ /* 0x000fe20000100800 */
[----:B------:R-:W-:-:S03]  /*893c0*/  IMAD.MOV.U32 R11, RZ, RZ, R18 ;  /* 0x000000ffff0b7224 */ /* 0x000fc600078e0012 */
[----:B------:R-:W-:Y:S04]  /*893d0*/  STL [R1+0x1638], R12 ;  /* 0x0016380c01007387 */ /* 0x000fe80000100800 */
[----:B------:R-:W3:Y:S04]  /*893e0*/  LDL.LU R20, [R1+0x1774] ;  /* 0x0017740001147983 */ /* 0x000ee80000300800 */
[----:B------:R1:W-:Y:S04]  /*893f0*/  STL [R1+0x1634], R14 ;  /* 0x0016340e01007387 */ /* 0x0003e80000100800 */
[----:B--2---:R-:W2:Y:S04]  /*89400*/  LDL.LU R18, [R1+0x17b4] ;  /* 0x0017b40001127983 */ /* 0x004ea80000300800 */
[----:B------:R1:W-:Y:S02]  /*89410*/  LDGSTS.E [R3+0x20180], desc[UR60][R10.64], P0 ;  /* 0x201800000a037fae */ /* 0x0003e4000812187c */
[----:B-1----:R-:W-:Y:S01]  /*89420*/  IMAD.MOV.U32 R10, RZ, RZ, R15 ;  /* 0x000000ffff0a7224 */ /* 0x002fe200078e000f */
[----:B------:R-:W-:-:S05]  /*89430*/  MOV R11, R16 ;  /* 0x00000010000b7202 */ /* 0x000fca0000000f00 */
[----:B------:R1:W-:Y:S01]  /*89440*/  LDGSTS.E [R3+0x20580], desc[UR60][R10.64], P0 ;  /* 0x205800000a037fae */ /* 0x0003e2000812187c */
[-C--:B------:R-:W-:Y:S02]  /*89450*/  IADD3 R8, P1, R8, R5.reuse, RZ ;  /* 0x0000000508087210 */ /* 0x080fe40007f3e0ff */
[----:B------:R-:W-:Y:S01]  /*89460*/  IADD3 R4, P2, R4, R5, RZ ;  /* 0x0000000504047210 */ /* 0x000fe20007f5e0ff */
[----:B-1----:R-:W-:Y:S02]  /*89470*/  IMAD.MOV.U32 R11, RZ, RZ, R14 ;  /* 0x000000ffff0b7224 */ /* 0x002fe400078e000e */
[----:B------:R-:W-:Y:S01]  /*89480*/  IMAD.MOV.U32 R10, RZ, RZ, R12 ;  /* 0x000000ffff0a7224 */ /* 0x000fe200078e000c */
[----:B------:R-:W-:Y:S01]  /*89490*/  IADD3.X R13, R13, R0, RZ, P1, !PT ;  /* 0x000000000d0d7210 */ /* 0x000fe20000ffe4ff */
[----:B------:R-:W2:Y:S04]  /*894a0*/  LDL.LU R14, [R1+0x1840] ;  /* 0x00184000010e7983 */ /* 0x000ea80000300800 */
[----:B------:R-:W2:Y:S01]  /*894b0*/  LDL.LU R12, [R1+0x1848] ;  /* 0x00184800010c7983 */ /* 0x000ea20000300800 */
[----:B------:R-:W-:-:S03]  /*894c0*/  IMAD.X R6, R6, 0x1, R0, P2 ;  /* 0x0000000106067824 */ /* 0x000fc600010e0600 */
[----:B------:R-:W-:Y:S04]  /*894d0*/  STL [R1+0x1678], R8 ;  /* 0x0016780801007387 */ /* 0x000fe80000100800 */
[----:B------:R1:W-:Y:S04]  /*894e0*/  STL [R1+0x1674], R13 ;  /* 0x0016740d01007387 */ /* 0x0003e80000100800 */
[----:B------:R-:W-:Y:S04]  /*894f0*/  STL [R1+0x16b8], R4 ;  /* 0x0016b80401007387 */ /* 0x000fe80000100800 */
[----:B------:R-:W2:Y:S04]  /*89500*/  LDL.LU R15, [R1+0x183c] ;  /* 0x00183c00010f7983 */ /* 0x000ea80000300800 */
[----:B------:R1:W-:Y:S04]  /*89510*/  LDGSTS.E [R3+0x20980], desc[UR60][R10.64], P0 ;  /* 0x209800000a037fae */ /* 0x0003e8000812187c */
[----:B------:R1:W-:Y:S02]  /*89520*/  STL [R1+0x16b4], R6 ;  /* 0x0016b40601007387 */ /* 0x0003e40000100800 */
[----:B-1----:R-:W-:-:S02]  /*89530*/  MOV R11, R13 ;  /* 0x0000000d000b7202 */ /* 0x002fc40000000f00 */
[----:B------:R-:W2:Y:S01]  /*89540*/  LDL.LU R13, [R1+0x1844] ;  /* 0x00184400010d7983 */ /* 0x000ea20000300800 */
[----:B------:R-:W-:-:S03]  /*89550*/  IMAD.MOV.U32 R10, RZ, RZ, R8 ;  /* 0x000000ffff0a7224 */ /* 0x000fc600078e0008 */
[----:B------:R-:W2:Y:S04]  /*89560*/  LDL.LU R16, [R1+0x184c] ;  /* 0x00184c0001107983 */ /* 0x000ea80000300800 */
[----:B------:R1:W-:Y:S04]  /*89570*/  LDGSTS.E [R3+0x20d80], desc[UR60][R10.64], P0 ;  /* 0x20d800000a037fae */ /* 0x0003e8000812187c */
[----:B------:R-:W2:Y:S01]  /*89580*/  LDL.LU R8, [R1+0x1850] ;  /* 0x0018500001087983 */ /* 0x000ea20000300800 */
[----:B-1----:R-:W-:Y:S02]  /*89590*/  IMAD.MOV.U32 R11, RZ, RZ, R6 ;  /* 0x000000ffff0b7224 */ /* 0x002fe400078e0006 */
[----:B------:R-:W-:Y:S01]  /*895a0*/  IMAD.MOV.U32 R10, RZ, RZ, R4 ;  /* 0x000000ffff0a7224 */ /* 0x000fe200078e0004 */
[----:B------:R-:W2:Y:S04]  /*895b0*/  LDL.LU R6, [R1+0x1854] ;  /* 0x0018540001067983 */ /* 0x000ea80000300800 */
[----:B------:R-:W2:Y:S04]  /*895c0*/  LDL.LU R4, [R1+0x1858] ;  /* 0x0018580001047983 */ /* 0x000ea80000300800 */
[----:B------:R1:W-:Y:S01]  /*895d0*/  LDGSTS.E [R3+0x21180], desc[UR60][R10.64], P0 ;  /* 0x211800000a037fae */ /* 0x0003e2000812187c */
[----:B------:R-:W-:-:S04]  /*895e0*/  IADD3 R23, P1, R23, R5, RZ ;  /* 0x0000000517177210 */ /* 0x000fc80007f3e0ff */
[----:B------:R-:W-:Y:S02]  /*895f0*/  IADD3.X R152, R152, R0, RZ, P1, !PT ;  /* 0x0000000098987210 */ /* 0x000fe40000ffe4ff */
[-C--:B------:R-:W-:Y:S01]  /*89600*/  IADD3 R21, P2, R21, R5.reuse, RZ ;  /* 0x0000000515157210 */ /* 0x080fe20007f5e0ff */
[----:B------:R-:W-:Y:S04]  /*89610*/  STL [R1+0x16f8], R23 ;  /* 0x0016f81701007387 */ /* 0x000fe80000100800 */
[----:B------:R-:W-:Y:S01]  /*89620*/  IMAD.X R22, R22, 0x1, R0, P2 ;  /* 0x0000000116167824 */ /* 0x000fe200010e0600 */
[-C--:B------:R-:W-:Y:S01]  /*89630*/  IADD3 R19, P1, R19, R5.reuse, RZ ;  /* 0x0000000513137210 */ /* 0x080fe20007f3e0ff */
[----:B-1----:R-:W-:Y:S01]  /*89640*/  IMAD.MOV.U32 R10, RZ, RZ, R23 ;  /* 0x000000ffff0a7224 */ /* 0x002fe200078e0017 */
[----:B------:R-:W-:Y:S01]  /*89650*/  MOV R11, R152 ;  /* 0x00000098000b7202 */ /* 0x000fe20000000f00 */
[----:B------:R-:W-:Y:S04]  /*89660*/  STL [R1+0x16f4], R152 ;  /* 0x0016f49801007387 */ /* 0x000fe80000100800 */
[----:B------:R-:W-:Y:S01]  /*89670*/  STL [R1+0x1738], R21 ;  /* 0x0017381501007387 */ /* 0x000fe20000100800 */
[----:B----4-:R-:W-:-:S03]  /*89680*/  IADD3 R17, P2, R17, R5, RZ ;  /* 0x0000000511117210 */ /* 0x010fc60007f5e0ff */
[----:B------:R1:W-:Y:S04]  /*89690*/  STL [R1+0x1734], R22 ;  /* 0x0017341601007387 */ /* 0x0003e80000100800 */
[----:B------:R-:W-:Y:S04]  /*896a0*/  STL [R1+0x1778], R19 ;  /* 0x0017781301007387 */ /* 0x000fe80000100800 */
[----:B------:R4:W-:Y:S01]  /*896b0*/  LDGSTS.E [R3+0x21580], desc[UR60][R10.64], P0 ;  /* 0x215800000a037fae */ /* 0x0009e2000812187c */
[----:B---3--:R-:W-:Y:S01]  /*896c0*/  IADD3.X R20, R20, R0, RZ, P1, !PT ;  /* 0x0000000014147210 */ /* 0x008fe20000ffe4ff */
[----:B----4-:R-:W-:-:S02]  /*896d0*/  IMAD.MOV.U32 R10, RZ, RZ, R21 ;  /* 0x000000ffff0a7224 */ /* 0x010fc400078e0015 */
[----:B------:R-:W-:Y:S02]  /*896e0*/  IMAD.MOV.U32 R11, RZ, RZ, R22 ;  /* 0x000000ffff0b7224 */ /* 0x000fe400078e0016 */
[----:B------:R-:W-:Y:S01]  /*896f0*/  STL [R1+0x1774], R20 ;  /* 0x0017741401007387 */ /* 0x000fe20000100800 */
[----:B--2---:R-:W-:-:S03]  /*89700*/  IMAD.X R18, R18, 0x1, R0, P2 ;  /* 0x0000000112127824 */ /* 0x004fc600010e0600 */
[----:B------:R-:W-:Y:S04]  /*89710*/  STL [R1+0x17b8], R17 ;  /* 0x0017b81101007387 */ /* 0x000fe80000100800 */
[----:B------:R-:W-:Y:S04]  /*89720*/  STL [R1+0x17b4], R18 ;  /* 0x0017b41201007387 */ /* 0x000fe80000100800 */
[----:B------:R-:W2:Y:S04]  /*89730*/  LDL.LU.64 R158, [R1+0x730] ;  /* 0x00073000019e7983 */ /* 0x000ea80000300a00 */
[----:B------:R3:W-:Y:S04]  /*89740*/  LDGSTS.E [R3+0x21980], desc[UR60][R10.64], P0 ;  /* 0x219800000a037fae */ /* 0x0007e8000812187c */
[----:B-1----:R-:W4:Y:S04]  /*89750*/  LDL.LU.64 R22, [R1+0x7c0] ;  /* 0x0007c00001167983 */ /* 0x002f280000300a00 */
[----:B------:R-:W4:Y:S01]  /*89760*/  LDL.LU.64 R152, [R1+0x7b8] ;  /* 0x0007b80001987983 */ /* 0x000f220000300a00 */
[----:B---3--:R-:W-:Y:S01]  /*89770*/  IMAD.MOV.U32 R10, RZ, RZ, R19 ;  /* 0x000000ffff0a7224 */ /* 0x008fe200078e0013 */
[----:B------:R-:W-:-:S05]  /*89780*/  MOV R11, R20 ;  /* 0x00000014000b7202 */ /* 0x000fca0000000f00 */
[----:B------:R1:W-:Y:S01]  /*89790*/  LDGSTS.E [R3+0x21d80], desc[UR60][R10.64], P0 ;  /* 0x21d800000a037fae */ /* 0x0003e2000812187c */
[-C--:B------:R-:W-:Y:S01]  /*897a0*/  IADD3 R14, P1, R14, R5.reuse, RZ ;  /* 0x000000050e0e7210 */ /* 0x080fe20007f3e0ff */
[----:B-1----:R-:W-:Y:S02]  /*897b0*/  IMAD.MOV.U32 R10, RZ, RZ, R17 ;  /* 0x000000ffff0a7224 */ /* 0x002fe400078e0011 */
[----:B------:R-:W-:Y:S01]  /*897c0*/  IMAD.MOV.U32 R11, RZ, RZ, R18 ;  /* 0x000000ffff0b7224 */ /* 0x000fe200078e0012 */
[----:B------:R-:W-:-:S04]  /*897d0*/  IADD3 R12, P2, R12, R5, RZ ;  /* 0x000000050c0c7210 */ /* 0x000fc80007f5e0ff */
[----:B------:R1:W-:Y:S01]  /*897e0*/  LDGSTS.E [R3+0x22180], desc[UR60][R10.64], P0 ;  /* 0x221800000a037fae */ /* 0x0003e2000812187c */
[----:B------:R-:W-:-:S03]  /*897f0*/  IADD3.X R15, R15, R0, RZ, P1, !PT ;  /* 0x000000000f0f7210 */ /* 0x000fc60000ffe4ff */
[----:B------:R-:W-:Y:S01]  /*89800*/  STL [R1+0x1840], R14 ;  /* 0x0018400e01007387 */ /* 0x000fe20000100800 */
[----:B-1----:R-:W-:Y:S01]  /*89810*/  IMAD.MOV.U32 R10, RZ, RZ, R14 ;  /* 0x000000ffff0a7224 */ /* 0x002fe200078e000e */
[----:B------:R-:W-:Y:S02]  /*89820*/  MOV R11, R15 ;  /* 0x0000000f000b7202 */ /* 0x000fe40000000f00 */
[----:B------:R-:W-:Y:S04]  /*89830*/  STL [R1+0x183c], R15 ;  /* 0x00183c0f01007387 */ /* 0x000fe80000100800 */
[----:B------:R-:W-:Y:S04]  /*89840*/  STL [R1+0x1848], R12 ;  /* 0x0018480c01007387 */ /* 0x000fe80000100800 */
[----:B------:R1:W-:Y:S01]  /*89850*/  LDGSTS.E [R3+0x22580], desc[UR60][R10.64], P0 ;  /* 0x225800000a037fae */ /* 0x0003e2000812187c */
[----:B------:R-:W-:-:S05]  /*89860*/  IMAD.X R13, R13, 0x1, R0, P2 ;  /* 0x000000010d0d7824 */ /* 0x000fca00010e0600 */
[----:B------:R3:W-:Y:S01]  /*89870*/  STL [R1+0x1844], R13 ;  /* 0x0018440d01007387 */ /* 0x0007e20000100800 */
[----:B-1----:R-:W-:Y:S02]  /*89880*/  IMAD.MOV.U32 R10, RZ, RZ, R12 ;  /* 0x000000ffff0a7224 */ /* 0x002fe400078e000c */
[----:B------:R-:W-:Y:S02]  /*89890*/  IMAD.MOV.U32 R11, RZ, RZ, R13 ;  /* 0x000000ffff0b7224 */ /* 0x000fe400078e000d */
[----:B---3--:R-:W3:Y:S04]  /*898a0*/  LDL.LU.64 R12, [R1+0x7b0] ;  /* 0x0007b000010c7983 */ /* 0x008ee80000300a00 */
[----:B------:R-:W3:Y:S01]  /*898b0*/  LDL.LU.64 R154, [R1+0x7a8] ;  /* 0x0007a800019a7983 */ /* 0x000ee20000300a00 */
[----:B------:R-:W-:-:S03]  /*898c0*/  IADD3 R8, P1, R8, R5, RZ ;  /* 0x0000000508087210 */ /* 0x000fc60007f3e0ff */
[----:B------:R-:W3:Y:S01]  /*898d0*/  LDL.LU.64 R14, [R1+0x7a0] ;  /* 0x0007a000010e7983 */ /* 0x000ee20000300a00 */
[----:B------:R-:W-:Y:S02]  /*898e0*/  IADD3.X R16, R16, R0, RZ, P1, !PT ;  /* 0x0000000010107210 */ /* 0x000fe40000ffe4ff */
[----:B------:R-:W-:Y:S01]  /*898f0*/  IADD3 R4, P2, R4, R5, RZ ;  /* 0x0000000504047210 */ /* 0x000fe20007f5e0ff */
[----:B------:R-:W-:Y:S04]  /*89900*/  STL [R1+0x1850], R8 ;  /* 0x0018500801007387 */ /* 0x000fe80000100800 */
[----:B------:R-:W-:Y:S01]  /*89910*/  IMAD.X R6, R6, 0x1, R0, P2 ;  /* 0x0000000106067824 */ /* 0x000fe200010e0600 */
[----:B------:R1:W-:Y:S04]  /*89920*/  STL [R1+0x184c], R16 ;  /* 0x00184c1001007387 */ /* 0x0003e80000100800 */
[----:B------:R-:W-:Y:S04]  /*89930*/  STL [R1+0x1858], R4 ;  /* 0x0018580401007387 */ /* 0x000fe80000100800 */
[----:B------:R1:W-:Y:S04]  /*89940*/  STL [R1+0x1854], R6 ;  /* 0x0018540601007387 */ /* 0x0003e80000100800 */
[----:B------:R-:W3:Y:S04]  /*89950*/  LDL.LU.64 R164, [R1+0x798] ;  /* 0x0007980001a47983 */ /* 0x000ee80000300a00 */
[----:B------:R1:W-:Y:S02]  /*89960*/  LDGSTS.E [R3+0x22980], desc[UR60][R10.64], P0 ;  /* 0x229800000a037fae */ /* 0x0003e4000812187c */
[----:B-1----:R-:W-:-:S02]  /*89970*/  MOV R11, R16 ;  /* 0x00000010000b7202 */ /* 0x002fc40000000f00 */
[----:B------:R-:W3:Y:S04]  /*89980*/  LDL.LU.64 R16, [R1+0x790] ;  /* 0x0007900001107983 */ /* 0x000ee80000300a00 */
[----:B------:R-:W3:Y:S04]  /*89990*/  LDL.LU.64 R166, [R1+0x788] ;  /* 0x0007880001a67983 */ /* 0x000ee80000300a00 */
[----:B------:R-:W3:Y:S01]  /*899a0*/  LDL.LU.64 R18, [R1+0x780] ;  /* 0x0007800001127983 */ /* 0x000ee20000300a00 */
[----:B------:R-:W-:-:S03]  /*899b0*/  IMAD.MOV.U32 R10, RZ, RZ, R8 ;  /* 0x000000ffff0a7224 */ /* 0x000fc600078e0008 */
[----:B------:R-:W3:Y:S04]  /*899c0*/  LDL.LU.64 R168, [R1+0x778] ;  /* 0x0007780001a87983 */ /* 0x000ee80000300a00 */
[----:B------:R-:W3:Y:S04]  /*899d0*/  LDL.LU.64 R20, [R1+0x770] ;  /* 0x0007700001147983 */ /* 0x000ee80000300a00 */
[----:B------:R1:W-:Y:S04]  /*899e0*/  LDGSTS.E [R3+0x22d80], desc[UR60][R10.64], P0 ;  /* 0x22d800000a037fae */ /* 0x0003e8000812187c */
[----:B------:R-:W3:Y:S01]  /*899f0*/  LDL.LU R173, [R1+0xdbc] ;  /* 0x000dbc0001ad7983 */ /* 0x000ee20000300800 */
[----:B-1----:R-:W-:-:S02]  /*89a00*/  IMAD.MOV.U32 R10, RZ, RZ, R4 ;  /* 0x000000ffff0a7224 */ /* 0x002fc400078e0004 */
[----:B------:R-:W-:Y:S02]  /*89a10*/  IMAD.MOV.U32 R11, RZ, RZ, R6 ;  /* 0x000000ffff0b7224 */ /* 0x000fe400078e0006 */
[----:B------:R-:W3:Y:S04]  /*89a20*/  LDL.LU R6, [R1+0xdc0] ;  /* 0x000dc00001067983 */ /* 0x000ee80000300800 */
[----:B------:R-:W3:Y:S04]  /*89a30*/  LDL.LU.64 R180, [R1+0x768] ;  /* 0x0007680001b47983 */ /* 0x000ee80000300a00 */
[----:B------:R1:W-:Y:S01]  /*89a40*/  LDGSTS.E [R3+0x23180], desc[UR60][R10.64], P0 ;  /* 0x231800000a037fae */ /* 0x0003e2000812187c */
[----:B--2---:R-:W-:-:S04]  /*89a50*/  IADD3 R156, P1, R158, R5, RZ ;  /* 0x000000059e9c7210 */ /* 0x004fc80007f3e0ff */
[----:B------:R-:W-:Y:S02]  /*89a60*/  IADD3.X R4, R159, R0, RZ, P1, !PT ;  /* 0x000000009f047210 */ /* 0x000fe40000ffe4ff */
[----:B----4-:R-:W-:-:S05]  /*89a70*/  IADD3 R157, P1, R22, R5, RZ ;  /* 0x00000005169d7210 */ /* 0x010fca0007f3e0ff */
[----:B-1----:R-:W-:Y:S02]  /*89a80*/  IMAD.X R10, R23, 0x1, R0, P1 ;  /* 0x00000001170a7824 */ /* 0x002fe400008e0600 */
[----:B------:R-:W2:Y:S01]  /*89a90*/  LDL.LU.64 R22, [R1+0x760] ;  /* 0x0007600001167983 */ /* 0x000ea20000300a00 */
[----:B------:R-:W-:-:S03]  /*89aa0*/  IADD3 R158, P1, R152, R5, RZ ;  /* 0x00000005989e7210 */ /* 0x000fc60007f3e0ff */
[----:B------:R-:W4:Y:S02]  /*89ab0*/  LDL.LU.64 R176, [R1+0x758] ;  /* 0x0007580001b07983 */ /* 0x000f240000300a00 */
[----:B------:R-:W-:Y:S02]  /*89ac0*/  IMAD.X R11, R153, 0x1, R0, P1 ;  /* 0x00000001990b7824 */ /* 0x000fe400008e0600 */
[----:B------:R-:W4:Y:S04]  /*89ad0*/  LDL.LU.64 R152, [R1+0x750] ;  /* 0x0007500001987983 */ /* 0x000f280000300a00 */
[----:B------:R-:W4:Y:S01]  /*89ae0*/  LDL.LU.64 R178, [R1+0x748] ;  /* 0x0007480001b27983 */ /* 0x000f220000300a00 */
[----:B---3--:R-:W-:-:S04]  /*89af0*/  IADD3 R159, P1, R12, R5, RZ ;  /* 0x000000050c9f7210 */ /* 0x008fc80007f3e0ff */
[----:B------:R-:W-:Y:S02]  /*89b00*/  IADD3.X R12, R13, R0, RZ, P1, !PT ;  /* 0x000000000d0c7210 */ /* 0x000fe40000ffe4ff */
[----:B------:R-:W-:-:S05]  /*89b10*/  IADD3 R160, P1, R154, R5, RZ ;  /* 0x000000059aa07210 */ /* 0x000fca0007f3e0ff */
[----:B------:R-:W-:Y:S02]  /*89b20*/  IMAD.X R13, R155, 0x1, R0, P1 ;  /* 0x000000019b0d7824 */ /* 0x000fe400008e0600 */
[----:B------:R-:W3:Y:S04]  /*89b30*/  LDL.LU.64 R154, [R1+0x740] ;  /* 0x00074000019a7983 */ /* 0x000ee80000300a00 */
[----:B------:R-:W3:Y:S01]  /*89b40*/  LDL.LU.64 R174, [R1+0x738] ;  /* 0x0007380001ae7983 */ /* 0x000ee20000300a00 */
        /* <DEDUP_REMOVED lines=20> */
[----:B------:R-:W-:Y:S02]  /*89c90*/  IMAD.MOV.U32 R225, RZ, RZ, R11 ;  /* 0x000000ffffe17224 */ /* 0x000fe400078e000b */
[----:B------:R-:W-:Y:S02]  /*89ca0*/  IMAD.MOV.U32 R220, RZ, RZ, R159 ;  /* 0x000000ffffdc7224 */ /* 0x000fe400078e009f */
        /* <DEDUP_REMOVED lines=8> */
[----:B------:R-:W-:-:S02]  /*89d30*/  IMAD.MOV.U32 R158, RZ, RZ, R163 ;  /* 0x000000ffff9e7224 */ /* 0x000fc400078e00a3 */
[----:B------:R-:W-:Y:S02]  /*89d40*/  IMAD.MOV.U32 R213, RZ, RZ, R17 ;  /* 0x000000ffffd57224 */ /* 0x000fe400078e0011 */
[----:B------:R-:W-:Y:S01]  /*89d50*/  IMAD.MOV.U32 R208, RZ, RZ, R165 ;  /* 0x000000ffffd07224 */ /* 0x000fe200078e00a5 */
[----:B------:R-:W-:Y:S01]  /*89d60*/  MOV R186, R167 ;  /* 0x000000a700ba7202 */ /* 0x000fe20000000f00 */
[----:B------:R-:W-:Y:S02]  /*89d70*/  IMAD.MOV.U32 R159, RZ, RZ, R16 ;  /* 0x000000ffff9f7224 */ /* 0x000fe400078e0010 */
[----:B------:R-:W-:Y:S02]  /*89d80*/  IMAD.MOV.U32 R204, RZ, RZ, R166 ;  /* 0x000000ffffcc7224 */ /* 0x000fe400078e00a6 */
[----:B------:R-:W-:Y:S01]  /*89d90*/  IMAD.MOV.U32 R205, RZ, RZ, R19 ;  /* 0x000000ffffcd7224 */ /* 0x000fe200078e0013 */
[----:B------:R-:W-:Y:S01]  /*89da0*/  MOV R185, R21 ;  /* 0x0000001500b97202 */ /* 0x000fe20000000f00 */
[----:B------:R-:W-:Y:S01]  /*89db0*/  IMAD.MOV.U32 R187, RZ, RZ, R20 ;  /* 0x000000ffffbb7224 */ /* 0x000fe200078e0014 */
[----:B------:R-:W-:Y:S01]  /*89dc0*/  LDGSTS.E [R3+0x23580], desc[UR60][R228.64], P0 ;  /* 0x23580000e4037fae */ /* 0x000fe2000812187c */
[----:B------:R-:W-:-:S03]  /*89dd0*/  IMAD.MOV.U32 R184, RZ, RZ, R168 ;  /* 0x000000ffffb87224 */ /* 0x000fc600078e00a8 */
        /* <DEDUP_REMOVED lines=11> */
[----:B--2---:R-:W-:-:S05]  /*89e90*/  IADD3 R169, P1, R22, R5, RZ ;  /* 0x0000000516a97210 */ /* 0x004fca0007f3e0ff */
[----:B------:R-:W-:Y:S01]  /*89ea0*/  IMAD.X R22, R23, 0x1, R0, P1 ;  /* 0x0000000117167824 */ /* 0x000fe200008e0600 */
[----:B----4-:R-:W-:-:S05]  /*89eb0*/  IADD3 R171, P1, R176, R5, RZ ;  /* 0x00000005b0ab7210 */ /* 0x010fca0007f3e0ff */
[----:B------:R-:W-:Y:S01]  /*89ec0*/  IMAD.X R23, R177, 0x1, R0, P1 ;  /* 0x00000001b1177824 */ /* 0x000fe200008e0600 */
[----:B------:R-:W-:-:S04]  /*89ed0*/  IADD3 R252, P1, R152, R5, RZ ;  /* 0x0000000598fc7210 */ /* 0x000fc80007f3e0ff */
[----:B------:R-:W-:Y:S02]  /*89ee0*/  IADD3.X R152, R153, R0, RZ, P1, !PT ;  /* 0x0000000099987210 */ /* 0x000fe40000ffe4ff */
[----:B------:R-:W-:-:S05]  /*89ef0*/  IADD3 R176, P1, R178, R5, RZ ;  /* 0x00000005b2b07210 */ /* 0x000fca0007f3e0ff */
[----:B------:R-:W-:Y:S01]  /*89f00*/  IMAD.X R153, R179, 0x1, R0, P1 ;  /* 0x00000001b3997824 */ /* 0x000fe200008e0600 */
        /* <DEDUP_REMOVED lines=10> */
[----:B------:R-:W-:Y:S01]  /*89fb0*/  LDGSTS.E [R3+0x27180], desc[UR60][R176.64], P0 ;  /* 0x27180000b0037fae */ /* 0x000fe2000812187c */
[----:B---3--:R-:W-:-:S05]  /*89fc0*/  IADD3 R189, P1, R154, R5, RZ ;  /* 0x000000059abd7210 */ /* 0x008fca0007f3e0ff */
[----:B------:R-:W-:Y:S01]  /*89fd0*/  IMAD.X R154, R155, 0x1, R0, P1 ;  /* 0x000000019b9a7824 */ /* 0x000fe200008e0600 */
[-C--:B------:R-:W-:Y:S02]  /*89fe0*/  IADD3 R6, P1, R6, R5.reuse, RZ ;  /* 0x0000000506067210 */ /* 0x080fe40007f3e0ff */
[----:B------:R-:W-:Y:S01]  /*89ff0*/  IADD3 R8, P2, R174, R5, RZ ;  /* 0x00000005ae087210 */ /* 0x000fe20007f5e0ff */
[----:B------:R-:W-:Y:S02]  /*8a000*/  IMAD.MOV.U32 R174, RZ, RZ, R156 ;  /* 0x000000ffffae7224 */ /* 0x000fe400078e009c */
[----:B------:R-:W-:Y:S01]  /*8a010*/  IMAD.X R173, R173, 0x1, R0, P1 ;  /* 0x00000001adad7824 */ /* 0x000fe200008e0600 */
[----:B------:R-:W-:Y:S02]  /*8a020*/  IADD3.X R155, R175, R0, RZ, P2, !PT ;  /* 0x00000000af9b7210 */ /* 0x000fe400017fe4ff */
[----:B------:R-:W-:Y:S01]  /*8a030*/  MOV R175, R4 ;  /* 0x0000000400af7202 */ /* 0x000fe20000000f00 */
[----:B------:R-:W-:Y:S04]  /*8a040*/  STL [R1+0xdc0], R6 ;  /* 0x000dc00601007387 */ /* 0x000fe80000100800 */
[----:B------:R-:W-:Y:S04]  /*8a050*/  STL [R1+0xdbc], R173 ;  /* 0x000dbcad01007387 */ /* 0x000fe80000100800 */
[----:B------:R-:W-:Y:S04]  /*8a060*/  STL.64 [R1+0x730], R174 ;  /* 0x000730ae01007387 */ /* 0x000fe80000100a00 */
[----:B------:R1:W-:Y:S04]  /*8a070*/  STL.64 [R1+0x7c0], R228 ;  /* 0x0007c0e401007387 */ /* 0x0003e80000100a00 */
[----:B------:R2:W-:Y:S04]  /*8a080*/  STL.64 [R1+0x7b8], R224 ;  /* 0x0007b8e001007387 */ /* 0x0005e80000100a00 */
[----:B------:R3:W-:Y:S04]  /*8a090*/  STL.64 [R1+0x7b0], R220 ;  /* 0x0007b0dc01007387 */ /* 0x0007e80000100a00 */
[----:B------:R4:W-:Y:S04]  /*8a0a0*/  STL.64 [R1+0x7a8], R216 ;  /* 0x0007a8d801007387 */ /* 0x0009e80000100a00 */
[----:B------:R-:W-:Y:S04]  /*8a0b0*/  STL.64 [R1+0x7a0], R160 ;  /* 0x0007a0a001007387 */ /* 0x000fe80000100a00 */
[----:B------:R4:W-:Y:S04]  /*8a0c0*/  STL.64 [R1+0x798], R12 ;  /* 0x0007980c01007387 */ /* 0x0009e80000100a00 */
[----:B------:R-:W-:Y:S04]  /*8a0d0*/  STL.64 [R1+0x790], R158 ;  /* 0x0007909e01007387 */ /* 0x000fe80000100a00 */
        /* <DEDUP_REMOVED lines=9> */
[----:B------:R-:W-:-:S03]  /*8a170*/  IMAD.MOV.U32 R11, RZ, RZ, R155 ;  /* 0x000000ffff0b7224 */ /* 0x000fc600078e009b */
[----:B------:R-:W-:Y:S04]  /*8a180*/  STL.64 [R1+0x758], R180 ;  /* 0x000758b401007387 */ /* 0x000fe80000100a00 */
[----:B------:R-:W4:Y:S04]  /*8a190*/  LDL.LU R189, [R1+0x25a0] ;  /* 0x0025a00001bd7983 */ /* 0x000f280000300800 */
[----:B------:R-:W-:Y:S04]  /*8a1a0*/  STL.64 [R1+0x750], R178 ;  /* 0x000750b201007387 */ /* 0x000fe80000100a00 */
[----:B------:R-:W-:Y:S04]  /*8a1b0*/  STL.64 [R1+0x748], R176 ;  /* 0x000748b001007387 */ /* 0x000fe80000100a00 */
[----:B-1----:R-:W4:Y:S04]  /*8a1c0*/  LDL.LU.64 R228, [R1+0x2598] ;  /* 0x0025980001e47983 */ /* 0x002f280000300a00 */
[----:B------:R-:W-:Y:S04]  /*8a1d0*/  STL.64 [R1+0x740], R156 ;  /* 0x0007409c01007387 */ /* 0x000fe80000100a00 */
[----:B--2---:R-:W2:Y:S04]  /*8a1e0*/  LDL.LU.64 R224, [R1+0x2590] ;  /* 0x0025900001e07983 */ /* 0x004ea80000300a00 */
[----:B------:R1:W-:Y:S04]  /*8a1f0*/  STL.64 [R1+0x738], R10 ;  /* 0x0007380a01007387 */ /* 0x0003e80000100a00 */
[----:B---3--:R-:W3:Y:S04]  /*8a200*/  LDL.LU.64 R220, [R1+0x2588] ;  /* 0x0025880001dc7983 */ /* 0x008ee80000300a00 */
[----:B------:R-:W2:Y:S04]  /*8a210*/  LDL.LU R8, [R1+0xe00] ;  /* 0x000e000001087983 */ /* 0x000ea80000300800 */
[----:B------:R-:W3:Y:S04]  /*8a220*/  LDL.LU R20, [R1+0xe40] ;  /* 0x000e400001147983 */ /* 0x000ee80000300800 */
[----:B----4-:R-:W4:Y:S04]  /*8a230*/  LDL.LU.64 R216, [R1+0x2580] ;  /* 0x0025800001d87983 */ /* 0x010f280000300a00 */
        /* <DEDUP_REMOVED lines=10> */
[----:B------:R-:W-:-:S03]  /*8a2e0*/  LOP3.LUT R4, R7, 0x40, RZ, 0x3c, !PT ;  /* 0x0000004007047812 */ /* 0x000fc600078e3cff */
[----:B------:R-:W-:Y:S01]  /*8a2f0*/  LDGSTS.E [R3+0x27580], desc[UR60][R156.64], P0 ;  /* 0x275800009c037fae */ /* 0x000fe2000812187c */
[----:B------:R-:W-:-:S03]  /*8a300*/  IADD3 R4, R4, R9, RZ ;  /* 0x0000000904047210 */ /* 0x000fc60007ffe0ff */
[----:B------:R1:W-:Y:S04]  /*8a310*/  LDGSTS.E [R3+0x27980], desc[UR60][R10.64], P0 ;  /* 0x279800000a037fae */ /* 0x0003e8000812187c */
[----:B------:R-:W-:Y:S04]  /*8a320*/  LDGSTS.E [R3+0x27d80], desc[UR60][R174.64], P0 ;  /* 0x27d80000ae037fae */ /* 0x000fe8000812187c */
[----:B------:R-:W4:Y:S01]  /*8a330*/  LDL.LU R13, [R1+0xf80] ;  /* 0x000f8000010d7983 */ /* 0x000f220000300800 */
[----:B-1----:R-:W-:Y:S02]  /*8a340*/  IMAD.MOV.U32 R10, RZ, RZ, R6 ;  /* 0x000000ffff0a7224 */ /* 0x002fe400078e0006 */
[----:B------:R-:W-:Y:S01]  /*8a350*/  IMAD.MOV.U32 R11, RZ, RZ, R173 ;  /* 0x000000ffff0b7224 */ /* 0x000fe200078e00ad */
[----:B------:R-:W4:Y:S04]  /*8a360*/  LDL.LU R6, [R1+0xfc0] ;  /* 0x000fc00001067983 */ /* 0x000f280000300800 */
[----:B------:R1:W-:Y:S01]  /*8a370*/  LDGSTS.E [R4+0x200], desc[UR60][R10.64], P0 ;  /* 0x002000000a047fae */ /* 0x0003e2000812187c */
[----:B--2---:R-:W-:-:S02]  /*8a380*/  IADD3 R8, P1, R8, R5, RZ ;  /* 0x0000000508087210 */ /* 0x004fc40007f3e0ff */
[----:B---3--:R-:W-:-:S03]  /*8a390*/  IADD3 R20, P2, R20, R5, RZ ;  /* 0x0000000514147210 */ /* 0x008fc60007f5e0ff */
[----:B------:R-:W-:Y:S01]  /*8a3a0*/  STL [R1+0xe00], R8 ;  /* 0x000e000801007387 */ /* 0x000fe20000100800 */
[----:B-1----:R-:W-:Y:S01]  /*8a3b0*/  IMAD.MOV.U32 R10, RZ, RZ, R8 ;  /* 0x000000ffff0a7224 */ /* 0x002fe200078e0008 */
[----:B----4-:R-:W-:-:S04]  /*8a3c0*/  IADD3.X R17, R17, R0, RZ, P1, !PT ;  /* 0x0000000011117210 */ /* 0x010fc80000ffe4ff */
        /* <DEDUP_REMOVED lines=14> */
[----:B------:R1:W-:Y:S04]  /*8a4b0*/  STL [R1+0xe80], R12 ;  /* 0x000e800c01007387 */ /* 0x0003e80000100800 */
[----:B------:R4:W-:Y:S04]  /*8a4c0*/  LDGSTS.E [R4+0xa00], desc[UR60][R10.64], P0 ;  /* 0x00a000000a047fae */ /* 0x0009e8000812187c */
[----:B------:R1:W-:Y:S04]  /*8a4d0*/  STL [R1+0xe7c], R19 ;  /* 0x000e7c1301007387 */ /* 0x0003e80000100800 */
[----:B------:R-:W-:Y:S01]  /*8a4e0*/  STL [R1+0xec0], R14 ;  /* 0x000ec00e01007387 */ /* 0x000fe20000100800 */
[----:B----4-:R-:W-:Y:S01]  /*8a4f0*/  IMAD.MOV.U32 R10, RZ, RZ, R12 ;  /* 0x000000ffff0a7224 */ /* 0x010fe200078e000c */
[----:B------:R-:W-:-:S02]  /*8a500*/  MOV R11, R19 ;  /* 0x00000013000b7202 */ /* 0x000fc40000000f00 */
[----:B-1----:R-:W4:Y:S04]  /*8a510*/  LDL.LU R12, [R1+0x1000] ;  /* 0x00100000010c7983 */ /* 0x002f280000300800 */
[----:B------:R1:W-:Y:S04]  /*8a520*/  STL [R1+0xebc], R15 ;  /* 0x000ebc0f01007387 */ /* 0x0003e80000100800 */
[----:B------:R1:W-:Y:S04]  /*8a530*/  LDGSTS.E [R4+0xe00], desc[UR60][R10.64], P0 ;  /* 0x00e000000a047fae */ /* 0x0003e8000812187c */
[----:B------:R-:W4:Y:S01]  /*8a540*/  LDL.LU R19, [R1+0x1040] ;  /* 0x0010400001137983 */ /* 0x000f220000300800 */
[----:B-1----:R-:W-:-:S03]  /*8a550*/  IMAD.MOV.U32 R11, RZ, RZ, R15 ;  /* 0x000000ffff0b7224 */ /* 0x002fc600078e000f */
[----:B------:R-:W4:Y:S04]  /*8a560*/  LDL.LU R15, [R1+0xffc] ;  /* 0x000ffc00010f7983 */ /* 0x000f280000300800 */
[----:B------:R-:W4:Y:S01]  /*8a570*/  LDL.LU R20, [R1+0x103c] ;  /* 0x00103c0001147983 */ /* 0x000f220000300800 */
[-C--:B------:R-:W-:Y:S01]  /*8a580*/  IADD3 R16, P1, R16, R5.reuse, RZ ;  /* 0x0000000510107210 */ /* 0x080fe20007f3e0ff */
[----:B------:R-:W-:Y:S01]  /*8a590*/  IMAD.MOV.U32 R10, RZ, RZ, R14 ;  /* 0x000000ffff0a7224 */ /* 0x000fe200078e000e */
[----:B------:R-:W-:Y:S01]  /*8a5a0*/  IADD3 R21, P2, R21, R5, RZ ;  /* 0x0000000515157210 */ /* 0x000fe20007f5e0ff */
[----:B------:R-:W4:Y:S01]  /*8a5b0*/  LDL.LU R14, [R1+0x1080] ;  /* 0x00108000010e7983 */ /* 0x000f220000300800 */
[----:B------:R-:W-:-:S03]  /*8a5c0*/  IADD3.X R18, R18, R0, RZ, P1, !PT ;  /* 0x0000000012127210 */ /* 0x000fc60000ffe4ff */
[----:B------:R-:W4:Y:S01]  /*8a5d0*/  LDL.LU R3, [R1+0x10c0] ;  /* 0x0010c00001037983 */ /* 0x000f220000300800 */
[----:B------:R-:W-:-:S03]  /*8a5e0*/  IMAD.X R22, R22, 0x1, R0, P2 ;  /* 0x0000000116167824 */ /* 0x000fc600010e0600 */
[----:B------:R-:W-:Y:S04]  /*8a5f0*/  STL [R1+0xf00], R16 ;  /* 0x000f001001007387 */ /* 0x000fe80000100800 */
[----:B------:R1:W-:Y:S04]  /*8a600*/  LDGSTS.E [R4+0x1200], desc[UR60][R10.64], P0 ;  /* 0x012000000a047fae */ /* 0x0003e8000812187c */
[----:B------:R1:W-:Y:S04]  /*8a610*/  STL [R1+0xefc], R18 ;  /* 0x000efc1201007387 */ /* 0x0003e80000100800 */
[----:B------:R-:W-:Y:S01]  /*8a620*/  STL [R1+0xf40], R21 ;  /* 0x000f401501007387 */ /* 0x000fe20000100800 */
[----:B-1----:R-:W-:-:S03]  /*8a630*/  MOV R11, R18 ;  /* 0x00000012000b7202 */ /* 0x002fc60000000f00 */
[----:B------:R-:W4:Y:S01]  /*8a640*/  LDL.LU R18, [R1+0x107c] ;  /* 0x00107c0001127983 */ /* 0x000f220000300800 */
[----:B------:R-:W-:-:S03]  /*8a650*/  IMAD.MOV.U32 R10, RZ, RZ, R16 ;  /* 0x000000ffff0a7224 */ /* 0x000fc600078e0010 */
[----:B------:R-:W-:Y:S04]  /*8a660*/  STL [R1+0xf3c], R22 ;  /* 0x000f3c1601007387 */ /* 0x000fe80000100800 */
[----:B------:R-:W4:Y:S01]  /*8a670*/  LDL.LU R16, [R1+0x10bc] ;  /* 0x0010bc0001107983 */ /* 0x000f220000300800 */
[-C--:B------:R-:W-:Y:S02]  /*8a680*/  IADD3 R13, P1, R13, R5.reuse, RZ ;  /* 0x000000050d0d7210 */ /* 0x080fe40007f3e0ff */
[----:B------:R-:W-:Y:S01]  /*8a690*/  IADD3 R6, P2, R6, R5, RZ ;  /* 0x0000000506067210 */ /* 0x000fe20007f5e0ff */
[----:B------:R1:W-:Y:S04]  /*8a6a0*/  LDGSTS.E [R4+0x1600], desc[UR60][R10.64], P0 ;  /* 0x016000000a047fae */ /* 0x0003e8000812187c */
[----:B------:R2:W-:Y:S01]  /*8a6b0*/  STL [R1+0xf80], R13 ;  /* 0x000f800d01007387 */ /* 0x0005e20000100800 */
[----:B-1----:R-:W-:-:S02]  /*8a6c0*/  IMAD.MOV.U32 R10, RZ, RZ, R21 ;  /* 0x000000ffff0a7224 */ /* 0x002fc400078e0015 */
[----:B------:R-:W-:-:S05]  /*8a6d0*/  IMAD.MOV.U32 R11, RZ, RZ, R22 ;  /* 0x000000ffff0b7224 */ /* 0x000fca00078e0016 */
[----:B------:R1:W-:Y:S02]  /*8a6e0*/  LDGSTS.E [R4+0x1a00], desc[UR60][R10.64], P0 ;  /* 0x01a000000a047fae */ /* 0x0003e4000812187c */
[----:B-1----:R-:W-:Y:S01]  /*8a6f0*/  IMAD.MOV.U32 R10, RZ, RZ, R13 ;  /* 0x000000ffff0a7224 */ /* 0x002fe200078e000d */
[----:B---3--:R-:W-:-:S05]  /*8a700*/  IADD3.X R17, R17, R0, RZ, P1, !PT ;  /* 0x0000000011117210 */ /* 0x008fca0000ffe4ff */
[----:B------:R1:W-:Y:S01]  /*8a710*/  STL [R1+0xf7c], R17 ;  /* 0x000f7c1101007387 */ /* 0x0003e20000100800 */
[----:B--2---:R-:W-:-:S03]  /*8a720*/  IMAD.X R8, R8, 0x1, R0, P2 ;  /* 0x0000000108087824 */ /* 0x004fc600010e0600 */
[----:B------:R-:W-:Y:S01]  /*8a730*/  STL [R1+0xfc0], R6 ;  /* 0x000fc00601007387 */ /* 0x000fe20000100800 */
[----:B------:R-:W-:-:S03]  /*8a740*/  MOV R11, R17 ;  /* 0x00000011000b7202 */ /* 0x000fc60000000f00 */
[----:B------:R-:W2:Y:S04]  /*8a750*/  LDL.LU R13, [R1+0x1100] ;  /* 0x00110000010d7983 */ /* 0x000ea80000300800 */
[----:B------:R3:W-:Y:S04]  /*8a760*/  STL [R1+0xfbc], R8 ;  /* 0x000fbc0801007387 */ /* 0x0007e80000100800 */
[----:B------:R-:W2:Y:S04]  /*8a770*/  LDL.LU R21, [R1+0x1140] ;  /* 0x0011400001157983 */ /* 0x000ea80000300800 */
[----:B-1----:R-:W2:Y:S04]  /*8a780*/  LDL.LU R17, [R1+0x10fc] ;  /* 0x0010fc0001117983 */ /* 0x002ea80000300800 */
[----:B------:R1:W-:Y:S01]  /*8a790*/  LDGSTS.E [R4+0x1e00], desc[UR60][R10.64], P0 ;  /* 0x01e000000a047fae */ /* 0x0003e2000812187c */
[----:B----4-:R-:W-:-:S03]  /*8a7a0*/  IADD3 R12, P1, R12, R5, RZ ;  /* 0x000000050c0c7210 */ /* 0x010fc60007f3e0ff */
[----:B------:R-:W4:Y:S01]  /*8a7b0*/  LDL.LU R22, [R1+0x113c] ;  /* 0x00113c0001167983 */ /* 0x000f220000300800 */
[----:B-1----:R-:W-:Y:S01]  /*8a7c0*/  IMAD.MOV.U32 R10, RZ, RZ, R6 ;  /* 0x000000ffff0a7224 */ /* 0x002fe200078e0006 */
[----:B------:R-:W-:Y:S01]  /*8a7d0*/  IADD3 R19, P2, R19, R5, RZ ;  /* 0x0000000513137210 */ /* 0x000fe20007f5e0ff */
[----:B------:R-:W-:Y:S02]  /*8a7e0*/  IMAD.MOV.U32 R11, RZ, RZ, R8 ;  /* 0x000000ffff0b7224 */ /* 0x000fe400078e0008 */
[----:B---3--:R-:W3:Y:S04]  /*8a7f0*/  LDL.LU R8, [R1+0x1180] ;  /* 0x0011800001087983 */ /* 0x008ee80000300800 */
[----:B------:R-:W3:Y:S01]  /*8a800*/  LDL.LU R6, [R1+0x11c0] ;  /* 0x0011c00001067983 */ /* 0x000ee20000300800 */
[----:B------:R-:W-:-:S03]  /*8a810*/  IADD3.X R15, R15, R0, RZ, P1, !PT ;  /* 0x000000000f0f7210 */ /* 0x000fc60000ffe4ff */
[----:B------:R-:W-:Y:S01]  /*8a820*/  STL [R1+0x1000], R12 ;  /* 0x0010000c01007387 */ /* 0x000fe20000100800 */
[----:B------:R-:W-:-:S03]  /*8a830*/  IMAD.X R20, R20, 0x1, R0, P2 ;  /* 0x0000000114147824 */ /* 0x000fc600010e0600 */
[----:B------:R1:W-:Y:S04]  /*8a840*/  LDGSTS.E [R4+0x2200], desc[UR60][R10.64], P0 ;  /* 0x022000000a047fae */ /* 0x0003e8000812187c */
[----:B------:R1:W-:Y:S04]  /*8a850*/  STL [R1+0xffc], R15 ;  /* 0x000ffc0f01007387 */ /* 0x0003e80000100800 */
[----:B------:R-:W-:Y:S01]  /*8a860*/  STL [R1+0x1040], R19 ;  /* 0x0010401301007387 */ /* 0x000fe20000100800 */
[----:B-1----:R-:W-:-:S03]  /*8a870*/  MOV R11, R15 ;  /* 0x0000000f000b7202 */ /* 0x002fc60000000f00 */
[----:B------:R-:W3:Y:S01]  /*8a880*/  LDL.LU R15, [R1+0x117c] ;  /* 0x00117c00010f7983 */ /* 0x000ee20000300800 */
[----:B------:R-:W-:-:S03]  /*8a890*/  IMAD.MOV.U32 R10, RZ, RZ, R12 ;  /* 0x000000ffff0a7224 */ /* 0x000fc600078e000c */
[----:B------:R-:W-:Y:S04]  /*8a8a0*/  STL [R1+0x103c], R20 ;  /* 0x00103c1401007387 */ /* 0x000fe80000100800 */
[----:B------:R-:W3:Y:S01]  /*8a8b0*/  LDL.LU R12, [R1+0x11bc] ;  /* 0x0011bc00010c7983 */ /* 0x000ee20000300800 */
[-C--:B------:R-:W-:Y:S02]  /*8a8c0*/  IADD3 R14, P1, R14, R5.reuse, RZ ;  /* 0x000000050e0e7210 */ /* 0x080fe40007f3e0ff */
[----:B------:R-:W-:Y:S01]  /*8a8d0*/  IADD3 R3, P2, R3, R5, RZ ;  /* 0x0000000503037210 */ /* 0x000fe20007f5e0ff */
[----:B------:R1:W-:Y:S01]  /*8a8e0*/  LDGSTS.E [R4+0x2600], desc[UR60][R10.64], P0 ;  /* 0x026000000a047fae */ /* 0x0003e2000812187c */
[----:B------:R-:W-:-:S03]  /*8a8f0*/  IADD3.X R18, R18, R0, RZ, P1, !PT ;  /* 0x0000000012127210 */ /* 0x000fc60000ffe4ff */
[----:B------:R1:W-:Y:S02]  /*8a900*/  STL [R1+0x1080], R14 ;  /* 0x0010800e01007387 */ /* 0x0003e40000100800 */
[----:B-1----:R-:W-:Y:S02]  /*8a910*/  IMAD.MOV.U32 R10, RZ, RZ, R19 ;  /* 0x000000ffff0a7224 */ /* 0x002fe400078e0013 */
[----:B------:R-:W-:Y:S01]  /*8a920*/  IMAD.MOV.U32 R11, RZ, RZ, R20 ;  /* 0x000000ffff0b7224 */ /* 0x000fe200078e0014 */
[----:B------:R1:W-:Y:S01]  /*8a930*/  STL [R1+0x107c], R18 ;  /* 0x00107c1201007387 */ /* 0x0003e20000100800 */
[----:B------:R-:W-:-:S03]  /*8a940*/  IMAD.X R16, R16, 0x1, R0, P2 ;  /* 0x0000000110107824 */ /* 0x000fc600010e0600 */
[----:B------:R1:W-:Y:S04]  /*8a950*/  LDGSTS.E [R4+0x2a00], desc[UR60][R10.64], P0 ;  /* 0x02a000000a047fae */ /* 0x0003e8000812187c */
[----:B------:R-:W-:Y:S01]  /*8a960*/  STL [R1+0x10c0], R3 ;  /* 0x0010c00301007387 */ /* 0x000fe20000100800 */
[----:B-1----:R-:W-:-:S03]  /*8a970*/  IMAD.MOV.U32 R10, RZ, RZ, R14 ;  /* 0x000000ffff0a7224 */ /* 0x002fc600078e000e */
[----:B------:R-:W3:Y:S01]  /*8a980*/  LDL.LU R14, [R1+0x1200] ;  /* 0x00120000010e7983 */ /* 0x000ee20000300800 */
[----:B------:R-:W-:-:S03]  /*8a990*/  MOV R11, R18 ;  /* 0x00000012000b7202 */ /* 0x000fc60000000f00 */
[----:B------:R1:W-:Y:S04]  /*8a9a0*/  STL [R1+0x10bc], R16 ;  /* 0x0010bc1001007387 */ /* 0x0003e80000100800 */
[----:B------:R-:W3:Y:S04]  /*8a9b0*/  LDL.LU R18, [R1+0x1240] ;  /* 0x0012400001127983 */ /* 0x000ee80000300800 */
[----:B------:R-:W3:Y:S04]  /*8a9c0*/  LDL.LU R19, [R1+0x11fc] ;  /* 0x0011fc0001137983 */ /* 0x000ee80000300800 */
[----:B------:R-:W3:Y:S04]  /*8a9d0*/  LDL.LU R20, [R1+0x123c] ;  /* 0x00123c0001147983 */ /* 0x000ee80000300800 */
[----:B------:R1:W-:Y:S02]  /*8a9e0*/  LDGSTS.E [R4+0x2e00], desc[UR60][R10.64], P0 ;  /* 0x02e000000a047fae */ /* 0x0003e4000812187c */
[----:B-1----:R-:W-:-:S02]  /*8a9f0*/  IMAD.MOV.U32 R10, RZ, RZ, R3 ;  /* 0x000000ffff0a7224 */ /* 0x002fc400078e0003 */
[----:B------:R-:W-:Y:S02]  /*8aa00*/  IMAD.MOV.U32 R11, RZ, RZ, R16 ;  /* 0x000000ffff0b7224 */ /* 0x000fe400078e0010 */
[----:B------:R-:W3:Y:S04]  /*8aa10*/  LDL.LU R16, [R1+0x1280] ;  /* 0x0012800001107983 */ /* 0x000ee80000300800 */
[----:B------:R-:W3:Y:S04]  /*8aa20*/  LDL.LU R3, [R1+0x12c0] ;  /* 0x0012c00001037983 */ /* 0x000ee80000300800 */
[----:B------:R1:W-:Y:S01]  /*8aa30*/  LDGSTS.E [R4+0x3200], desc[UR60][R10.64], P0 ;  /* 0x032000000a047fae */ /* 0x0003e2000812187c */
[----:B--2---:R-:W-:-:S02]  /*8aa40*/  IADD3 R13, P1, R13, R5, RZ ;  /* 0x000000050d0d7210 */ /* 0x004fc40007f3e0ff */
[----:B------:R-:W-:Y:S02]  /*8aa50*/  IADD3 R21, P2, R21, R5, RZ ;  /* 0x0000000515157210 */ /* 0x000fe40007f5e0ff */
[----:B------:R-:W-:Y:S01]  /*8aa60*/  IADD3.X R17, R17, R0, RZ, P1, !PT ;  /* 0x0000000011117210 */ /* 0x000fe20000ffe4ff */
[----:B------:R-:W-:Y:S01]  /*8aa70*/  STL [R1+0x1100], R13 ;  /* 0x0011000d01007387 */ /* 0x000fe20000100800 */
[----:B-1----:R-:W-:Y:S02]  /*8aa80*/  IMAD.MOV.U32 R10, RZ, RZ, R13 ;  /* 0x000000ffff0a7224 */ /* 0x002fe400078e000d */
[----:B------:R-:W-:Y:S01]  /*8aa90*/  MOV R11, R17 ;  /* 0x00000011000b7202 */ /* 0x000fe20000000f00 */
[----:B------:R1:W-:Y:S01]  /*8aaa0*/  STL [R1+0x10fc], R17 ;  /* 0x0010fc1101007387 */ /* 0x0003e20000100800 */
[----:B----4-:R-:W-:-:S03]  /*8aab0*/  IMAD.X R22, R22, 0x1, R0, P2 ;  /* 0x0000000116167824 */ /* 0x010fc600010e0600 */
[----:B------:R-:W-:Y:S04]  /*8aac0*/  STL [R1+0x1140], R21 ;  /* 0x0011401501007387 */ /* 0x000fe80000100800 */
[----:B------:R2:W-:Y:S04]  /*8aad0*/  LDGSTS.E [R4+0x3600], desc[UR60][R10.64], P0 ;  /* 0x036000000a047fae */ /* 0x0005e8000812187c */
[----:B-1----:R-:W4:Y:S01]  /*8aae0*/  LDL.LU R17, [R1+0x127c] ;  /* 0x00127c0001117983 */ /* 0x002f220000300800 */
[----:B---3--:R-:W-:-:S03]  /*8aaf0*/  IADD3 R8, P1, R8, R5, RZ ;  /* 0x0000000508087210 */ /* 0x008fc60007f3e0ff */
[----:B------:R-:W-:Y:S01]  /*8ab00*/  STL [R1+0x113c], R22 ;  /* 0x00113c1601007387 */ /* 0x000fe20000100800 */
[----:B------:R-:W-:-:S03]  /*8ab10*/  IADD3 R6, P2, R6, R5, RZ ;  /* 0x0000000506067210 */ /* 0x000fc60007f5e0ff */
[----:B------:R-:W3:Y:S01]  /*8ab20*/  LDL.LU R13, [R1+0x12bc] ;  /* 0x0012bc00010d7983 */ /* 0x000ee20000300800 */
[----:B--2---:R-:W-:Y:S02]  /*8ab30*/  IMAD.MOV.U32 R10, RZ, RZ, R21 ;  /* 0x000000ffff0a7224 */ /* 0x004fe400078e0015 */
[----:B------:R-:W-:Y:S01]  /*8ab40*/  IMAD.MOV.U32 R11, RZ, RZ, R22 ;  /* 0x000000ffff0b7224 */ /* 0x000fe200078e0016 */
[----:B------:R1:W-:Y:S04]  /*8ab50*/  STL [R1+0x1180], R8 ;  /* 0x0011800801007387 */ /* 0x0003e80000100800 */
[----:B------:R2:W-:Y:S01]  /*8ab60*/  LDGSTS.E [R4+0x3a00], desc[UR60][R10.64], P0 ;  /* 0x03a000000a047fae */ /* 0x0005e2000812187c */
[----:B------:R-:W-:Y:S01]  /*8ab70*/  IADD3.X R15, R15, R0, RZ, P1, !PT ;  /* 0x000000000f0f7210 */ /* 0x000fe20000ffe4ff */
[----:B--2---:R-:W-:-:S04]  /*8ab80*/  IMAD.MOV.U32 R10, RZ, RZ, R8 ;  /* 0x000000ffff0a7224 */ /* 0x004fc800078e0008 */
[----:B------:R2:W-:Y:S01]  /*8ab90*/  STL [R1+0x117c], R15 ;  /* 0x00117c0f01007387 */ /* 0x0005e20000100800 */
[----:B------:R-:W-:-:S03]  /*8aba0*/  IMAD.X R12, R12, 0x1, R0, P2 ;  /* 0x000000010c0c7824 */ /* 0x000fc600010e0600 */
[----:B------:R2:W-:Y:S01]  /*8abb0*/  STL [R1+0x11c0], R6 ;  /* 0x0011c00601007387 */ /* 0x0005e20000100800 */
[----:B------:R-:W-:-:S03]  /*8abc0*/  MOV R11, R15 ;  /* 0x0000000f000b7202 */ /* 0x000fc60000000f00 */
[----:B-1----:R-:W3:Y:S04]  /*8abd0*/  LDL.LU R8, [R1+0x1300] ;  /* 0x0013000001087983 */ /* 0x002ee80000300800 */
[----:B------:R1:W-:Y:S04]  /*8abe0*/  STL [R1+0x11bc], R12 ;  /* 0x0011bc0c01007387 */ /* 0x0003e80000100800 */
[----:B------:R-:W3:Y:S04]  /*8abf0*/  LDL.LU R21, [R1+0x1340] ;  /* 0x0013400001157983 */ /* 0x000ee80000300800 */
[----:B--2---:R-:W2:Y:S04]  /*8ac00*/  LDL.LU R15, [R1+0x12fc] ;  /* 0x0012fc00010f7983 */ /* 0x004ea80000300800 */
[----:B------:R-:W2:Y:S04]  /*8ac10*/  LDL.LU R22, [R1+0x133c] ;  /* 0x00133c0001167983 */ /* 0x000ea80000300800 */
[----:B------:R1:W-:Y:S01]  /*8ac20*/  LDGSTS.E [R4+0x3e00], desc[UR60][R10.64], P0 ;  /* 0x03e000000a047fae */ /* 0x0003e2000812187c */
[----:B------:R-:W-:Y:S01]  /*8ac30*/  IADD3 R14, P1, R14, R5, RZ ;  /* 0x000000050e0e7210 */ /* 0x000fe20007f3e0ff */
[----:B-1----:R-:W-:-:S02]  /*8ac40*/  IMAD.MOV.U32 R10, RZ, RZ, R6 ;  /* 0x000000ffff0a7224 */ /* 0x002fc400078e0006 */
[----:B------:R-:W-:Y:S01]  /*8ac50*/  IMAD.MOV.U32 R11, RZ, RZ, R12 ;  /* 0x000000ffff0b7224 */ /* 0x000fe200078e000c */
[----:B------:R-:W2:Y:S01]  /*8ac60*/  LDL.LU R6, [R1+0x1380] ;  /* 0x0013800001067983 */ /* 0x000ea20000300800 */
[----:B------:R-:W-:-:S03]  /*8ac70*/  IADD3 R18, P2, R18, R5, RZ ;  /* 0x0000000512127210 */ /* 0x000fc60007f5e0ff */
[----:B------:R-:W2:Y:S01]  /*8ac80*/  LDL.LU R12, [R1+0x13c0] ;  /* 0x0013c000010c7983 */ /* 0x000ea20000300800 */
[----:B------:R-:W-:-:S03]  /*8ac90*/  IADD3.X R19, R19, R0, RZ, P1, !PT ;  /* 0x0000000013137210 */ /* 0x000fc60000ffe4ff */
[----:B------:R-:W-:Y:S01]  /*8aca0*/  STL [R1+0x1200], R14 ;  /* 0x0012000e01007387 */ /* 0x000fe20000100800 */
[----:B------:R-:W-:-:S03]  /*8acb0*/  IMAD.X R20, R20, 0x1, R0, P2 ;  /* 0x0000000114147824 */ /* 0x000fc600010e0600 */
[----:B------:R1:W-:Y:S04]  /*8acc0*/  LDGSTS.E [R4+0x4200], desc[UR60][R10.64], P0 ;  /* 0x042000000a047fae */ /* 0x0003e8000812187c */
[----:B------:R1:W-:Y:S04]  /*8acd0*/  STL [R1+0x11fc], R19 ;  /* 0x0011fc1301007387 */ /* 0x0003e80000100800 */
[----:B------:R3:W-:Y:S01]  /*8ace0*/  STL [R1+0x1240], R18 ;  /* 0x0012401201007387 */ /* 0x0007e20000100800 */
[----:B-1----:R-:W-:-:S03]  /*8acf0*/  MOV R11, R19 ;  /* 0x00000013000b7202 */ /* 0x002fc60000000f00 */
[----:B------:R-:W2:Y:S01]  /*8ad00*/  LDL.LU R19, [R1+0x137c] ;  /* 0x00137c0001137983 */ /* 0x000ea20000300800 */
[----:B------:R-:W-:-:S03]  /*8ad10*/  IMAD.MOV.U32 R10, RZ, RZ, R14 ;  /* 0x000000ffff0a7224 */ /* 0x000fc600078e000e */
[----:B------:R-:W-:Y:S04]  /*8ad20*/  STL [R1+0x123c], R20 ;  /* 0x00123c1401007387 */ /* 0x000fe80000100800 */
[----:B------:R-:W2:Y:S01]  /*8ad30*/  LDL.LU R14, [R1+0x13bc] ;  /* 0x0013bc00010e7983 */ /* 0x000ea20000300800 */
        /* <DEDUP_REMOVED lines=8> */
[----:B----4-:R-:W-:-:S05]  /*8adc0*/  IADD3.X R17, R17, R0, RZ, P1, !PT ;  /* 0x0000000011117210 */ /* 0x010fca0000ffe4ff */
[----:B------:R1:W-:Y:S01]  /*8add0*/  STL [R1+0x127c], R17 ;  /* 0x00127c1101007387 */ /* 0x0003e20000100800 */
[----:B---3--:R-:W-:-:S03]  /*8ade0*/  IMAD.X R13, R13, 0x1, R0, P2 ;  /* 0x000000010d0d7824 */ /* 0x008fc600010e0600 */
[----:B------:R-:W-:Y:S01]  /*8adf0*/  STL [R1+0x12c0], R3 ;  /* 0x0012c00301007387 */ /* 0x000fe20000100800 */
[----:B------:R-:W-:-:S03]  /*8ae00*/  MOV R11, R17 ;  /* 0x00000011000b7202 */ /* 0x000fc60000000f00 */
[----:B------:R-:W3:Y:S04]  /*8ae10*/  LDL.LU R18, [R1+0x1400] ;  /* 0x0014000001127983 */ /* 0x000ee80000300800 */
[----:B------:R4:W-:Y:S04]  /*8ae20*/  STL [R1+0x12bc], R13 ;  /* 0x0012bc0d01007387 */ /* 0x0009e80000100800 */
[----:B------:R-:W3:Y:S04]  /*8ae30*/  LDL.LU R16, [R1+0x1440] ;  /* 0x0014400001107983 */ /* 0x000ee80000300800 */
[----:B------:R-:W3:Y:S04]  /*8ae40*/  LDL.LU R20, [R1+0x13fc] ;  /* 0x0013fc0001147983 */ /* 0x000ee80000300800 */
[----:B-1----:R-:W3:Y:S04]  /*8ae50*/  LDL.LU R17, [R1+0x143c] ;  /* 0x00143c0001117983 */ /* 0x002ee80000300800 */
[----:B------:R1:W-:Y:S01]  /*8ae60*/  LDGSTS.E [R4+0x4e00], desc[UR60][R10.64], P0 ;  /* 0x04e000000a047fae */ /* 0x0003e2000812187c */
[----:B------:R-:W-:Y:S01]  /*8ae70*/  IADD3 R8, P1, R8, R5, RZ ;  /* 0x0000000508087210 */ /* 0x000fe20007f3e0ff */
[----:B-1----:R-:W-:-:S02]  /*8ae80*/  IMAD.MOV.U32 R10, RZ, RZ, R3 ;  /* 0x000000ffff0a7224 */ /* 0x002fc400078e0003 */
[----:B------:R-:W-:Y:S02]  /*8ae90*/  IMAD.MOV.U32 R11, RZ, RZ, R13 ;  /* 0x000000ffff0b7224 */ /* 0x000fe400078e000d */
[----:B----4-:R-:W4:Y:S01]  /*8aea0*/  LDL.LU R13, [R1+0x1480] ;  /* 0x00148000010d7983 */ /* 0x010f220000300800 */
[----:B------:R-:W-:-:S03]  /*8aeb0*/  IADD3 R21, P2, R21, R5, RZ ;  /* 0x0000000515157210 */ /* 0x000fc60007f5e0ff */
[----:B------:R-:W4:Y:S01]  /*8aec0*/  LDL.LU R3, [R1+0x14c0] ;  /* 0x0014c00001037983 */ /* 0x000f220000300800 */
[----:B--2---:R-:W-:-:S03]  /*8aed0*/  IADD3.X R15, R15, R0, RZ, P1, !PT ;  /* 0x000000000f0f7210 */ /* 0x004fc60000ffe4ff */
[----:B------:R-:W-:Y:S01]  /*8aee0*/  STL [R1+0x1300], R8 ;  /* 0x0013000801007387 */ /* 0x000fe20000100800 */
[----:B------:R-:W-:-:S03]  /*8aef0*/  IMAD.X R22, R22, 0x1, R0, P2 ;  /* 0x0000000116167824 */ /* 0x000fc600010e0600 */
[----:B------:R1:W-:Y:S04]  /*8af00*/  LDGSTS.E [R4+0x5200], desc[UR60][R10.64], P0 ;  /* 0x052000000a047fae */ /* 0x0003e8000812187c */
[----:B------:R2:W-:Y:S04]  /*8af10*/  STL [R1+0x12fc], R15 ;  /* 0x0012fc0f01007387 */ /* 0x0005e80000100800 */
[----:B------:R-:W-:Y:S01]  /*8af20*/  STL [R1+0x1340], R21 ;  /* 0x0013401501007387 */ /* 0x000fe20000100800 */
[----:B-1----:R-:W-:-:S03]  /*8af30*/  MOV R11, R15 ;  /* 0x0000000f000b7202 */ /* 0x002fc60000000f00 */
[----:B--2---:R-:W2:Y:S01]  /*8af40*/  LDL.LU R15, [R1+0x147c] ;  /* 0x00147c00010f7983 */ /* 0x004ea20000300800 */
[----:B------:R-:W-:-:S03]  /*8af50*/  IMAD.MOV.U32 R10, RZ, RZ, R8 ;  /* 0x000000ffff0a7224 */ /* 0x000fc600078e0008 */
[----:B------:R-:W-:Y:S04]  /*8af60*/  STL [R1+0x133c], R22 ;  /* 0x00133c1601007387 */ /* 0x000fe80000100800 */
[----:B------:R-:W2:Y:S01]  /*8af70*/  LDL.LU R8, [R1+0x14bc] ;  /* 0x0014bc0001087983 */ /* 0x000ea20000300800 */
[----:B------:R-:W-:-:S03]  /*8af80*/  IADD3 R6, P1, R6, R5, RZ ;  /* 0x0000000506067210 */ /* 0x000fc60007f3e0ff */
[----:B------:R1:W-:Y:S01]  /*8af90*/  LDGSTS.E [R4+0x5600], desc[UR60][R10.64], P0 ;  /* 0x056000000a047fae */ /* 0x0003e2000812187c */
[----:B------:R-:W-:-:S03]  /*8afa0*/  IADD3 R12, P2, R12, R5, RZ ;  /* 0x000000050c0c7210 */ /* 0x000fc60007f5e0ff */
[----:B------:R1:W-:Y:S02]  /*8afb0*/  STL [R1+0x1380], R6 ;  /* 0x0013800601007387 */ /* 0x0003e40000100800 */
[----:B-1----:R-:W-:Y:S02]  /*8afc0*/  IMAD.MOV.U32 R10, RZ, RZ, R21 ;  /* 0x000000ffff0a7224 */ /* 0x002fe400078e0015 */
[----:B------:R-:W-:Y:S01]  /*8afd0*/  IMAD.MOV.U32 R11, RZ, RZ, R22 ;  /* 0x000000ffff0b7224 */ /* 0x000fe200078e0016 */
[----:B------:R-:W-:-:S04]  /*8afe0*/  IADD3.X R19, R19, R0, RZ, P1, !PT ;  /* 0x0000000013137210 */ /* 0x000fc80000ffe4ff */
[----:B------:R1:W-:Y:S04]  /*8aff0*/  LDGSTS.E [R4+0x5a00], desc[UR60][R10.64], P0 ;  /* 0x05a000000a047fae */ /* 0x0003e8000812187c */
[----:B------:R-:W-:Y:S01]  /*8b000*/  STL [R1+0x137c], R19 ;  /* 0x00137c1301007387 */ /* 0x000fe20000100800 */
[----:B------:R-:W-:-:S03]  /*8b010*/  IMAD.X R14, R14, 0x1, R0, P2 ;  /* 0x000000010e0e7824 */ /* 0x000fc600010e0600 */
[----:B------:R-:W-:Y:S01]  /*8b020*/  STL [R1+0x13c0], R12 ;  /* 0x0013c00c01007387 */ /* 0x000fe20000100800 */
[----:B-1----:R-:W-:Y:S01]  /*8b030*/  IMAD.MOV.U32 R10, RZ, RZ, R6 ;  /* 0x000000ffff0a7224 */ /* 0x002fe200078e0006 */
[----:B------:R-:W-:Y:S02]  /*8b040*/  MOV R11, R19 ;  /* 0x00000013000b7202 */ /* 0x000fe40000000f00 */
[----:B------:R-:W2:Y:S04]  /*8b050*/  LDL.LU R6, [R1+0x1500] ;  /* 0x0015000001067983 */ /* 0x000ea80000300800 */
[----:B------:R1:W-:Y:S04]  /*8b060*/  STL [R1+0x13bc], R14 ;  /* 0x0013bc0e01007387 */ /* 0x0003e80000100800 */
[----:B------:R1:W-:Y:S04]  /*8b070*/  LDGSTS.E [R4+0x5e00], desc[UR60][R10.64], P0 ;  /* 0x05e000000a047fae */ /* 0x0003e8000812187c */
[----:B------:R-:W2:Y:S01]  /*8b080*/  LDL.LU R21, [R1+0x1540] ;  /* 0x0015400001157983 */ /* 0x000ea20000300800 */
[----:B-1----:R-:W-:-:S03]  /*8b090*/  IMAD.MOV.U32 R11, RZ, RZ, R14 ;  /* 0x000000ffff0b7224 */ /* 0x002fc600078e000e */
[----:B------:R-:W2:Y:S04]  /*8b0a0*/  LDL.LU R14, [R1+0x14fc] ;  /* 0x0014fc00010e7983 */ /* 0x000ea80000300800 */
[----:B------:R-:W2:Y:S01]  /*8b0b0*/  LDL.LU R22, [R1+0x153c] ;  /* 0x00153c0001167983 */ /* 0x000ea20000300800 */
[----:B------:R-:W-:-:S03]  /*8b0c0*/  IMAD.MOV.U32 R10, RZ, RZ, R12 ;  /* 0x000000ffff0a7224 */ /* 0x000fc600078e000c */
[----:B------:R-:W2:Y:S04]  /*8b0d0*/  LDL.LU R19, [R1+0x1580] ;  /* 0x0015800001137983 */ /* 0x000ea80000300800 */
[----:B------:R-:W2:Y:S04]  /*8b0e0*/  LDL.LU R12, [R1+0x15c0] ;  /* 0x0015c000010c7983 */ /* 0x000ea80000300800 */
[----:B------:R1:W-:Y:S01]  /*8b0f0*/  LDGSTS.E [R4+0x6200], desc[UR60][R10.64], P0 ;  /* 0x062000000a047fae */ /* 0x0003e2000812187c */
[-C--:B---3--:R-:W-:Y:S02]  /*8b100*/  IADD3 R18, P1, R18, R5.reuse, RZ ;  /* 0x0000000512127210 */ /* 0x088fe40007f3e0ff */
[----:B------:R-:W-:-:S02]  /*8b110*/  IADD3 R16, P2, R16, R5, RZ ;  /* 0x0000000510107210 */ /* 0x000fc40007f5e0ff */
[----:B------:R-:W-:Y:S01]  /*8b120*/  IADD3.X R20, R20, R0, RZ, P1, !PT ;  /* 0x0000000014147210 */ /* 0x000fe20000ffe4ff */
[----:B------:R-:W-:Y:S02]  /*8b130*/  STL [R1+0x1400], R18 ;  /* 0x0014001201007387 */ /* 0x000fe40000100800 */
[----:B------:R-:W-:Y:S02]  /*8b140*/  IMAD.X R17, R17, 0x1, R0, P2 ;  /* 0x0000000111117824 */ /* 0x000fe400010e0600 */
[----:B------:R3:W-:Y:S01]  /*8b150*/  STL [R1+0x13fc], R20 ;  /* 0x0013fc1401007387 */ /* 0x0007e20000100800 */
[----:B-1----:R-:W-:Y:S01]  /*8b160*/  IMAD.MOV.U32 R10, RZ, RZ, R18 ;  /* 0x000000ffff0a7224 */ /* 0x002fe200078e0012 */
[----:B------:R-:W-:Y:S02]  /*8b170*/  MOV R11, R20 ;  /* 0x00000014000b7202 */ /* 0x000fe40000000f00 */
[----:B------:R-:W-:Y:S04]  /*8b180*/  STL [R1+0x1440], R16 ;  /* 0x0014401001007387 */ /* 0x000fe80000100800 */
[----:B------:R1:W-:Y:S04]  /*8b190*/  LDGSTS.E [R4+0x6600], desc[UR60][R10.64], P0 ;  /* 0x066000000a047fae */ /* 0x0003e8000812187c */
[----:B---3--:R-:W3:Y:S04]  /*8b1a0*/  LDL.LU R20, [R1+0x157c] ;  /* 0x00157c0001147983 */ /* 0x008ee80000300800 */
[----:B------:R-:W-:Y:S01]  /*8b1b0*/  STL [R1+0x143c], R17 ;  /* 0x00143c1101007387 */ /* 0x000fe20000100800 */
[----:B----4-:R-:W-:-:S03]  /*8b1c0*/  IADD3 R13, P1, R13, R5, RZ ;  /* 0x000000050d0d7210 */ /* 0x010fc60007f3e0ff */
[----:B------:R-:W4:Y:S01]  /*8b1d0*/  LDL.LU R18, [R1+0x15bc] ;  /* 0x0015bc0001127983 */ /* 0x000f220000300800 */
[----:B-1----:R-:W-:Y:S01]  /*8b1e0*/  IMAD.MOV.U32 R10, RZ, RZ, R16 ;  /* 0x000000ffff0a7224 */ /* 0x002fe200078e0010 */
[----:B------:R-:W-:Y:S01]  /*8b1f0*/  IADD3 R3, P2, R3, R5, RZ ;  /* 0x0000000503037210 */ /* 0x000fe20007f5e0ff */
[----:B------:R-:W-:Y:S01]  /*8b200*/  IMAD.MOV.U32 R11, RZ, RZ, R17 ;  /* 0x000000ffff0b7224 */ /* 0x000fe200078e0011 */
[----:B------:R1:W-:Y:S04]  /*8b210*/  STL [R1+0x1480], R13 ;  /* 0x0014800d01007387 */ /* 0x0003e80000100800 */
[----:B------:R1:W-:Y:S01]  /*8b220*/  LDGSTS.E [R4+0x6a00], desc[UR60][R10.64], P0 ;  /* 0x06a000000a047fae */ /* 0x0003e2000812187c */
[----:B--2---:R-:W-:Y:S01]  /*8b230*/  IADD3.X R15, R15, R0, RZ, P1, !PT ;  /* 0x000000000f0f7210 */ /* 0x004fe20000ffe4ff */
[----:B-1----:R-:W-:-:S04]  /*8b240*/  IMAD.MOV.U32 R10, RZ, RZ, R13 ;  /* 0x000000ffff0a7224 */ /* 0x002fc800078e000d */
[----:B------:R1:W-:Y:S01]  /*8b250*/  STL [R1+0x147c], R15 ;  /* 0x00147c0f01007387 */ /* 0x0003e20000100800 */
[----:B------:R-:W-:-:S03]  /*8b260*/  IMAD.X R8, R8, 0x1, R0, P2 ;  /* 0x0000000108087824 */ /* 0x000fc600010e0600 */
[----:B------:R-:W-:Y:S01]  /*8b270*/  STL [R1+0x14c0], R3 ;  /* 0x0014c00301007387 */ /* 0x000fe20000100800 */
[----:B------:R-:W-:-:S03]  /*8b280*/  MOV R11, R15 ;  /* 0x0000000f000b7202 */ /* 0x000fc60000000f00 */
[----:B------:R-:W2:Y:S04]  /*8b290*/  LDL.LU R13, [R1+0x1600] ;  /* 0x00160000010d7983 */ /* 0x000ea80000300800 */
[----:B------:R1:W-:Y:S04]  /*8b2a0*/  STL [R1+0x14bc], R8 ;  /* 0x0014bc0801007387 */ /* 0x0003e80000100800 */
[----:B-1----:R-:W2:Y:S04]  /*8b2b0*/  LDL.LU R15, [R1+0x1640] ;  /* 0x00164000010f7983 */ /* 0x002ea80000300800 */
[----:B------:R-:W2:Y:S04]  /*8b2c0*/  LDL.LU R17, [R1+0x15fc] ;  /* 0x0015fc0001117983 */ /* 0x000ea80000300800 */
[----:B------:R-:W2:Y:S04]  /*8b2d0*/  LDL.LU R16, [R1+0x163c] ;  /* 0x00163c0001107983 */ /* 0x000ea80000300800 */
[----:B------:R1:W-:Y:S01]  /*8b2e0*/  LDGSTS.E [R4+0x6e00], desc[UR60][R10.64], P0 ;  /* 0x06e000000a047fae */ /* 0x0003e2000812187c */
[----:B------:R-:W-:Y:S01]  /*8b2f0*/  IADD3 R6, P1, R6, R5, RZ ;  /* 0x0000000506067210 */ /* 0x000fe20007f3e0ff */
[----:B-1----:R-:W-:-:S02]  /*8b300*/  IMAD.MOV.U32 R10, RZ, RZ, R3 ;  /* 0x000000ffff0a7224 */ /* 0x002fc400078e0003 */
[----:B------:R-:W-:Y:S02]  /*8b310*/  IMAD.MOV.U32 R11, RZ, RZ, R8 ;  /* 0x000000ffff0b7224 */ /* 0x000fe400078e0008 */
[----:B------:R-:W2:Y:S04]  /*8b320*/  LDL.LU R8, [R1+0x1680] ;  /* 0x0016800001087983 */ /* 0x000ea80000300800 */
[----:B------:R-:W2:Y:S01]  /*8b330*/  LDL.LU R3, [R1+0x16c0] ;  /* 0x0016c00001037983 */ /* 0x000ea20000300800 */
[----:B------:R-:W-:-:S03]  /*8b340*/  IADD3 R21, P2, R21, R5, RZ ;  /* 0x0000000515157210 */ /* 0x000fc60007f5e0ff */
[----:B------:R-:W-:Y:S04]  /*8b350*/  STL [R1+0x1500], R6 ;  /* 0x0015000601007387 */ /* 0x000fe80000100800 */
[----:B------:R1:W-:Y:S01]  /*8b360*/  LDGSTS.E [R4+0x7200], desc[UR60][R10.64], P0 ;  /* 0x072000000a047fae */ /* 0x0003e2000812187c */
[----:B------:R-:W-:Y:S01]  /*8b370*/  IADD3.X R14, R14, R0, RZ, P1, !PT ;  /* 0x000000000e0e7210 */ /* 0x000fe20000ffe4ff */
[----:B------:R-:W-:-:S04]  /*8b380*/  IMAD.X R22, R22, 0x1, R0, P2 ;  /* 0x0000000116167824 */ /* 0x000fc800010e0600 */
[----:B------:R1:W-:Y:S02]  /*8b390*/  STL [R1+0x14fc], R14 ;  /* 0x0014fc0e01007387 */ /* 0x0003e40000100800 */
[----:B-1----:R-:W-:Y:S02]  /*8b3a0*/  MOV R11, R14 ;  /* 0x0000000e000b7202 */ /* 0x002fe40000000f00 */
[----:B------:R-:W-:Y:S01]  /*8b3b0*/  STL [R1+0x1540], R21 ;  /* 0x0015401501007387 */ /* 0x000fe20000100800 */
[----:B------:R-:W-:-:S03]  /*8b3c0*/  IMAD.MOV.U32 R10, RZ, RZ, R6 ;  /* 0x000000ffff0a7224 */ /* 0x000fc600078e0006 */
[----:B------:R-:W2:Y:S04]  /*8b3d0*/  LDL.LU R14, [R1+0x167c] ;  /* 0x00167c00010e7983 */ /* 0x000ea80000300800 */
[----:B------:R1:W-:Y:S04]  /*8b3e0*/  STL [R1+0x153c], R22 ;  /* 0x00153c1601007387 */ /* 0x0003e80000100800 */
[----:B------:R-:W2:Y:S01]  /*8b3f0*/  LDL.LU R6, [R1+0x16bc] ;  /* 0x0016bc0001067983 */ /* 0x000ea20000300800 */
[-C--:B------:R-:W-:Y:S02]  /*8b400*/  IADD3 R19, P1, R19, R5.reuse, RZ ;  /* 0x0000000513137210 */ /* 0x080fe40007f3e0ff */
[----:B------:R-:W-:Y:S01]  /*8b410*/  IADD3 R12, P2, R12, R5, RZ ;  /* 0x000000050c0c7210 */ /* 0x000fe20007f5e0ff */
[----:B------:R1:W-:Y:S04]  /*8b420*/  LDGSTS.E [R4+0x7600], desc[UR60][R10.64], P0 ;  /* 0x076000000a047fae */ /* 0x0003e8000812187c */
[----:B------:R-:W-:Y:S01]  /*8b430*/  STL [R1+0x1580], R19 ;  /* 0x0015801301007387 */ /* 0x000fe20000100800 */
[----:B-1----:R-:W-:-:S02]  /*8b440*/  IMAD.MOV.U32 R10, RZ, RZ, R21 ;  /* 0x000000ffff0a7224 */ /* 0x002fc400078e0015 */
[----:B------:R-:W-:-:S05]  /*8b450*/  IMAD.MOV.U32 R11, RZ, RZ, R22 ;  /* 0x000000ffff0b7224 */ /* 0x000fca00078e0016 */
[----:B------:R1:W-:Y:S02]  /*8b460*/  LDGSTS.E [R4+0x7a00], desc[UR60][R10.64], P0 ;  /* 0x07a000000a047fae */ /* 0x0003e4000812187c */
[----:B-1----:R-:W-:Y:S01]  /*8b470*/  IMAD.MOV.U32 R10, RZ, RZ, R19 ;  /* 0x000000ffff0a7224 */ /* 0x002fe200078e0013 */
[----:B---3--:R-:W-:-:S05]  /*8b480*/  IADD3.X R20, R20, R0, RZ, P1, !PT ;  /* 0x0000000014147210 */ /* 0x008fca0000ffe4ff */
[----:B------:R1:W-:Y:S01]  /*8b490*/  STL [R1+0x157c], R20 ;  /* 0x00157c1401007387 */ /* 0x0003e20000100800 */
[----:B----4-:R-:W-:-:S03]  /*8b4a0*/  IMAD.X R18, R18, 0x1, R0, P2 ;  /* 0x0000000112127824 */ /* 0x010fc600010e0600 */
[----:B------:R-:W-:Y:S04]  /*8b4b0*/  STL [R1+0x15c0], R12 ;  /* 0x0015c00c01007387 */ /* 0x000fe80000100800 */
[----:B------:R3:W-:Y:S01]  /*8b4c0*/  STL [R1+0x15bc], R18 ;  /* 0x0015bc1201007387 */ /* 0x0007e20000100800 */
[----:B------:R-:W-:-:S03]  /*8b4d0*/  MOV R11, R20 ;  /* 0x00000014000b7202 */ /* 0x000fc60000000f00 */
[----:B------:R-:W4:Y:S04]  /*8b4e0*/  LDL.LU R23, [R1+0x16fc] ;  /* 0x0016fc0001177983 */ /* 0x000f280000300800 */
[----:B------:R-:W4:Y:S04]  /*8b4f0*/  LDL.LU R22, [R1+0x1700] ;  /* 0x0017000001167983 */ /* 0x000f280000300800 */
[----:B------:R-:W4:Y:S04]  /*8b500*/  LDL.LU R21, [R1+0x173c] ;  /* 0x00173c0001157983 */ /* 0x000f280000300800 */
[----:B-1----:R-:W4:Y:S04]  /*8b510*/  LDL.LU R20, [R1+0x1740] ;  /* 0x0017400001147983 */ /* 0x002f280000300800 */
[----:B------:R1:W-:Y:S01]  /*8b520*/  LDGSTS.E [R4+0x7e00], desc[UR60][R10.64], P0 ;  /* 0x07e000000a047fae */ /* 0x0003e2000812187c */
[----:B--2---:R-:W-:Y:S01]  /*8b530*/  IADD3 R13, P1, R13, R5, RZ ;  /* 0x000000050d0d7210 */ /* 0x004fe20007f3e0ff */
[----:B-1----:R-:W-:-:S02]  /*8b540*/  IMAD.MOV.U32 R11, RZ, RZ, R18 ;  /* 0x000000ffff0b7224 */ /* 0x002fc400078e0012 */
[----:B------:R-:W-:Y:S01]  /*8b550*/  IMAD.MOV.U32 R10, RZ, RZ, R12 ;  /* 0x000000ffff0a7224 */ /* 0x000fe200078e000c */
[----:B---3--:R-:W2:Y:S01]  /*8b560*/  LDL.LU R18, [R1+0x1780] ;  /* 0x0017800001127983 */ /* 0x008ea20000300800 */
[----:B------:R-:W-:-:S03]  /*8b570*/  IADD3 R15, P2, R15, R5, RZ ;  /* 0x000000050f0f7210 */ /* 0x000fc60007f5e0ff */
[----:B------:R-:W3:Y:S01]  /*8b580*/  LDL.LU R12, [R1+0x17c0] ;  /* 0x0017c000010c7983 */ /* 0x000ee20000300800 */
[----:B------:R-:W-:-:S03]  /*8b590*/  IADD3.X R17, R17, R0, RZ, P1, !PT ;  /* 0x0000000011117210 */ /* 0x000fc60000ffe4ff */
[----:B------:R1:W-:Y:S04]  /*8b5a0*/  STL [R1+0x1600], R13 ;  /* 0x0016000d01007387 */ /* 0x0003e80000100800 */
[----:B------:R-:W-:Y:S01]  /*8b5b0*/  STL [R1+0x15fc], R17 ;  /* 0x0015fc1101007387 */ /* 0x000fe20000100800 */
[----:B------:R-:W-:-:S03]  /*8b5c0*/  IMAD.X R16, R16, 0x1, R0, P2 ;  /* 0x0000000110107824 */ /* 0x000fc600010e0600 */
[----:B------:R-:W-:Y:S04]  /*8b5d0*/  STL [R1+0x1640], R15 ;  /* 0x0016400f01007387 */ /* 0x000fe80000100800 */
[----:B------:R-:W3:Y:S04]  /*8b5e0*/  LDL.LU R19, [R1+0x177c] ;  /* 0x00177c0001137983 */ /* 0x000ee80000300800 */
[----:B------:R1:W-:Y:S04]  /*8b5f0*/  LDGSTS.E [R4+0x20200], desc[UR60][R10.64], P0 ;  /* 0x202000000a047fae */ /* 0x0003e8000812187c */
[----:B------:R-:W-:Y:S01]  /*8b600*/  STL [R1+0x163c], R16 ;  /* 0x00163c1001007387 */ /* 0x000fe20000100800 */
[----:B-1----:R-:W-:-:S03]  /*8b610*/  IMAD.MOV.U32 R10, RZ, RZ, R13 ;  /* 0x000000ffff0a7224 */ /* 0x002fc600078e000d */
[----:B------:R-:W3:Y:S01]  /*8b620*/  LDL.LU R13, [R1+0x17bc] ;  /* 0x0017bc00010d7983 */ /* 0x000ee20000300800 */
[----:B------:R-:W-:Y:S02]  /*8b630*/  MOV R11, R17 ;  /* 0x00000011000b7202 */ /* 0x000fe40000000f00 */
[-C--:B------:R-:W-:Y:S02]  /*8b640*/  IADD3 R8, P1, R8, R5.reuse, RZ ;  /* 0x0000000508087210 */ /* 0x080fe40007f3e0ff */
[----:B------:R-:W-:Y:S01]  /*8b650*/  IADD3 R3, P2, R3, R5, RZ ;  /* 0x0000000503037210 */ /* 0x000fe20007f5e0ff */
[----:B------:R1:W-:Y:S04]  /*8b660*/  LDGSTS.E [R4+0x20600], desc[UR60][R10.64], P0 ;  /* 0x206000000a047fae */ /* 0x0003e8000812187c */
[----:B------:R-:W-:Y:S01]  /*8b670*/  STL [R1+0x1680], R8 ;  /* 0x0016800801007387 */ /* 0x000fe20000100800 */
[----:B-1----:R-:W-:-:S02]  /*8b680*/  IMAD.MOV.U32 R10, RZ, RZ, R15 ;  /* 0x000000ffff0a7224 */ /* 0x002fc400078e000f */
[----:B------:R-:W-:-:S05]  /*8b690*/  IMAD.MOV.U32 R11, RZ, RZ, R16 ;  /* 0x000000ffff0b7224 */ /* 0x000fca00078e0010 */
[----:B------:R1:W-:Y:S01]  /*8b6a0*/  LDGSTS.E [R4+0x20a00], desc[UR60][R10.64], P0 ;  /* 0x20a000000a047fae */ /* 0x0003e2000812187c */
[----:B------:R-:W-:-:S05]  /*8b6b0*/  IADD3.X R14, R14, R0, RZ, P1, !PT ;  /* 0x000000000e0e7210 */ /* 0x000fca0000ffe4ff */
[----:B------:R1:W-:Y:S01]  /*8b6c0*/  STL [R1+0x167c], R14 ;  /* 0x00167c0e01007387 */ /* 0x0003e20000100800 */
[----:B------:R-:W-:-:S03]  /*8b6d0*/  IMAD.X R6, R6, 0x1, R0, P2 ;  /* 0x0000000106067824 */ /* 0x000fc600010e0600 */
[----:B------:R-:W-:Y:S01]  /*8b6e0*/  STL [R1+0x16c0], R3 ;  /* 0x0016c00301007387 */ /* 0x000fe20000100800 */
[----:B-1----:R-:W-:Y:S01]  /*8b6f0*/  MOV R11, R14 ;  /* 0x0000000e000b7202 */ /* 0x002fe20000000f00 */
[----:B------:R-:W-:Y:S02]  /*8b700*/  IMAD.MOV.U32 R10, RZ, RZ, R8 ;  /* 0x000000ffff0a7224 */ /* 0x000fe400078e0008 */
[----:B------:R-:W3:Y:S04]  /*8b710*/  LDL.LU R14, [R1+0x1860] ;  /* 0x00186000010e7983 */ /* 0x000ee80000300800 */
[----:B------:R1:W-:Y:S04]  /*8b720*/  STL [R1+0x16bc], R6 ;  /* 0x0016bc0601007387 */ /* 0x0003e80000100800 */
[----:B------:R-:W3:Y:S04]  /*8b730*/  LDL.LU R17, [R1+0x1880] ;  /* 0x0018800001117983 */ /* 0x000ee80000300800 */
[----:B------:R-:W3:Y:S04]  /*8b740*/  LDL.LU R15, [R1+0x185c] ;  /* 0x00185c00010f7983 */ /* 0x000ee80000300800 */
[----:B------:R-:W3:Y:S04]  /*8b750*/  LDL.LU R152, [R1+0x187c] ;  /* 0x00187c0001987983 */ /* 0x000ee80000300800 */
[----:B------:R1:W-:Y:S04]  /*8b760*/  LDGSTS.E [R4+0x20e00], desc[UR60][R10.64], P0 ;  /* 0x20e000000a047fae */ /* 0x0003e8000812187c */
[----:B------:R-:W3:Y:S04]  /*8b770*/  LDL.LU R16, [R1+0x189c] ;  /* 0x00189c0001107983 */ /* 0x000ee80000300800 */
[----:B------:R-:W3:Y:S01]  /*8b780*/  LDL.LU R8, [R1+0x18a0] ;  /* 0x0018a00001087983 */ /* 0x000ee20000300800 */
[----:B-1----:R-:W-:-:S02]  /*8b790*/  IMAD.MOV.U32 R11, RZ, RZ, R6 ;  /* 0x000000ffff0b7224 */ /* 0x002fc400078e0006 */
[----:B------:R-:W-:Y:S01]  /*8b7a0*/  IMAD.MOV.U32 R10, RZ, RZ, R3 ;  /* 0x000000ffff0a7224 */ /* 0x000fe200078e0003 */
[----:B------:R-:W3:Y:S04]  /*8b7b0*/  LDL.LU R6, [R1+0x18a4] ;  /* 0x0018a40001067983 */ /* 0x000ee80000300800 */
[----:B------:R-:W3:Y:S04]  /*8b7c0*/  LDL.LU R3, [R1+0x18a8] ;  /* 0x0018a80001037983 */ /* 0x000ee80000300800 */
[----:B------:R1:W-:Y:S01]  /*8b7d0*/  LDGSTS.E [R4+0x21200], desc[UR60][R10.64], P0 ;  /* 0x212000000a047fae */ /* 0x0003e2000812187c */
[----:B----4-:R-:W-:-:S04]  /*8b7e0*/  IADD3 R22, P1, R22, R5, RZ ;  /* 0x0000000516167210 */ /* 0x010fc80007f3e0ff */
[----:B------:R-:W-:Y:S01]  /*8b7f0*/  IADD3.X R23, R23, R0, RZ, P1, !PT ;  /* 0x0000000017177210 */ /* 0x000fe20000ffe4ff */
[----:B-1----:R-:W-:Y:S01]  /*8b800*/  IMAD.MOV.U32 R10, RZ, RZ, R22 ;  /* 0x000000ffff0a7224 */ /* 0x002fe200078e0016 */
[----:B------:R-:W-:Y:S02]  /*8b810*/  IADD3 R20, P2, R20, R5, RZ ;  /* 0x0000000514147210 */ /* 0x000fe40007f5e0ff */
[----:B------:R-:W-:-:S03]  /*8b820*/  MOV R11, R23 ;  /* 0x00000017000b7202 */ /* 0x000fc60000000f00 */
[----:B------:R-:W-:Y:S01]  /*8b830*/  IMAD.X R21, R21, 0x1, R0, P2 ;  /* 0x0000000115157824 */ /* 0x000fe200010e0600 */
[----:B------:R-:W-:Y:S04]  /*8b840*/  STL [R1+0x1700], R22 ;  /* 0x0017001601007387 */ /* 0x000fe80000100800 */
[----:B------:R1:W-:Y:S04]  /*8b850*/  LDGSTS.E [R4+0x21600], desc[UR60][R10.64], P0 ;  /* 0x216000000a047fae */ /* 0x0003e8000812187c */
[----:B------:R-:W-:Y:S01]  /*8b860*/  STL [R1+0x16fc], R23 ;  /* 0x0016fc1701007387 */ /* 0x000fe20000100800 */
[----:B--2---:R-:W-:Y:S01]  /*8b870*/  IADD3 R18, P1, R18, R5, RZ ;  /* 0x0000000512127210 */ /* 0x004fe20007f3e0ff */
[----:B-1----:R-:W-:-:S02]  /*8b880*/  IMAD.MOV.U32 R10, RZ, RZ, R20 ;  /* 0x000000ffff0a7224 */ /* 0x002fc400078e0014 */
[----:B------:R-:W-:Y:S01]  /*8b890*/  IMAD.MOV.U32 R11, RZ, RZ, R21 ;  /* 0x000000ffff0b7224 */ /* 0x000fe200078e0015 */
[----:B------:R-:W-:Y:S01]  /*8b8a0*/  STL [R1+0x1740], R20 ;  /* 0x0017401401007387 */ /* 0x000fe20000100800 */
[----:B---3--:R-:W-:-:S03]  /*8b8b0*/  IADD3 R12, P2, R12, R5, RZ ;  /* 0x000000050c0c7210 */ /* 0x008fc60007f5e0ff */
[----:B------:R-:W-:Y:S04]  /*8b8c0*/  STL [R1+0x173c], R21 ;  /* 0x00173c1501007387 */ /* 0x000fe80000100800 */
[----:B------:R-:W-:Y:S04]  /*8b8d0*/  STL [R1+0x1780], R18 ;  /* 0x0017801201007387 */ /* 0x000fe80000100800 */
[----:B------:R1:W-:Y:S01]  /*8b8e0*/  LDGSTS.E [R4+0x21a00], desc[UR60][R10.64], P0 ;  /* 0x21a000000a047fae */ /* 0x0003e2000812187c */
[----:B------:R-:W-:-:S05]  /*8b8f0*/  IADD3.X R19, R19, R0, RZ, P1, !PT ;  /* 0x0000000013137210 */ /* 0x000fca0000ffe4ff */
[----:B------:R2:W-:Y:S01]  /*8b900*/  STL [R1+0x177c], R19 ;  /* 0x00177c1301007387 */ /* 0x0005e20000100800 */
[----:B-1----:R-:W-:Y:S01]  /*8b910*/  IMAD.MOV.U32 R10, RZ, RZ, R18 ;  /* 0x000000ffff0a7224 */ /* 0x002fe200078e0012 */
[----:B------:R-:W-:Y:S02]  /*8b920*/  MOV R11, R19 ;  /* 0x00000013000b7202 */ /* 0x000fe40000000f00 */
[----:B------:R-:W-:Y:S04]  /*8b930*/  STL [R1+0x17c0], R12 ;  /* 0x0017c00c01007387 */ /* 0x000fe80000100800 */
[----:B------:R1:W-:Y:S04]  /*8b940*/  LDGSTS.E [R4+0x21e00], desc[UR60][R10.64], P0 ;  /* 0x21e000000a047fae */ /* 0x0003e8000812187c */
[----:B--2---:R-:W2:Y:S01]  /*8b950*/  LDL.LU.64 R18, [R1+0x728] ;  /* 0x0007280001127983 */ /* 0x004ea20000300a00 */
[----:B------:R-:W-:-:S05]  /*8b960*/  IMAD.X R13, R13, 0x1, R0, P2 ;  /* 0x000000010d0d7824 */ /* 0x000fca00010e0600 */
[----:B------:R3:W-:Y:S04]  /*8b970*/  STL [R1+0x17bc], R13 ;  /* 0x0017bc0d01007387 */ /* 0x0007e80000100800 */
[----:B------:R-:W4:Y:S04]  /*8b980*/  LDL.LU.64 R158, [R1+0x720] ;  /* 0x00072000019e7983 */ /* 0x000f280000300a00 */
[----:B------:R-:W4:Y:S01]  /*8b990*/  LDL.LU.64 R20, [R1+0x698] ;  /* 0x0006980001147983 */ /* 0x000f220000300a00 */
[----:B-1----:R-:W-:Y:S02]  /*8b9a0*/  IMAD.MOV.U32 R10, RZ, RZ, R12 ;  /* 0x000000ffff0a7224 */ /* 0x002fe400078e000c */
[----:B------:R-:W-:-:S02]  /*8b9b0*/  IMAD.MOV.U32 R11, RZ, RZ, R13 ;  /* 0x000000ffff0b7224 */ /* 0x000fc400078e000d */
[----:B---3--:R-:W3:Y:S04]  /*8b9c0*/  LDL.LU.64 R12, [R1+0x718] ;  /* 0x00071800010c7983 */ /* 0x008ee80000300a00 */
[----:B------:R-:W3:Y:S04]  /*8b9d0*/  LDL.LU.64 R22, [R1+0x710] ;  /* 0x0007100001167983 */ /* 0x000ee80000300a00 */
[----:B------:R1:W-:Y:S01]  /*8b9e0*/  LDGSTS.E [R4+0x22200], desc[UR60][R10.64], P0 ;  /* 0x222000000a047fae */ /* 0x0003e2000812187c */
[-C--:B------:R-:W-:Y:S02]  /*8b9f0*/  IADD3 R14, P1, R14, R5.reuse, RZ ;  /* 0x000000050e0e7210 */ /* 0x080fe40007f3e0ff */
[----:B------:R-:W-:-:S02]  /*8ba00*/  IADD3 R17, P2, R17, R5, RZ ;  /* 0x0000000511117210 */ /* 0x000fc40007f5e0ff */
[----:B------:R-:W-:Y:S01]  /*8ba10*/  IADD3.X R15, R15, R0, RZ, P1, !PT ;  /* 0x000000000f0f7210 */ /* 0x000fe20000ffe4ff */
[----:B------:R-:W-:Y:S02]  /*8ba20*/  STL [R1+0x1860], R14 ;  /* 0x0018600e01007387 */ /* 0x000fe40000100800 */
[----:B------:R-:W-:Y:S02]  /*8ba30*/  IMAD.X R152, R152, 0x1, R0, P2 ;  /* 0x0000000198987824 */ /* 0x000fe400010e0600 */
[----:B------:R1:W-:Y:S02]  /*8ba40*/  STL [R1+0x185c], R15 ;  /* 0x00185c0f01007387 */ /* 0x0003e40000100800 */
[----:B-1----:R-:W-:Y:S01]  /*8ba50*/  IMAD.MOV.U32 R10, RZ, RZ, R14 ;  /* 0x000000ffff0a7224 */ /* 0x002fe200078e000e */
[----:B------:R-:W-:Y:S01]  /*8ba60*/  MOV R11, R15 ;  /* 0x0000000f000b7202 */ /* 0x000fe20000000f00 */
[----:B------:R-:W-:Y:S04]  /*8ba70*/  STL [R1+0x1880], R17 ;  /* 0x0018801101007387 */ /* 0x000fe80000100800 */
[----:B------:R1:W-:Y:S01]  /*8ba80*/  LDGSTS.E [R4+0x22600], desc[UR60][R10.64], P0 ;  /* 0x226000000a047fae */ /* 0x0003e2000812187c */
[----:B------:R-:W-:-:S03]  /*8ba90*/  IADD3 R8, P1, R8, R5, RZ ;  /* 0x0000000508087210 */ /* 0x000fc60007f3e0ff */
[----:B------:R-:W3:Y:S01]  /*8baa0*/  LDL.LU.64 R14, [R1+0x708] ;  /* 0x00070800010e7983 */ /* 0x000ee20000300a00 */
[----:B------:R-:W-:-:S03]  /*8bab0*/  IADD3.X R16, R16, R0, RZ, P1, !PT ;  /* 0x0000000010107210 */ /* 0x000fc60000ffe4ff */
[----:B------:R1:W-:Y:S01]  /*8bac0*/  STL [R1+0x187c], R152 ;  /* 0x00187c9801007387 */ /* 0x0003e20000100800 */
[----:B------:R-:W-:-:S03]  /*8bad0*/  IADD3 R3, P2, R3, R5, RZ ;  /* 0x0000000503037210 */ /* 0x000fc60007f5e0ff */
[----:B------:R-:W-:Y:S02]  /*8bae0*/  STL [R1+0x18a0], R8 ;  /* 0x0018a00801007387 */ /* 0x000fe40000100800 */
[----:B------:R-:W-:Y:S02]  /*8baf0*/  IMAD.X R6, R6, 0x1, R0, P2 ;  /* 0x0000000106067824 */ /* 0x000fe400010e0600 */
[----:B------:R1:W-:Y:S02]  /*8bb00*/  STL [R1+0x189c], R16 ;  /* 0x00189c1001007387 */ /* 0x0003e40000100800 */
[----:B-1----:R-:W-:Y:S02]  /*8bb10*/  IMAD.MOV.U32 R10, RZ, RZ, R17 ;  /* 0x000000ffff0a7224 */ /* 0x002fe400078e0011 */
[----:B------:R-:W-:Y:S01]  /*8bb20*/  IMAD.MOV.U32 R11, RZ, RZ, R152 ;  /* 0x000000ffff0b7224 */ /* 0x000fe200078e0098 */
[----:B------:R1:W-:Y:S04]  /*8bb30*/  STL [R1+0x18a8], R3 ;  /* 0x0018a80301007387 */ /* 0x0003e80000100800 */
[----:B------:R3:W-:Y:S04]  /*8bb40*/  STL [R1+0x18a4], R6 ;  /* 0x0018a40601007387 */ /* 0x0007e80000100800 */
[----:B------:R-:W3:Y:S04]  /*8bb50*/  LDL.LU.64 R152, [R1+0x700] ;  /* 0x0007000001987983 */ /* 0x000ee80000300a00 */
[----:B------:R1:W-:Y:S02]  /*8bb60*/  LDGSTS.E [R4+0x22a00], desc[UR60][R10.64], P0 ;  /* 0x22a000000a047fae */ /* 0x0003e4000812187c */
[----:B-1----:R-:W-:-:S02]  /*8bb70*/  MOV R11, R16 ;  /* 0x00000010000b7202 */ /* 0x002fc40000000f00 */
[----:B------:R-:W3:Y:S04]  /*8bb80*/  LDL.LU.64 R16, [R1+0x6f8] ;  /* 0x0006f80001107983 */ /* 0x000ee80000300a00 */
[----:B------:R-:W3:Y:S01]  /*8bb90*/  LDL.LU.64 R154, [R1+0x6f0] ;  /* 0x0006f000019a7983 */ /* 0x000ee20000300a00 */
[----:B------:R-:W-:-:S03]  /*8bba0*/  IMAD.MOV.U32 R10, RZ, RZ, R8 ;  /* 0x000000ffff0a7224 */ /* 0x000fc600078e0008 */
[----:B------:R-:W3:Y:S04]  /*8bbb0*/  LDL.LU R8, [R1+0xdc4] ;  /* 0x000dc40001087983 */ /* 0x000ee80000300800 */
[----:B------:R1:W-:Y:S04]  /*8bbc0*/  LDGSTS.E [R4+0x22e00], desc[UR60][R10.64], P0 ;  /* 0x22e000000a047fae */ /* 0x0003e8000812187c */
[----:B------:R-:W3:Y:S01]  /*8bbd0*/  LDL.LU R173, [R1+0xdc8] ;  /* 0x000dc80001ad7983 */ /* 0x000ee20000300800 */
[----:B-1----:R-:W-:Y:S02]  /*8bbe0*/  IMAD.MOV.U32 R10, RZ, RZ, R3 ;  /* 0x000000ffff0a7224 */ /* 0x002fe400078e0003 */
[----:B------:R-:W-:-:S05]  /*8bbf0*/  IMAD.MOV.U32 R11, RZ, RZ, R6 ;  /* 0x000000ffff0b7224 */ /* 0x000fca00078e0006 */
[----:B------:R1:W-:Y:S01]  /*8bc00*/  LDGSTS.E [R4+0x23200], desc[UR60][R10.64], P0 ;  /* 0x232000000a047fae */ /* 0x0003e2000812187c */
[----:B--2---:R-:W-:-:S04]  /*8bc10*/  IADD3 R156, P1, R18, R5, RZ ;  /* 0x00000005129c7210 */ /* 0x004fc80007f3e0ff */
[----:B------:R-:W-:Y:S02]  /*8bc20*/  IADD3.X R3, R19, R0, RZ, P1, !PT ;  /* 0x0000000013037210 */ /* 0x000fe40000ffe4ff */
[----:B------:R-:W2:Y:S01]  /*8bc30*/  LDL.LU.64 R18, [R1+0x6e8] ;  /* 0x0006e80001127983 */ /* 0x000ea20000300a00 */
[----:B----4-:R-:W-:-:S03]  /*8bc40*/  IADD3 R157, P1, R158, R5, RZ ;  /* 0x000000059e9d7210 */ /* 0x010fc60007f3e0ff */
[----:B------:R-:W4:Y:S02]  /*8bc50*/  LDL.LU.64 R168, [R1+0x6e0] ;  /* 0x0006e00001a87983 */ /* 0x000f240000300a00 */
[----:B-1----:R-:W-:Y:S01]  /*8bc60*/  IMAD.X R10, R159, 0x1, R0, P1 ;  /* 0x000000019f0a7824 */ /* 0x002fe200008e0600 */
[----:B------:R-:W-:-:S05]  /*8bc70*/  IADD3 R158, P1, R20, R5, RZ ;  /* 0x00000005149e7210 */ /* 0x000fca0007f3e0ff */
[----:B------:R-:W-:Y:S01]  /*8bc80*/  IMAD.X R11, R21, 0x1, R0, P1 ;  /* 0x00000001150b7824 */ /* 0x000fe200008e0600 */
[-C--:B---3--:R-:W-:Y:S01]  /*8bc90*/  IADD3 R159, P1, R12, R5.reuse, RZ ;  /* 0x000000050c9f7210 */ /* 0x088fe20007f3e0ff */
[----:B------:R-:W3:Y:S03]  /*8bca0*/  LDL.LU.64 R20, [R1+0x6d8] ;  /* 0x0006d80001147983 */ /* 0x000ee60000300a00 */
[----:B------:R-:W-:Y:S01]  /*8bcb0*/  IADD3.X R12, R13, R0, RZ, P1, !PT ;  /* 0x000000000d0c7210 */ /* 0x000fe20000ffe4ff */
[----:B------:R-:W3:Y:S01]  /*8bcc0*/  LDL.LU.64 R180, [R1+0x6d0] ;  /* 0x0006d00001b47983 */ /* 0x000ee20000300a00 */
        /* <DEDUP_REMOVED lines=8> */
[----:B------:R-:W3:Y:S04]  /*8bd50*/  LDL.LU.64 R152, [R1+0x6b8] ;  /* 0x0006b80001987983 */ /* 0x000ee80000300a00 */
[----:B------:R-:W3:Y:S01]  /*8bd60*/  LDL.LU.64 R176, [R1+0x6b0] ;  /* 0x0006b00001b07983 */ /* 0x000ee20000300a00 */
[----:B------:R-:W-:-:S05]  /*8bd70*/  IADD3 R163, P1, R16, R5, RZ ;  /* 0x0000000510a37210 */ /* 0x000fca0007f3e0ff */
[----:B------:R-:W-:Y:S01]  /*8bd80*/  IMAD.X R16, R17, 0x1, R0, P1 ;  /* 0x0000000111107824 */ /* 0x000fe200008e0600 */
[----:B------:R-:W-:-:S05]  /*8bd90*/  IADD3 R164, P1, R154, R5, RZ ;  /* 0x000000059aa47210 */ /* 0x000fca0007f3e0ff */
[----:B------:R-:W-:Y:S02]  /*8bda0*/  IMAD.X R17, R155, 0x1, R0, P1 ;  /* 0x000000019b117824 */ /* 0x000fe400008e0600 */
[----:B------:R-:W3:Y:S04]  /*8bdb0*/  LDL.LU.64 R154, [R1+0x6a8] ;  /* 0x0006a800019a7983 */ /* 0x000ee80000300a00 */
[----:B------:R-:W3:Y:S01]  /*8bdc0*/  LDL.LU.64 R174, [R1+0x6a0] ;  /* 0x0006a00001ae7983 */ /* 0x000ee20000300a00 */
[----:B------:R-:W-:Y:S01]  /*8bdd0*/  IMAD.MOV.U32 R208, RZ, RZ, R156 ;  /* 0x000000ffffd07224 */ /* 0x000fe200078e009c */
[----:B------:R-:W-:Y:S01]  /*8bde0*/  MOV R209, R3 ;  /* 0x0000000300d17202 */ /* 0x000fe20000000f00 */
        /* <DEDUP_REMOVED lines=13> */
[----:B------:R-:W-:Y:S01]  /*8bec0*/  LDGSTS.E [R4+0x24600], desc[UR60][R182.64], P0 ;  /* 0x24600000b6047fae */ /* 0x000fe2000812187c */
[----:B--2---:R-:W-:-:S04]  /*8bed0*/  IADD3 R165, P1, R18, R5, RZ ;  /* 0x0000000512a57210 */ /* 0x004fc80007f3e0ff */
        /* <DEDUP_REMOVED lines=21> */
[----:B------:R-:W-:Y:S04]  /*8c030*/  LDGSTS.E [R4+0x24a00], desc[UR60][R180.64], P0 ;  /* 0x24a00000b4047fae */ /* 0x000fe8000812187c */
[----:B------:R-:W-:Y:S01]  /*8c040*/  LDGSTS.E [R4+0x24e00], desc[UR60][R178.64], P0 ;  /* 0x24e00000b2047fae */ /* 0x000fe2000812187c */
[----:B------:R-:W-:-:S04]  /*8c050*/  IADD3 R252, P1, R152, R5, RZ ;  /* 0x0000000598fc7210 */ /* 0x000fc80007f3e0ff */
[----:B------:R-:W-:Y:S02]  /*8c060*/  IADD3.X R152, R153, R0, RZ, P1, !PT ;  /* 0x0000000099987210 */ /* 0x000fe40000ffe4ff */
[----:B------:R-:W-:-:S05]  /*8c070*/  IADD3 R212, P1, R176, R5, RZ ;  /* 0x00000005b0d47210 */ /* 0x000fca0007f3e0ff */
[----:B------:R-:W-:Y:S01]  /*8c080*/  IMAD.X R153, R177, 0x1, R0, P1 ;  /* 0x00000001b1997824 */ /* 0x000fe200008e0600 */
[----:B------:R-:W-:-:S05]  /*8c090*/  IADD3 R213, P1, R154, R5, RZ ;  /* 0x000000059ad57210 */ /* 0x000fca0007f3e0ff */
[----:B------:R-:W-:Y:S01]  /*8c0a0*/  IMAD.X R154, R155, 0x1, R0, P1 ;  /* 0x000000019b9a7824 */ /* 0x000fe200008e0600 */
[----:B------:R-:W-:-:S05]  /*8c0b0*/  IADD3 R173, P1, R173, R5, RZ ;  /* 0x00000005adad7210 */ /* 0x000fca0007f3e0ff */
[----:B------:R-:W-:Y:S01]  /*8c0c0*/  IMAD.X R8, R8, 0x1, R0, P1 ;  /* 0x0000000108087824 */ /* 0x000fe200008e0600 */
[----:B------:R-:W-:Y:S01]  /*8c0d0*/  STL [R1+0xdc8], R173 ;  /* 0x000dc8ad01007387 */ /* 0x000fe20000100800 */
[----:B------:R-:W-:-:S03]  /*8c0e0*/  IADD3 R6, P2, R174, R5, RZ ;  /* 0x00000005ae067210 */ /* 0x000fc60007f5e0ff */
[----:B------:R-:W-:Y:S01]  /*8c0f0*/  STL [R1+0xdc4], R8 ;  /* 0x000dc40801007387 */ /* 0x000fe20000100800 */
[----:B------:R-:W-:-:S03]  /*8c100*/  IADD3.X R155, R175, R0, RZ, P2, !PT ;  /* 0x00000000af9b7210 */ /* 0x000fc600017fe4ff */
[----:B------:R1:W-:Y:S01]  /*8c110*/  STL.64 [R1+0x728], R208 ;  /* 0x000728d001007387 */ /* 0x0003e20000100a00 */
[----:B------:R-:W-:Y:S01]  /*8c120*/  IMAD.MOV.U32 R176, RZ, RZ, R164 ;  /* 0x000000ffffb07224 */ /* 0x000fe200078e00a4 */
[----:B------:R-:W-:Y:S02]  /*8c130*/  MOV R177, R17 ;  /* 0x0000001100b17202 */ /* 0x000fe40000000f00 */
[----:B------:R2:W-:Y:S01]  /*8c140*/  STL.64 [R1+0x720], R204 ;  /* 0x000720cc01007387 */ /* 0x0005e20000100a00 */
[----:B------:R-:W-:-:S03]  /*8c150*/  IMAD.MOV.U32 R174, RZ, RZ, R165 ;  /* 0x000000ffffae7224 */ /* 0x000fc600078e00a5 */
[----:B------:R-:W-:Y:S01]  /*8c160*/  STL.64 [R1+0x698], R10 ;  /* 0x0006980a01007387 */ /* 0x000fe20000100a00 */
[----:B------:R-:W-:-:S03]  /*8c170*/  IMAD.MOV.U32 R175, RZ, RZ, R18 ;  /* 0x000000ffffaf7224 */ /* 0x000fc600078e0012 */
[----:B------:R3:W-:Y:S01]  /*8c180*/  STL.64 [R1+0x718], R186 ;  /* 0x000718ba01007387 */ /* 0x0007e20000100a00 */
[----:B------:R-:W-:-:S03]  /*8c190*/  IMAD.MOV.U32 R18, RZ, RZ, R167 ;  /* 0x000000ffff127224 */ /* 0x000fc600078e00a7 */
[----:B------:R4:W-:Y:S01]  /*8c1a0*/  STL.64 [R1+0x710], R184 ;  /* 0x000710b801007387 */ /* 0x0009e20000100a00 */
[----:B------:R-:W-:-:S03]  /*8c1b0*/  IMAD.MOV.U32 R17, RZ, RZ, R21 ;  /* 0x000000ffff117224 */ /* 0x000fc600078e0015 */
[----:B------:R4:W-:Y:S01]  /*8c1c0*/  STL.64 [R1+0x708], R182 ;  /* 0x000708b601007387 */ /* 0x0009e20000100a00 */
[----:B------:R-:W-:-:S03]  /*8c1d0*/  MOV R164, R169 ;  /* 0x000000a900a47202 */ /* 0x000fc60000000f00 */
[----:B------:R4:W-:Y:S01]  /*8c1e0*/  STL.64 [R1+0x700], R180 ;  /* 0x000700b401007387 */ /* 0x0009e20000100a00 */
[----:B------:R-:W-:-:S03]  /*8c1f0*/  IMAD.MOV.U32 R165, RZ, RZ, R22 ;  /* 0x000000ffffa57224 */ /* 0x000fc600078e0016 */
[----:B------:R4:W-:Y:S04]  /*8c200*/  STL.64 [R1+0x6f8], R178 ;  /* 0x0006f8b201007387 */ /* 0x0009e80000100a00 */
[----:B------:R4:W-:Y:S01]  /*8c210*/  STL.64 [R1+0x6f0], R176 ;  /* 0x0006f0b001007387 */ /* 0x0009e20000100a00 */
[----:B------:R-:W-:-:S03]  /*8c220*/  IMAD.MOV.U32 R160, RZ, RZ, R252 ;  /* 0x000000ffffa07224 */ /* 0x000fc600078e00fc */
[----:B------:R4:W-:Y:S01]  /*8c230*/  STL.64 [R1+0x6e8], R174 ;  /* 0x0006e8ae01007387 */ /* 0x0009e20000100a00 */
[----:B------:R-:W-:Y:S01]  /*8c240*/  IMAD.MOV.U32 R161, RZ, RZ, R152 ;  /* 0x000000ffffa17224 */ /* 0x000fe200078e0098 */
[----:B------:R-:W-:Y:S02]  /*8c250*/  MOV R158, R212 ;  /* 0x000000d4009e7202 */ /* 0x000fe40000000f00 */
[----:B------:R4:W-:Y:S01]  /*8c260*/  STL.64 [R1+0x6e0], R12 ;  /* 0x0006e00c01007387 */ /* 0x0009e20000100a00 */
[----:B------:R-:W-:-:S03]  /*8c270*/  IMAD.MOV.U32 R159, RZ, RZ, R153 ;  /* 0x000000ffff9f7224 */ /* 0x000fc600078e0099 */
[----:B------:R4:W-:Y:S01]  /*8c280*/  STL.64 [R1+0x6d8], R18 ;  /* 0x0006d81201007387 */ /* 0x0009e20000100a00 */
[----:B------:R-:W-:-:S03]  /*8c290*/  IMAD.MOV.U32 R156, RZ, RZ, R213 ;  /* 0x000000ffff9c7224 */ /* 0x000fc600078e00d5 */
[----:B------:R4:W-:Y:S01]  /*8c2a0*/  STL.64 [R1+0x6d0], R16 ;  /* 0x0006d01001007387 */ /* 0x0009e20000100a00 */
[----:B------:R-:W-:-:S03]  /*8c2b0*/  MOV R157, R154 ;  /* 0x0000009a009d7202 */ /* 0x000fc60000000f00 */
[----:B------:R-:W4:Y:S01]  /*8c2c0*/  LDL.LU R212, [R1+0x2578] ;  /* 0x0025780001d47983 */ /* 0x000f220000300800 */
[----:B------:R-:W-:-:S03]  /*8c2d0*/  IMAD.MOV.U32 R14, RZ, RZ, R6 ;  /* 0x000000ffff0e7224 */ /* 0x000fc600078e0006 */
[----:B------:R-:W-:Y:S01]  /*8c2e0*/  STL.64 [R1+0x6c8], R164 ;  /* 0x0006c8a401007387 */ /* 0x000fe20000100a00 */
[----:B------:R-:W-:-:S03]  /*8c2f0*/  IMAD.MOV.U32 R15, RZ, RZ, R155 ;  /* 0x000000ffff0f7224 */ /* 0x000fc600078e009b */
[----:B------:R-:W-:Y:S04]  /*8c300*/  STL.64 [R1+0x6c0], R162 ;  /* 0x0006c0a201007387 */ /* 0x000fe80000100a00 */
[----:B------:R-:W4:Y:S04]  /*8c310*/  LDL.LU R213, [R1+0x2574] ;  /* 0x0025740001d57983 */ /* 0x000f280000300800 */
[----:B------:R-:W-:Y:S04]  /*8c320*/  STL.64 [R1+0x6b8], R160 ;  /* 0x0006b8a001007387 */ /* 0x000fe80000100a00 */
[----:B------:R-:W5:Y:S04]  /*8c330*/  LDL.LU R6, [R1+0x2570] ;  /* 0x0025700001067983 */ /* 0x000f680000300800 */
[----:B------:R-:W-:Y:S04]  /*8c340*/  STL.64 [R1+0x6b0], R158 ;  /* 0x0006b09e01007387 */ /* 0x000fe80000100a00 */
[----:B-1----:R-:W4:Y:S04]  /*8c350*/  LDL.LU.64 R208, [R1+0x2568] ;  /* 0x0025680001d07983 */ /* 0x002f280000300a00 */
[----:B------:R-:W-:Y:S04]  /*8c360*/  STL.64 [R1+0x6a8], R156 ;  /* 0x0006a89c01007387 */ /* 0x000fe80000100a00 */
[----:B--2---:R-:W2:Y:S04]  /*8c370*/  LDL.LU.64 R204, [R1+0x2560] ;  /* 0x0025600001cc7983 */ /* 0x004ea80000300a00 */
[----:B------:R1:W-:Y:S04]  /*8c380*/  STL.64 [R1+0x6a0], R14 ;  /* 0x0006a00e01007387 */ /* 0x0003e80000100a00 */
[----:B---3--:R-:W3:Y:S04]  /*8c390*/  LDL.LU.64 R186, [R1+0x2558] ;  /* 0x0025580001ba7983 */ /* 0x008ee80000300a00 */
[----:B----4-:R-:W4:Y:S04]  /*8c3a0*/  LDL.LU.64 R184, [R1+0x2550] ;  /* 0x0025500001b87983 */ /* 0x010f280000300a00 */
[----:B------:R-:W4:Y:S04]  /*8c3b0*/  LDL.LU.64 R182, [R1+0x2548] ;  /* 0x0025480001b67983 */ /* 0x000f280000300a00 */
[----:B------:R-:W4:Y:S04]  /*8c3c0*/  LDL.LU.64 R180, [R1+0x2540] ;  /* 0x0025400001b47983 */ /* 0x000f280000300a00 */
[----:B------:R-:W4:Y:S04]  /*8c3d0*/  LDL.LU.64 R178, [R1+0x2538] ;  /* 0x0025380001b27983 */ /* 0x000f280000300a00 */
[----:B------:R-:W-:Y:S04]  /*8c3e0*/  LDGSTS.E [R4+0x25200], desc[UR60][R176.64], P0 ;  /* 0x25200000b0047fae */ /* 0x000fe8000812187c */
[----:B------:R-:W-:Y:S04]  /*8c3f0*/  LDGSTS.E [R4+0x25600], desc[UR60][R174.64], P0 ;  /* 0x25600000ae047fae */ /* 0x000fe8000812187c */
[----:B------:R-:W-:Y:S04]  /*8c400*/  LDGSTS.E [R4+0x25a00], desc[UR60][R12.64], P0 ;  /* 0x25a000000c047fae */ /* 0x000fe8000812187c */
[----:B------:R-:W4:Y:S04]  /*8c410*/  LDL.LU.64 R176, [R1+0x2530] ;  /* 0x0025300001b07983 */ /* 0x000f280000300a00 */
[----:B------:R-:W4:Y:S04]  /*8c420*/  LDL.LU.64 R174, [R1+0x2528] ;  /* 0x0025280001ae7983 */ /* 0x000f280000300a00 */
[----:B------:R-:W2:Y:S04]  /*8c430*/  LDL.LU R23, [R1+0xe04] ;  /* 0x000e040001177983 */ /* 0x000ea80000300800 */
[----:B------:R-:W3:Y:S04]  /*8c440*/  LDL.LU R12, [R1+0xe08] ;  /* 0x000e0800010c7983 */ /* 0x000ee80000300800 */
[----:B------:R-:W4:Y:S04]  /*8c450*/  LDL.LU R22, [R1+0xe44] ;  /* 0x000e440001167983 */ /* 0x000f280000300800 */
[----:B------:R-:W2:Y:S04]  /*8c460*/  LDL.LU R13, [R1+0xe48] ;  /* 0x000e4800010d7983 */ /* 0x000ea80000300800 */
[----:B------:R-:W-:Y:S04]  /*8c470*/  LDGSTS.E [R4+0x25e00], desc[UR60][R18.64], P0 ;  /* 0x25e0000012047fae */ /* 0x000fe8000812187c */
[----:B------:R-:W-:Y:S01]  /*8c480*/  LDGSTS.E [R4+0x26200], desc[UR60][R16.64], P0 ;  /* 0x2620000010047fae */ /* 0x000fe2000812187c */
[----:B------:R-:W-:-:S03]  /*8c490*/  LOP3.LUT R3, R7, 0x50, RZ, 0x3c, !PT ;  /* 0x0000005007037812 */ /* 0x000fc600078e3cff */
[----:B------:R-:W-:Y:S04]  /*8c4a0*/  LDGSTS.E [R4+0x26600], desc[UR60][R164.64], P0 ;  /* 0x26600000a4047fae */ /* 0x000fe8000812187c */
[----:B------:R-:W4:Y:S04]  /*8c4b0*/  LDL.LU R19, [R1+0xe88] ;  /* 0x000e880001137983 */ /* 0x000f280000300800 */
[----:B------:R-:W4:Y:S04]  /*8c4c0*/  LDL.LU R20, [R1+0xe84] ;  /* 0x000e840001147983 */ /* 0x000f280000300800 */
[----:B------:R-:W4:Y:S04]  /*8c4d0*/  LDL.LU R18, [R1+0xec4] ;  /* 0x000ec40001127983 */ /* 0x000f280000300800 */
[----:B------:R-:W4:Y:S04]  /*8c4e0*/  LDL.LU R17, [R1+0xec8] ;  /* 0x000ec80001117983 */ /* 0x000f280000300800 */
[----:B------:R-:W-:Y:S04]  /*8c4f0*/  LDGSTS.E [R4+0x26a00], desc[UR60][R162.64], P0 ;  /* 0x26a00000a2047fae */ /* 0x000fe8000812187c */
[----:B------:R-:W-:Y:S04]  /*8c500*/  LDGSTS.E [R4+0x26e00], desc[UR60][R160.64], P0 ;  /* 0x26e00000a0047fae */ /* 0x000fe8000812187c */
[----:B------:R-:W-:Y:S01]  /*8c510*/  LDGSTS.E [R4+0x27200], desc[UR60][R158.64], P0 ;  /* 0x272000009e047fae */ /* 0x000fe2000812187c */
[----:B------:R-:W-:-:S03]  /*8c520*/  IADD3 R3, R3, R9, RZ ;  /* 0x0000000903037210 */ /* 0x000fc60007ffe0ff */
[----:B------:R-:W-:Y:S04]  /*8c530*/  LDGSTS.E [R4+0x27600], desc[UR60][R156.64], P0 ;  /* 0x276000009c047fae */ /* 0x000fe8000812187c */
[----:B------:R-:W4:Y:S04]  /*8c540*/  LDL.LU R16, [R1+0xf08] ;  /* 0x000f080001107983 */ /* 0x000f280000300800 */
[----:B------:R-:W-:Y:S04]  /*8c550*/  LDGSTS.E [R4+0x27a00], desc[UR60][R14.64], P0 ;  /* 0x27a000000e047fae */ /* 0x000fe8000812187c */
[----:B------:R1:W-:Y:S04]  /*8c560*/  LDGSTS.E [R4+0x27e00], desc[UR60][R10.64], P0 ;  /* 0x27e000000a047fae */ /* 0x0003e8000812187c */
[----:B------:R-:W4:Y:S04]  /*8c570*/  LDL.LU R21, [R1+0xf04] ;  /* 0x000f040001157983 */ /* 0x000f280000300800 */
[----:B-1----:R-:W4:Y:S01]  /*8c580*/  LDL.LU R15, [R1+0xf44] ;  /* 0x000f4400010f7983 */ /* 0x002f220000300800 */
[----:B------:R-:W-:-:S03]  /*8c590*/  IMAD.MOV.U32 R10, RZ, RZ, R173 ;  /* 0x000000ffff0a7224 */ /* 0x000fc600078e00ad */
[----:B------:R-:W4:Y:S01]  /*8c5a0*/  LDL.LU R14, [R1+0xf48] ;  /* 0x000f4800010e7983 */ /* 0x000f220000300800 */
[----:B------:R-:W-:Y:S01]  /*8c5b0*/  IMAD.MOV.U32 R11, RZ, RZ, R8 ;  /* 0x000000ffff0b7224 */ /* 0x000fe200078e0008 */
[----:B---3--:R-:W-:-:S04]  /*8c5c0*/  IADD3 R12, P1, R12, R5, RZ ;  /* 0x000000050c0c7210 */ /* 0x008fc80007f3e0ff */
[----:B------:R1:W-:Y:S01]  /*8c5d0*/  LDGSTS.E [R3+0x280], desc[UR60][R10.64], P0 ;  /* 0x002800000a037fae */ /* 0x0003e2000812187c */
[-C--:B--2---:R-:W-:Y:S01]  /*8c5e0*/  IADD3 R13, P2, R13, R5.reuse, RZ ;  /* 0x000000050d0d7210 */ /* 0x084fe20007f5e0ff */
[----:B------:R-:W-:Y:S02]  /*8c5f0*/  IMAD.X R23, R23, 0x1, R0, P1 ;  /* 0x0000000117177824 */ /* 0x000fe400008e0600 */
[----:B------:R2:W-:Y:S01]  /*8c600*/  STL [R1+0xe08], R12 ;  /* 0x000e080c01007387 */ /* 0x0005e20000100800 */
[----:B------:R-:W-:Y:S01]  /*8c610*/  IMAD.MOV.U32 R165, RZ, RZ, R172 ;  /* 0x000000ffffa57224 */ /* 0x000fe200078e00ac */
[----:B----4-:R-:W-:Y:S01]  /*8c620*/  IADD3.X R22, R22, R0, RZ, P2, !PT ;  /* 0x0000000016167210 */ /* 0x010fe200017fe4ff */
[----:B-1----:R-:W-:Y:S01]  /*8c630*/  IMAD.MOV.U32 R10, RZ, RZ, R12 ;  /* 0x000000ffff0a7224 */ /* 0x002fe200078e000c */
[----:B------:R-:W-:Y:S01]  /*8c640*/  STL [R1+0xe04], R23 ;  /* 0x000e041701007387 */ /* 0x000fe20000100800 */
[----:B------:R-:W-:Y:S01]  /*8c650*/  IMAD.MOV.U32 R11, RZ, RZ, R23 ;  /* 0x000000ffff0b7224 */ /* 0x000fe200078e0017 */
[----:B------:R-:W1:Y:S02]  /*8c660*/  LDC R8, c[0x0][0x238] ;  /* 0x00008e00ff087b82 */ /* 0x000e640000000800 */
[----:B------:R-:W-:Y:S04]  /*8c670*/  STL [R1+0xe48], R13 ;  /* 0x000e480d01007387 */ /* 0x000fe80000100800 */
[----:B--2---:R-:W2:Y:S01]  /*8c680*/  LDL.LU R12, [R1+0xf88] ;  /* 0x000f8800010c7983 */ /* 0x004ea20000300800 */
[----:B------:R-:W-:-:S03]  /*8c690*/  IADD3 R19, P1, R19, R5, RZ ;  /* 0x0000000513137210 */ /* 0x000fc60007f3e0ff */
[----:B------:R3:W-:Y:S04]  /*8c6a0*/  LDGSTS.E [R3+0x680], desc[UR60][R10.64], P0 ;  /* 0x006800000a037fae */ /* 0x0007e8000812187c */
[----:B------:R4:W-:Y:S01]  /*8c6b0*/  STL [R1+0xe44], R22 ;  /* 0x000e441601007387 */ /* 0x0009e20000100800 */
[----:B------:R-:W-:Y:S01]  /*8c6c0*/  IMAD.X R20, R20, 0x1, R0, P1 ;  /* 0x0000000114147824 */ /* 0x000fe200008e0600 */
[----:B------:R-:W-:Y:S02]  /*8c6d0*/  IADD3 R17, P2, R17, R5, RZ ;  /* 0x0000000511117210 */ /* 0x000fe40007f5e0ff */
[----:B---3--:R-:W-:Y:S01]  /*8c6e0*/  MOV R10, R13 ;  /* 0x0000000d000a7202 */ /* 0x008fe20000000f00 */
[----:B------:R-:W-:Y:S02]  /*8c6f0*/  IMAD.MOV.U32 R11, RZ, RZ, R22 ;  /* 0x000000ffff0b7224 */ /* 0x000fe400078e0016 */
[----:B----4-:R-:W3:Y:S04]  /*8c700*/  LDL.LU R22, [R1+0xf84] ;  /* 0x000f840001167983 */ /* 0x010ee80000300800 */
[----:B------:R-:W4:Y:S01]  /*8c710*/  LDL.LU R13, [R1+0xfc4] ;  /* 0x000fc400010d7983 */ /* 0x000f220000300800 */
[----:B------:R-:W-:-:S03]  /*8c720*/  IADD3.X R18, R18, R0, RZ, P2, !PT ;  /* 0x0000000012127210 */ /* 0x000fc600017fe4ff */
[----:B------:R-:W4:Y:S04]  /*8c730*/  LDL.LU R4, [R1+0xfc8] ;  /* 0x000fc80001047983 */ /* 0x000f280000300800 */
[----:B------:R1:W-:Y:S04]  /*8c740*/  LDGSTS.E [R3+0xa80], desc[UR60][R10.64], P0 ;  /* 0x00a800000a037fae */ /* 0x0003e8000812187c */
[----:B------:R1:W-:Y:S04]  /*8c750*/  STL [R1+0xe88], R19 ;  /* 0x000e881301007387 */ /* 0x0003e80000100800 */
[----:B------:R1:W-:Y:S02]  /*8c760*/  STL [R1+0xe84], R20 ;  /* 0x000e841401007387 */ /* 0x0003e40000100800 */
[----:B-1----:R-:W-:-:S02]  /*8c770*/  IMAD.MOV.U32 R10, RZ, RZ, R19 ;  /* 0x000000ffff0a7224 */ /* 0x002fc400078e0013 */
[----:B------:R-:W-:Y:S01]  /*8c780*/  IMAD.MOV.U32 R11, RZ, RZ, R20 ;  /* 0x000000ffff0b7224 */ /* 0x000fe200078e0014 */
[----:B------:R-:W-:Y:S04]  /*8c790*/  STL [R1+0xec8], R17 ;  /* 0x000ec81101007387 */ /* 0x000fe80000100800 */
[----:B------:R-:W4:Y:S04]  /*8c7a0*/  LDL.LU R19, [R1+0x1008] ;  /* 0x0010080001137983 */ /* 0x000f280000300800 */
[----:B------:R1:W-:Y:S04]  /*8c7b0*/  STL [R1+0xec4], R18 ;  /* 0x000ec41201007387 */ /* 0x0003e80000100800 */
[----:B------:R1:W-:Y:S04]  /*8c7c0*/  LDGSTS.E [R3+0xe80], desc[UR60][R10.64], P0 ;  /* 0x00e800000a037fae */ /* 0x0003e8000812187c */
[----:B------:R-:W4:Y:S01]  /*8c7d0*/  LDL.LU R20, [R1+0x1004] ;  /* 0x0010040001147983 */ /* 0x000f220000300800 */
[----:B-1----:R-:W-:Y:S01]  /*8c7e0*/  IMAD.MOV.U32 R11, RZ, RZ, R18 ;  /* 0x000000ffff0b7224 */ /* 0x002fe200078e0012 */
[----:B------:R-:W-:-:S02]  /*8c7f0*/  MOV R10, R17 ;  /* 0x00000011000a7202 */ /* 0x000fc40000000f00 */
[----:B------:R-:W4:Y:S04]  /*8c800*/  LDL.LU R18, [R1+0x1044] ;  /* 0x0010440001127983 */ /* 0x000f280000300800 */
[----:B------:R-:W4:Y:S01]  /*8c810*/  LDL.LU R17, [R1+0x1048] ;  /* 0x0010480001117983 */ /* 0x000f220000300800 */
[-C--:B------:R-:W-:Y:S02]  /*8c820*/  IADD3 R16, P1, R16, R5.reuse, RZ ;  /* 0x0000000510107210 */ /* 0x080fe40007f3e0ff */
[----:B------:R-:W-:Y:S01]  /*8c830*/  IADD3 R14, P2, R14, R5, RZ ;  /* 0x000000050e0e7210 */ /* 0x000fe20007f5e0ff */
[----:B------:R1:W-:Y:S02]  /*8c840*/  LDGSTS.E [R3+0x1280], desc[UR60][R10.64], P0 ;  /* 0x012800000a037fae */ /* 0x0003e4000812187c */
[----:B------:R-:W-:Y:S01]  /*8c850*/  IMAD.X R21, R21, 0x1, R0, P1 ;  /* 0x0000000115157824 */ /* 0x000fe200008e0600 */
[----:B------:R-:W-:Y:S01]  /*8c860*/  IADD3.X R15, R15, R0, RZ, P2, !PT ;  /* 0x000000000f0f7210 */ /* 0x000fe200017fe4ff */
[----:B------:R1:W-:Y:S04]  /*8c870*/  STL [R1+0xf08], R16 ;  /* 0x000f081001007387 */ /* 0x0003e80000100800 */
[----:B------:R1:W-:Y:S02]  /*8c880*/  STL [R1+0xf04], R21 ;  /* 0x000f041501007387 */ /* 0x0003e40000100800 */
[----:B-1----:R-:W-:-:S02]  /*8c890*/  IMAD.MOV.U32 R10, RZ, RZ, R16 ;  /* 0x000000ffff0a7224 */ /* 0x002fc400078e0010 */
[----:B------:R-:W-:Y:S01]  /*8c8a0*/  IMAD.MOV.U32 R11, RZ, RZ, R21 ;  /* 0x000000ffff0b7224 */ /* 0x000fe200078e0015 */
[----:B------:R-:W-:Y:S04]  /*8c8b0*/  STL [R1+0xf48], R14 ;  /* 0x000f480e01007387 */ /* 0x000fe80000100800 */
[----:B------:R-:W4:Y:S04]  /*8c8c0*/  LDL.LU R16, [R1+0x1088] ;  /* 0x0010880001107983 */ /* 0x000f280000300800 */
[----:B------:R1:W-:Y:S04]  /*8c8d0*/  LDGSTS.E [R3+0x1680], desc[UR60][R10.64], P0 ;  /* 0x016800000a037fae */ /* 0x0003e8000812187c */
[----:B------:R1:W-:Y:S04]  /*8c8e0*/  STL [R1+0xf44], R15 ;  /* 0x000f440f01007387 */ /* 0x0003e80000100800 */
[----:B------:R-:W4:Y:S01]  /*8c8f0*/  LDL.LU R21, [R1+0x1084] ;  /* 0x0010840001157983 */ /* 0x000f220000300800 */
[----:B-1----:R-:W-:Y:S01]  /*8c900*/  MOV R10, R14 ;  /* 0x0000000e000a7202 */ /* 0x002fe20000000f00 */
[----:B------:R-:W-:-:S02]  /*8c910*/  IMAD.MOV.U32 R11, RZ, RZ, R15 ;  /* 0x000000ffff0b7224 */ /* 0x000fc400078e000f */
[----:B------:R-:W4:Y:S04]  /*8c920*/  LDL.LU R15, [R1+0x10c4] ;  /* 0x0010c400010f7983 */ /* 0x000f280000300800 */
[----:B------:R-:W4:Y:S04]  /*8c930*/  LDL.LU R14, [R1+0x10c8] ;  /* 0x0010c800010e7983 */ /* 0x000f280000300800 */
[----:B------:R1:W-:Y:S01]  /*8c940*/  LDGSTS.E [R3+0x1a80], desc[UR60][R10.64], P0 ;  /* 0x01a800000a037fae */ /* 0x0003e2000812187c */
[----:B--2---:R-:W-:-:S05]  /*8c950*/  IADD3 R12, P1, R12, R5, RZ ;  /* 0x000000050c0c7210 */ /* 0x004fca0007f3e0ff */
[----:B------:R2:W-:Y:S01]  /*8c960*/  STL [R1+0xf88], R12 ;  /* 0x000f880c01007387 */ /* 0x0005e20000100800 */
[----:B-1----:R-:W-:Y:S02]  /*8c970*/  IMAD.MOV.U32 R10, RZ, RZ, R12 ;  /* 0x000000ffff0a7224 */ /* 0x002fe400078e000c */
[----:B---3--:R-:W-:-:S04]  /*8c980*/  IMAD.X R22, R22, 0x1, R0, P1 ;  /* 0x0000000116167824 */ /* 0x008fc800008e0600 */
[----:B------:R-:W-:Y:S01]  /*8c990*/  IMAD.MOV.U32 R11, RZ, RZ, R22 ;  /* 0x000000ffff0b7224 */ /* 0x000fe200078e0016 */
[-C--:B----4-:R-:W-:Y:S01]  /*8c9a0*/  IADD3 R4, P2, R4, R5.reuse, RZ ;  /* 0x0000000504047210 */ /* 0x090fe20007f5e0ff */
[----:B------:R1:W-:Y:S03]  /*8c9b0*/  STL [R1+0xf84], R22 ;  /* 0x000f841601007387 */ /* 0x0003e60000100800 */
[----:B------:R-:W-:Y:S01]  /*8c9c0*/  IADD3.X R13, R13, R0, RZ, P2, !PT ;  /* 0x000000000d0d7210 */ /* 0x000fe200017fe4ff */
[----:B------:R-:W-:Y:S04]  /*8c9d0*/  STL [R1+0xfc8], R4 ;  /* 0x000fc80401007387 */ /* 0x000fe80000100800 */
[----:B--2---:R-:W2:Y:S04]  /*8c9e0*/  LDL.LU R12, [R1+0x1108] ;  /* 0x00110800010c7983 */ /* 0x004ea80000300800 */
[----:B------:R3:W-:Y:S04]  /*8c9f0*/  LDGSTS.E [R3+0x1e80], desc[UR60][R10.64], P0 ;  /* 0x01e800000a037fae */ /* 0x0007e8000812187c */
[----:B------:R4:W-:Y:S04]  /*8ca00*/  STL [R1+0xfc4], R13 ;  /* 0x000fc40d01007387 */ /* 0x0009e80000100800 */
[----:B-1----:R-:W2:Y:S01]  /*8ca10*/  LDL.LU R22, [R1+0x1104] ;  /* 0x0011040001167983 */ /* 0x002ea20000300800 */
[----:B------:R-:W-:-:S02]  /*8ca20*/  IADD3 R19, P1, R19, R5, RZ ;  /* 0x0000000513137210 */ /* 0x000fc40007f3e0ff */
[----:B---3--:R-:W-:Y:S01]  /*8ca30*/  MOV R10, R4 ;  /* 0x00000004000a7202 */ /* 0x008fe20000000f00 */
[----:B------:R-:W-:Y:S02]  /*8ca40*/  IMAD.MOV.U32 R11, RZ, RZ, R13 ;  /* 0x000000ffff0b7224 */ /* 0x000fe400078e000d */
[----:B----4-:R-:W3:Y:S04]  /*8ca50*/  LDL.LU R13, [R1+0x1144] ;  /* 0x00114400010d7983 */ /* 0x010ee80000300800 */
[----:B------:R-:W4:Y:S01]  /*8ca60*/  LDL.LU R4, [R1+0x1148] ;  /* 0x0011480001047983 */ /* 0x000f220000300800 */
[----:B------:R-:W-:-:S03]  /*8ca70*/  IMAD.X R20, R20, 0x1, R0, P1 ;  /* 0x0000000114147824 */ /* 0x000fc600008e0600 */
[----:B------:R1:W-:Y:S04]  /*8ca80*/  LDGSTS.E [R3+0x2280], desc[UR60][R10.64], P0 ;  /* 0x022800000a037fae */ /* 0x0003e8000812187c */
[----:B------:R1:W-:Y:S04]  /*8ca90*/  STL [R1+0x1008], R19 ;  /* 0x0010081301007387 */ /* 0x0003e80000100800 */
[----:B------:R1:W-:Y:S01]  /*8caa0*/  STL [R1+0x1004], R20 ;  /* 0x0010041401007387 */ /* 0x0003e20000100800 */
[----:B------:R-:W-:Y:S01]  /*8cab0*/  IADD3 R17, P2, R17, R5, RZ ;  /* 0x0000000511117210 */ /* 0x000fe20007f5e0ff */
[----:B-1----:R-:W-:-:S02]  /*8cac0*/  IMAD.MOV.U32 R10, RZ, RZ, R19 ;  /* 0x000000ffff0a7224 */ /* 0x002fc400078e0013 */
[----:B------:R-:W-:Y:S01]  /*8cad0*/  IMAD.MOV.U32 R11, RZ, RZ, R20 ;  /* 0x000000ffff0b7224 */ /* 0x000fe200078e0014 */
[----:B------:R-:W-:Y:S01]  /*8cae0*/  IADD3.X R18, R18, R0, RZ, P2, !PT ;  /* 0x0000000012127210 */ /* 0x000fe200017fe4ff */
[----:B------:R-:W-:Y:S04]  /*8caf0*/  STL [R1+0x1048], R17 ;  /* 0x0010481101007387 */ /* 0x000fe80000100800 */
[----:B------:R-:W3:Y:S04]  /*8cb00*/  LDL.LU R19, [R1+0x1188] ;  /* 0x0011880001137983 */ /* 0x000ee80000300800 */
[----:B------:R1:W-:Y:S04]  /*8cb10*/  STL [R1+0x1044], R18 ;  /* 0x0010441201007387 */ /* 0x0003e80000100800 */
[----:B------:R1:W-:Y:S04]  /*8cb20*/  LDGSTS.E [R3+0x2680], desc[UR60][R10.64], P0 ;  /* 0x026800000a037fae */ /* 0x0003e8000812187c */
[----:B------:R-:W3:Y:S01]  /*8cb30*/  LDL.LU R20, [R1+0x1184] ;  /* 0x0011840001147983 */ /* 0x000ee20000300800 */
[----:B-1----:R-:W-:Y:S01]  /*8cb40*/  IMAD.MOV.U32 R11, RZ, RZ, R18 ;  /* 0x000000ffff0b7224 */ /* 0x002fe200078e0012 */
[----:B------:R-:W-:-:S02]  /*8cb50*/  MOV R10, R17 ;  /* 0x00000011000a7202 */ /* 0x000fc40000000f00 */
[----:B------:R-:W3:Y:S04]  /*8cb60*/  LDL.LU R18, [R1+0x11c4] ;  /* 0x0011c40001127983 */ /* 0x000ee80000300800 */
[----:B------:R-:W3:Y:S01]  /*8cb70*/  LDL.LU R17, [R1+0x11c8] ;  /* 0x0011c80001117983 */ /* 0x000ee20000300800 */
[----:B------:R-:W-:-:S03]  /*8cb80*/  IADD3 R16, P1, R16, R5, RZ ;  /* 0x0000000510107210 */ /* 0x000fc60007f3e0ff */
[----:B------:R1:W-:Y:S02]  /*8cb90*/  LDGSTS.E [R3+0x2a80], desc[UR60][R10.64], P0 ;  /* 0x02a800000a037fae */ /* 0x0003e4000812187c */
[----:B------:R-:W-:Y:S02]  /*8cba0*/  IMAD.X R21, R21, 0x1, R0, P1 ;  /* 0x0000000115157824 */ /* 0x000fe400008e0600 */
[----:B------:R1:W-:Y:S01]  /*8cbb0*/  STL [R1+0x1088], R16 ;  /* 0x0010881001007387 */ /* 0x0003e20000100800 */
[----:B------:R-:W-:-:S03]  /*8cbc0*/  IADD3 R14, P2, R14, R5, RZ ;  /* 0x000000050e0e7210 */ /* 0x000fc60007f5e0ff */
[----:B------:R1:W-:Y:S01]  /*8cbd0*/  STL [R1+0x1084], R21 ;  /* 0x0010841501007387 */ /* 0x0003e20000100800 */
[----:B------:R-:W-:Y:S01]  /*8cbe0*/  IADD3.X R15, R15, R0, RZ, P2, !PT ;  /* 0x000000000f0f7210 */ /* 0x000fe200017fe4ff */
[----:B-1----:R-:W-:Y:S02]  /*8cbf0*/  IMAD.MOV.U32 R10, RZ, RZ, R16 ;  /* 0x000000ffff0a7224 */ /* 0x002fe400078e0010 */
[----:B------:R-:W-:Y:S01]  /*8cc00*/  IMAD.MOV.U32 R11, RZ, RZ, R21 ;  /* 0x000000ffff0b7224 */ /* 0x000fe200078e0015 */
[----:B------:R-:W-:Y:S04]  /*8cc10*/  STL [R1+0x10c8], R14 ;  /* 0x0010c80e01007387 */ /* 0x000fe80000100800 */
[----:B------:R-:W3:Y:S04]  /*8cc20*/  LDL.LU R16, [R1+0x1208] ;  /* 0x0012080001107983 */ /* 0x000ee80000300800 */
[----:B------:R1:W-:Y:S04]  /*8cc30*/  LDGSTS.E [R3+0x2e80], desc[UR60][R10.64], P0 ;  /* 0x02e800000a037fae */ /* 0x0003e8000812187c */
[----:B------:R1:W-:Y:S04]  /*8cc40*/  STL [R1+0x10c4], R15 ;  /* 0x0010c40f01007387 */ /* 0x0003e80000100800 */
[----:B------:R-:W3:Y:S01]  /*8cc50*/  LDL.LU R21, [R1+0x1204] ;  /* 0x0012040001157983 */ /* 0x000ee20000300800 */
[----:B-1----:R-:W-:Y:S01]  /*8cc60*/  MOV R10, R14 ;  /* 0x0000000e000a7202 */ /* 0x002fe20000000f00 */
[----:B------:R-:W-:-:S02]  /*8cc70*/  IMAD.MOV.U32 R11, RZ, RZ, R15 ;  /* 0x000000ffff0b7224 */ /* 0x000fc400078e000f */
[----:B------:R-:W3:Y:S04]  /*8cc80*/  LDL.LU R15, [R1+0x1244] ;  /* 0x00124400010f7983 */ /* 0x000ee80000300800 */
[----:B------:R-:W3:Y:S04]  /*8cc90*/  LDL.LU R14, [R1+0x1248] ;  /* 0x00124800010e7983 */ /* 0x000ee80000300800 */
[----:B------:R1:W-:Y:S01]  /*8cca0*/  LDGSTS.E [R3+0x3280], desc[UR60][R10.64], P0 ;  /* 0x032800000a037fae */ /* 0x0003e2000812187c */
[----:B--2---:R-:W-:-:S05]  /*8ccb0*/  IADD3 R12, P1, R12, R5, RZ ;  /* 0x000000050c0c7210 */ /* 0x004fca0007f3e0ff */
[----:B------:R2:W-:Y:S01]  /*8ccc0*/  STL [R1+0x1108], R12 ;  /* 0x0011080c01007387 */ /* 0x0005e20000100800 */
[----:B-1----:R-:W-:Y:S02]  /*8ccd0*/  IMAD.MOV.U32 R10, RZ, RZ, R12 ;  /* 0x000000ffff0a7224 */ /* 0x002fe400078e000c */
[----:B------:R-:W-:-:S04]  /*8cce0*/  IMAD.X R22, R22, 0x1, R0, P1 ;  /* 0x0000000116167824 */ /* 0x000fc800008e0600 */
[----:B------:R-:W-:Y:S01]  /*8ccf0*/  IMAD.MOV.U32 R11, RZ, RZ, R22 ;  /* 0x000000ffff0b7224 */ /* 0x000fe200078e0016 */
[----:B------:R1:W-:Y:S04]  /*8cd00*/  STL [R1+0x1104], R22 ;  /* 0x0011041601007387 */ /* 0x0003e80000100800 */
[----:B------:R1:W-:Y:S01]  /*8cd10*/  LDGSTS.E [R3+0x3680], desc[UR60][R10.64], P0 ;  /* 0x036800000a037fae */ /* 0x0003e2000812187c */
[----:B----4-:R-:W-:-:S04]  /*8cd20*/  IADD3 R4, P2, R4, R5, RZ ;  /* 0x0000000504047210 */ /* 0x010fc80007f5e0ff */
[----:B---3--:R-:W-:Y:S01]  /*8cd30*/  IADD3.X R13, R13, R0, RZ, P2, !PT ;  /* 0x000000000d0d7210 */ /* 0x008fe200017fe4ff */
[----:B------:R-:W-:Y:S04]  /*8cd40*/  STL [R1+0x1148], R4 ;  /* 0x0011480401007387 */ /* 0x000fe80000100800 */
[----:B--2---:R-:W2:Y:S01]  /*8cd50*/  LDL.LU R12, [R1+0x1288] ;  /* 0x00128800010c7983 */ /* 0x004ea20000300800 */
[----:B-1----:R-:W-:Y:S01]  /*8cd60*/  MOV R10, R4 ;  /* 0x00000004000a7202 */ /* 0x002fe20000000f00 */
[----:B------:R-:W-:Y:S02]  /*8cd70*/  IMAD.MOV.U32 R11, RZ, RZ, R13 ;  /* 0x000000ffff0b7224 */ /* 0x000fe400078e000d */
[----:B------:R1:W-:Y:S04]  /*8cd80*/  STL [R1+0x1144], R13 ;  /* 0x0011440d01007387 */ /* 0x0003e80000100800 */
[----:B------:R-:W3:Y:S04]  /*8cd90*/  LDL.LU R22, [R1+0x1284] ;  /* 0x0012840001167983 */ /* 0x000ee80000300800 */
[----:B------:R4:W-:Y:S04]  /*8cda0*/  LDGSTS.E [R3+0x3a80], desc[UR60][R10.64], P0 ;  /* 0x03a800000a037fae */ /* 0x0009e8000812187c */
[----:B-1----:R-:W3:Y:S01]  /*8cdb0*/  LDL.LU R13, [R1+0x12c4] ;  /* 0x0012c400010d7983 */ /* 0x002ee20000300800 */
[----:B------:R-:W-:-:S03]  /*8cdc0*/  IADD3 R19, P1, R19, R5, RZ ;  /* 0x0000000513137210 */ /* 0x000fc60007f3e0ff */
[----:B------:R-:W3:Y:S04]  /*8cdd0*/  LDL.LU R4, [R1+0x12c8] ;  /* 0x0012c80001047983 */ /* 0x000ee80000300800 */
[----:B------:R1:W-:Y:S01]  /*8cde0*/  STL [R1+0x1188], R19 ;  /* 0x0011881301007387 */ /* 0x0003e20000100800 */
[----:B----4-:R-:W-:Y:S02]  /*8cdf0*/  IMAD.MOV.U32 R10, RZ, RZ, R19 ;  /* 0x000000ffff0a7224 */ /* 0x010fe400078e0013 */
[----:B------:R-:W-:-:S04]  /*8ce00*/  IMAD.X R20, R20, 0x1, R0, P1 ;  /* 0x0000000114147824 */ /* 0x000fc800008e0600 */
[----:B------:R-:W-:Y:S01]  /*8ce10*/  IMAD.MOV.U32 R11, RZ, RZ, R20 ;  /* 0x000000ffff0b7224 */ /* 0x000fe200078e0014 */
[----:B------:R4:W-:Y:S04]  /*8ce20*/  STL [R1+0x1184], R20 ;  /* 0x0011841401007387 */ /* 0x0009e80000100800 */
[----:B------:R4:W-:Y:S01]  /*8ce30*/  LDGSTS.E [R3+0x3e80], desc[UR60][R10.64], P0 ;  /* 0x03e800000a037fae */ /* 0x0009e2000812187c */
[----:B------:R-:W-:-:S04]  /*8ce40*/  IADD3 R17, P2, R17, R5, RZ ;  /* 0x0000000511117210 */ /* 0x000fc80007f5e0ff */
[----:B------:R-:W-:Y:S01]  /*8ce50*/  IADD3.X R18, R18, R0, RZ, P2, !PT ;  /* 0x0000000012127210 */ /* 0x000fe200017fe4ff */
[----:B------:R-:W-:Y:S04]  /*8ce60*/  STL [R1+0x11c8], R17 ;  /* 0x0011c81101007387 */ /* 0x000fe80000100800 */
[----:B-1----:R-:W3:Y:S01]  /*8ce70*/  LDL.LU R19, [R1+0x1308] ;  /* 0x0013080001137983 */ /* 0x002ee20000300800 */
[----:B----4-:R-:W-:Y:S01]  /*8ce80*/  IMAD.MOV.U32 R11, RZ, RZ, R18 ;  /* 0x000000ffff0b7224 */ /* 0x010fe200078e0012 */
[----:B------:R-:W-:Y:S02]  /*8ce90*/  MOV R10, R17 ;  /* 0x00000011000a7202 */ /* 0x000fe40000000f00 */
[----:B------:R1:W-:Y:S04]  /*8cea0*/  STL [R1+0x11c4], R18 ;  /* 0x0011c41201007387 */ /* 0x0003e80000100800 */
[----:B------:R-:W4:Y:S04]  /*8ceb0*/  LDL.LU R20, [R1+0x1304] ;  /* 0x0013040001147983 */ /* 0x000f280000300800 */
[----:B------:R1:W-:Y:S04]  /*8cec0*/  LDGSTS.E [R3+0x4280], desc[UR60][R10.64], P0 ;  /* 0x042800000a037fae */ /* 0x0003e8000812187c */
[----:B-1----:R-:W4:Y:S04]  /*8ced0*/  LDL.LU R18, [R1+0x1344] ;  /* 0x0013440001127983 */ /* 0x002f280000300800 */
[----:B------:R-:W4:Y:S01]  /*8cee0*/  LDL.LU R17, [R1+0x1348] ;  /* 0x0013480001117983 */ /* 0x000f220000300800 */
[----:B------:R-:W-:-:S05]  /*8cef0*/  IADD3 R16, P1, R16, R5, RZ ;  /* 0x0000000510107210 */ /* 0x000fca0007f3e0ff */
[----:B------:R-:W-:Y:S02]  /*8cf00*/  IMAD.X R21, R21, 0x1, R0, P1 ;  /* 0x0000000115157824 */ /* 0x000fe400008e0600 */
[----:B------:R-:W-:Y:S02]  /*8cf10*/  IMAD.MOV.U32 R10, RZ, RZ, R16 ;  /* 0x000000ffff0a7224 */ /* 0x000fe400078e0010 */
[----:B------:R-:W-:Y:S01]  /*8cf20*/  IMAD.MOV.U32 R11, RZ, RZ, R21 ;  /* 0x000000ffff0b7224 */ /* 0x000fe200078e0015 */
[----:B------:R1:W-:Y:S01]  /*8cf30*/  STL [R1+0x1208], R16 ;  /* 0x0012081001007387 */ /* 0x0003e20000100800 */
[----:B------:R-:W-:-:S03]  /*8cf40*/  IADD3 R14, P2, R14, R5, RZ ;  /* 0x000000050e0e7210 */ /* 0x000fc60007f5e0ff */
[----:B------:R1:W-:Y:S01]  /*8cf50*/  STL [R1+0x1204], R21 ;  /* 0x0012041501007387 */ /* 0x0003e20000100800 */
[----:B------:R-:W-:-:S03]  /*8cf60*/  IADD3.X R15, R15, R0, RZ, P2, !PT ;  /* 0x000000000f0f7210 */ /* 0x000fc600017fe4ff */
[----:B------:R-:W-:Y:S04]  /*8cf70*/  STL [R1+0x1248], R14 ;  /* 0x0012480e01007387 */ /* 0x000fe80000100800 */
[----:B------:R1:W-:Y:S04]  /*8cf80*/  LDGSTS.E [R3+0x4680], desc[UR60][R10.64], P0 ;  /* 0x046800000a037fae */ /* 0x0003e8000812187c */
[----:B-1----:R-:W4:Y:S04]  /*8cf90*/  LDL.LU R16, [R1+0x1388] ;  /* 0x0013880001107983 */ /* 0x002f280000300800 */
[----:B------:R1:W-:Y:S01]  /*8cfa0*/  STL [R1+0x1244], R15 ;  /* 0x0012440f01007387 */ /* 0x0003e20000100800 */
[----:B------:R-:W-:Y:S01]  /*8cfb0*/  MOV R10, R14 ;  /* 0x0000000e000a7202 */ /* 0x000fe20000000f00 */
[----:B------:R-:W-:-:S02]  /*8cfc0*/  IMAD.MOV.U32 R11, RZ, RZ, R15 ;  /* 0x000000ffff0b7224 */ /* 0x000fc400078e000f */
[----:B------:R-:W4:Y:S04]  /*8cfd0*/  LDL.LU R21, [R1+0x1384] ;  /* 0x0013840001157983 */ /* 0x000f280000300800 */
[----:B-1----:R-:W4:Y:S04]  /*8cfe0*/  LDL.LU R15, [R1+0x13c4] ;  /* 0x0013c400010f7983 */ /* 0x002f280000300800 */
[----:B------:R1:W-:Y:S04]  /*8cff0*/  LDGSTS.E [R3+0x4a80], desc[UR60][R10.64], P0 ;  /* 0x04a800000a037fae */ /* 0x0003e8000812187c */
[----:B------:R-:W4:Y:S01]  /*8d000*/  LDL.LU R14, [R1+0x13c8] ;  /* 0x0013c800010e7983 */ /* 0x000f220000300800 */
[----:B--2---:R-:W-:-:S05]  /*8d010*/  IADD3 R12, P1, R12, R5, RZ ;  /* 0x000000050c0c7210 */ /* 0x004fca0007f3e0ff */
[----:B---3--:R-:W-:Y:S02]  /*8d020*/  IMAD.X R22, R22, 0x1, R0, P1 ;  /* 0x0000000116167824 */ /* 0x008fe400008e0600 */
[----:B-1----:R-:W-:Y:S02]  /*8d030*/  IMAD.MOV.U32 R10, RZ, RZ, R12 ;  /* 0x000000ffff0a7224 */ /* 0x002fe400078e000c */
[----:B------:R-:W-:Y:S01]  /*8d040*/  IMAD.MOV.U32 R11, RZ, RZ, R22 ;  /* 0x000000ffff0b7224 */ /* 0x000fe200078e0016 */
[----:B------:R1:W-:Y:S01]  /*8d050*/  STL [R1+0x1288], R12 ;  /* 0x0012880c01007387 */ /* 0x0003e20000100800 */
[----:B------:R-:W-:-:S03]  /*8d060*/  IADD3 R4, P2, R4, R5, RZ ;  /* 0x0000000504047210 */ /* 0x000fc60007f5e0ff */
[----:B------:R-:W-:Y:S01]  /*8d070*/  STL [R1+0x1284], R22 ;  /* 0x0012841601007387 */ /* 0x000fe20000100800 */
[----:B------:R-:W-:-:S03]  /*8d080*/  IADD3.X R13, R13, R0, RZ, P2, !PT ;  /* 0x000000000d0d7210 */ /* 0x000fc600017fe4ff */
[----:B------:R-:W-:Y:S04]  /*8d090*/  STL [R1+0x12c8], R4 ;  /* 0x0012c80401007387 */ /* 0x000fe80000100800 */
[----:B-1----:R-:W2:Y:S04]  /*8d0a0*/  LDL.LU R12, [R1+0x1408] ;  /* 0x00140800010c7983 */ /* 0x002ea80000300800 */
[----:B------:R1:W-:Y:S04]  /*8d0b0*/  LDGSTS.E [R3+0x4e80], desc[UR60][R10.64], P0 ;  /* 0x04e800000a037fae */ /* 0x0003e8000812187c */
[----:B------:R3:W-:Y:S01]  /*8d0c0*/  STL [R1+0x12c4], R13 ;  /* 0x0012c40d01007387 */ /* 0x0007e20000100800 */
[----:B-1----:R-:W-:Y:S01]  /*8d0d0*/  MOV R10, R4 ;  /* 0x00000004000a7202 */ /* 0x002fe20000000f00 */
[----:B------:R-:W-:-:S02]  /*8d0e0*/  IMAD.MOV.U32 R11, RZ, RZ, R13 ;  /* 0x000000ffff0b7224 */ /* 0x000fc400078e000d */
[----:B---3--:R-:W3:Y:S01]  /*8d0f0*/  LDL.LU R13, [R1+0x1404] ;  /* 0x00140400010d7983 */ /* 0x008ee20000300800 */
[----:B------:R-:W-:-:S03]  /*8d100*/  IADD3 R19, P1, R19, R5, RZ ;  /* 0x0000000513137210 */ /* 0x000fc60007f3e0ff */
[----:B------:R-:W3:Y:S04]  /*8d110*/  LDL.LU R23, [R1+0x1444] ;  /* 0x0014440001177983 */ /* 0x000ee80000300800 */
[----:B------:R-:W3:Y:S01]  /*8d120*/  LDL.LU R4, [R1+0x1448] ;  /* 0x0014480001047983 */ /* 0x000ee20000300800 */
[----:B----4-:R-:W-:-:S03]  /*8d130*/  IMAD.X R20, R20, 0x1, R0, P1 ;  /* 0x0000000114147824 */ /* 0x010fc600008e0600 */
[----:B------:R1:W-:Y:S04]  /*8d140*/  LDGSTS.E [R3+0x5280], desc[UR60][R10.64], P0 ;  /* 0x052800000a037fae */ /* 0x0003e8000812187c */
[----:B------:R4:W-:Y:S01]  /*8d150*/  STL [R1+0x1308], R19 ;  /* 0x0013081301007387 */ /* 0x0009e20000100800 */
[----:B------:R-:W-:Y:S01]  /*8d160*/  IADD3 R17, P2, R17, R5, RZ ;  /* 0x0000000511117210 */ /* 0x000fe20007f5e0ff */
[----:B-1----:R-:W-:Y:S02]  /*8d170*/  IMAD.MOV.U32 R10, RZ, RZ, R19 ;  /* 0x000000ffff0a7224 */ /* 0x002fe400078e0013 */
[----:B------:R-:W-:Y:S01]  /*8d180*/  IMAD.MOV.U32 R11, RZ, RZ, R20 ;  /* 0x000000ffff0b7224 */ /* 0x000fe200078e0014 */
[----:B------:R-:W-:Y:S01]  /*8d190*/  IADD3.X R18, R18, R0, RZ, P2, !PT ;  /* 0x0000000012127210 */ /* 0x000fe200017fe4ff */
[----:B------:R1:W-:Y:S04]  /*8d1a0*/  STL [R1+0x1304], R20 ;  /* 0x0013041401007387 */ /* 0x0003e80000100800 */
[----:B------:R-:W-:Y:S04]  /*8d1b0*/  STL [R1+0x1348], R17 ;  /* 0x0013481101007387 */ /* 0x000fe80000100800 */
[----:B----4-:R-:W4:Y:S04]  /*8d1c0*/  LDL.LU R19, [R1+0x1488] ;  /* 0x0014880001137983 */ /* 0x010f280000300800 */
[----:B------:R1:W-:Y:S04]  /*8d1d0*/  STL [R1+0x1344], R18 ;  /* 0x0013441201007387 */ /* 0x0003e80000100800 */
[----:B------:R1:W-:Y:S04]  /*8d1e0*/  LDGSTS.E [R3+0x5680], desc[UR60][R10.64], P0 ;  /* 0x056800000a037fae */ /* 0x0003e8000812187c */
[----:B-1----:R-:W4:Y:S01]  /*8d1f0*/  LDL.LU R20, [R1+0x1484] ;  /* 0x0014840001147983 */ /* 0x002f220000300800 */
[----:B------:R-:W-:Y:S01]  /*8d200*/  IMAD.MOV.U32 R11, RZ, RZ, R18 ;  /* 0x000000ffff0b7224 */ /* 0x000fe200078e0012 */
[----:B------:R-:W-:-:S02]  /*8d210*/  MOV R10, R17 ;  /* 0x00000011000a7202 */ /* 0x000fc40000000f00 */
[----:B------:R-:W4:Y:S04]  /*8d220*/  LDL.LU R18, [R1+0x14c4] ;  /* 0x0014c40001127983 */ /* 0x000f280000300800 */
[----:B------:R-:W4:Y:S01]  /*8d230*/  LDL.LU R17, [R1+0x14c8] ;  /* 0x0014c80001117983 */ /* 0x000f220000300800 */
[----:B------:R-:W-:-:S03]  /*8d240*/  IADD3 R16, P1, R16, R5, RZ ;  /* 0x0000000510107210 */ /* 0x000fc60007f3e0ff */
[----:B------:R1:W-:Y:S02]  /*8d250*/  LDGSTS.E [R3+0x5a80], desc[UR60][R10.64], P0 ;  /* 0x05a800000a037fae */ /* 0x0003e4000812187c */
[----:B------:R-:W-:Y:S02]  /*8d260*/  IMAD.X R21, R21, 0x1, R0, P1 ;  /* 0x0000000115157824 */ /* 0x000fe400008e0600 */
[----:B------:R1:W-:Y:S01]  /*8d270*/  STL [R1+0x1388], R16 ;  /* 0x0013881001007387 */ /* 0x0003e20000100800 */
[----:B------:R-:W-:Y:S01]  /*8d280*/  IADD3 R14, P2, R14, R5, RZ ;  /* 0x000000050e0e7210 */ /* 0x000fe20007f5e0ff */
[----:B-1----:R-:W-:-:S03]  /*8d290*/  IMAD.MOV.U32 R10, RZ, RZ, R16 ;  /* 0x000000ffff0a7224 */ /* 0x002fc600078e0010 */
[----:B------:R-:W-:Y:S01]  /*8d2a0*/  IADD3.X R15, R15, R0, RZ, P2, !PT ;  /* 0x000000000f0f7210 */ /* 0x000fe200017fe4ff */
[----:B------:R-:W-:Y:S01]  /*8d2b0*/  IMAD.MOV.U32 R11, RZ, RZ, R21 ;  /* 0x000000ffff0b7224 */ /* 0x000fe200078e0015 */
[----:B------:R-:W-:Y:S04]  /*8d2c0*/  STL [R1+0x1384], R21 ;  /* 0x0013841501007387 */ /* 0x000fe80000100800 */
        /* <DEDUP_REMOVED lines=11> */
[----:B------:R-:W-:Y:S01]  /*8d380*/  STL [R1+0x1408], R12 ;  /* 0x0014080c01007387 */ /* 0x000fe20000100800 */
[----:B-1----:R-:W-:Y:S02]  /*8d390*/  IMAD.MOV.U32 R10, RZ, RZ, R12 ;  /* 0x000000ffff0a7224 */ /* 0x002fe400078e000c */
[----:B---3--:R-:W-:Y:S01]  /*8d3a0*/  IMAD.X R13, R13, 0x1, R0, P1 ;  /* 0x000000010d0d7824 */ /* 0x008fe200008e0600 */
[----:B------:R-:W-:-:S04]  /*8d3b0*/  IADD3 R4, P2, R4, R5, RZ ;  /* 0x0000000504047210 */ /* 0x000fc80007f5e0ff */
[----:B------:R1:W-:Y:S01]  /*8d3c0*/  STL [R1+0x1404], R13 ;  /* 0x0014040d01007387 */ /* 0x0003e20000100800 */
[----:B------:R-:W-:Y:S01]  /*8d3d0*/  IMAD.MOV.U32 R11, RZ, RZ, R13 ;  /* 0x000000ffff0b7224 */ /* 0x000fe200078e000d */
[----:B------:R-:W-:Y:S02]  /*8d3e0*/  IADD3.X R23, R23, R0, RZ, P2, !PT ;  /* 0x0000000017177210 */ /* 0x000fe400017fe4ff */
[----:B------:R2:W-:Y:S04]  /*8d3f0*/  STL [R1+0x1448], R4 ;  /* 0x0014480401007387 */ /* 0x0005e80000100800 */
[----:B------:R-:W3:Y:S04]  /*8d400*/  LDL.LU R21, [R1+0x1584] ;  /* 0x0015840001157983 */ /* 0x000ee80000300800 */
[----:B------:R-:W-:Y:S04]  /*8d410*/  STL [R1+0x1444], R23 ;  /* 0x0014441701007387 */ /* 0x000fe80000100800 */
[----:B-1----:R-:W3:Y:S04]  /*8d420*/  LDL.LU R13, [R1+0x1588] ;  /* 0x00158800010d7983 */ /* 0x002ee80000300800 */
[----:B------:R1:W-:Y:S04]  /*8d430*/  LDGSTS.E [R3+0x6680], desc[UR60][R10.64], P0 ;  /* 0x066800000a037fae */ /* 0x0003e8000812187c */
[----:B------:R-:W3:Y:S01]  /*8d440*/  LDL.LU R12, [R1+0x15c4] ;  /* 0x0015c400010c7983 */ /* 0x000ee20000300800 */
[----:B----4-:R-:W-:-:S02]  /*8d450*/  IADD3 R19, P1, R19, R5, RZ ;  /* 0x0000000513137210 */ /* 0x010fc40007f3e0ff */
[----:B-1----:R-:W-:Y:S01]  /*8d460*/  MOV R10, R4 ;  /* 0x00000004000a7202 */ /* 0x002fe20000000f00 */
[----:B------:R-:W-:Y:S01]  /*8d470*/  IMAD.MOV.U32 R11, RZ, RZ, R23 ;  /* 0x000000ffff0b7224 */ /* 0x000fe200078e0017 */
[----:B--2---:R-:W2:Y:S01]  /*8d480*/  LDL.LU R4, [R1+0x15c8] ;  /* 0x0015c80001047983 */ /* 0x004ea20000300800 */
[----:B------:R-:W-:-:S03]  /*8d490*/  IMAD.X R20, R20, 0x1, R0, P1 ;  /* 0x0000000114147824 */ /* 0x000fc600008e0600 */
[----:B------:R-:W-:Y:S04]  /*8d4a0*/  STL [R1+0x1488], R19 ;  /* 0x0014881301007387 */ /* 0x000fe80000100800 */
[----:B------:R1:W-:Y:S01]  /*8d4b0*/  LDGSTS.E [R3+0x6a80], desc[UR60][R10.64], P0 ;  /* 0x06a800000a037fae */ /* 0x0003e2000812187c */
[----:B------:R-:W-:-:S03]  /*8d4c0*/  IADD3 R17, P2, R17, R5, RZ ;  /* 0x0000000511117210 */ /* 0x000fc60007f5e0ff */
[----:B------:R4:W-:Y:S01]  /*8d4d0*/  STL [R1+0x1484], R20 ;  /* 0x0014841401007387 */ /* 0x0009e20000100800 */
[----:B------:R-:W-:Y:S01]  /*8d4e0*/  IADD3.X R18, R18, R0, RZ, P2, !PT ;  /* 0x0000000012127210 */ /* 0x000fe200017fe4ff */
[----:B-1----:R-:W-:Y:S02]  /*8d4f0*/  IMAD.MOV.U32 R11, RZ, RZ, R20 ;  /* 0x000000ffff0b7224 */ /* 0x002fe400078e0014 */
[----:B------:R-:W-:Y:S01]  /*8d500*/  STL [R1+0x14c8], R17 ;  /* 0x0014c81101007387 */ /* 0x000fe20000100800 */
[----:B------:R-:W-:-:S03]  /*8d510*/  IMAD.MOV.U32 R10, RZ, RZ, R19 ;  /* 0x000000ffff0a7224 */ /* 0x000fc600078e0013 */
[----:B----4-:R-:W4:Y:S04]  /*8d520*/  LDL.LU R20, [R1+0x1604] ;  /* 0x0016040001147983 */ /* 0x010f280000300800 */
[----:B------:R1:W-:Y:S04]  /*8d530*/  STL [R1+0x14c4], R18 ;  /* 0x0014c41201007387 */ /* 0x0003e80000100800 */
[----:B------:R-:W4:Y:S04]  /*8d540*/  LDL.LU R19, [R1+0x1608] ;  /* 0x0016080001137983 */ /* 0x000f280000300800 */
[----:B------:R1:W-:Y:S02]  /*8d550*/  LDGSTS.E [R3+0x6e80], desc[UR60][R10.64], P0 ;  /* 0x06e800000a037fae */ /* 0x0003e4000812187c */
[----:B-1----:R-:W-:Y:S01]  /*8d560*/  IMAD.MOV.U32 R11, RZ, RZ, R18 ;  /* 0x000000ffff0b7224 */ /* 0x002fe200078e0012 */
[----:B------:R-:W-:Y:S01]  /*8d570*/  MOV R10, R17 ;  /* 0x00000011000a7202 */ /* 0x000fe20000000f00 */
[----:B------:R-:W4:Y:S04]  /*8d580*/  LDL.LU R18, [R1+0x1644] ;  /* 0x0016440001127983 */ /* 0x000f280000300800 */
[----:B------:R-:W4:Y:S01]  /*8d590*/  LDL.LU R17, [R1+0x1648] ;  /* 0x0016480001117983 */ /* 0x000f220000300800 */
[----:B------:R-:W-:-:S03]  /*8d5a0*/  IADD3 R16, P1, R16, R5, RZ ;  /* 0x0000000510107210 */ /* 0x000fc60007f3e0ff */
[----:B------:R1:W-:Y:S02]  /*8d5b0*/  LDGSTS.E [R3+0x7280], desc[UR60][R10.64], P0 ;  /* 0x072800000a037fae */ /* 0x0003e4000812187c */
[----:B------:R-:W-:Y:S01]  /*8d5c0*/  IMAD.X R22, R22, 0x1, R0, P1 ;  /* 0x0000000116167824 */ /* 0x000fe200008e0600 */
[-C--:B------:R-:W-:Y:S01]  /*8d5d0*/  IADD3 R14, P2, R14, R5.reuse, RZ ;  /* 0x000000050e0e7210 */ /* 0x080fe20007f5e0ff */
[----:B------:R1:W-:Y:S03]  /*8d5e0*/  STL [R1+0x1508], R16 ;  /* 0x0015081001007387 */ /* 0x0003e60000100800 */
[----:B------:R-:W-:Y:S01]  /*8d5f0*/  IADD3.X R15, R15, R0, RZ, P2, !PT ;  /* 0x000000000f0f7210 */ /* 0x000fe200017fe4ff */
[----:B-1----:R-:W-:Y:S02]  /*8d600*/  IMAD.MOV.U32 R10, RZ, RZ, R16 ;  /* 0x000000ffff0a7224 */ /* 0x002fe400078e0010 */
[----:B------:R-:W-:Y:S01]  /*8d610*/  IMAD.MOV.U32 R11, RZ, RZ, R22 ;  /* 0x000000ffff0b7224 */ /* 0x000fe200078e0016 */
[----:B------:R-:W-:Y:S04]  /*8d620*/  STL [R1+0x1504], R22 ;  /* 0x0015041601007387 */ /* 0x000fe80000100800 */
[----:B------:R1:W-:Y:S04]  /*8d630*/  LDGSTS.E [R3+0x7680], desc[UR60][R10.64], P0 ;  /* 0x076800000a037fae */ /* 0x0003e8000812187c */
[----:B------:R-:W-:Y:S04]  /*8d640*/  STL [R1+0x1548], R14 ;  /* 0x0015480e01007387 */ /* 0x000fe80000100800 */
[----:B------:R1:W-:Y:S02]  /*8d650*/  STL [R1+0x1544], R15 ;  /* 0x0015440f01007387 */ /* 0x0003e40000100800 */
[----:B-1----:R-:W-:Y:S01]  /*8d660*/  MOV R10, R14 ;  /* 0x0000000e000a7202 */ /* 0x002fe20000000f00 */
[----:B------:R-:W-:Y:S01]  /*8d670*/  IMAD.MOV.U32 R11, RZ, RZ, R15 ;  /* 0x000000ffff0b7224 */ /* 0x000fe200078e000f */
[----:B------:R-:W4:Y:S04]  /*8d680*/  LDL.LU R16, [R1+0x1684] ;  /* 0x0016840001107983 */ /* 0x000f280000300800 */
[----:B------:R-:W4:Y:S04]  /*8d690*/  LDL.LU R15, [R1+0x1688] ;  /* 0x00168800010f7983 */ /* 0x000f280000300800 */
[----:B------:R-:W4:Y:S04]  /*8d6a0*/  LDL.LU R14, [R1+0x16c4] ;  /* 0x0016c400010e7983 */ /* 0x000f280000300800 */
[----:B------:R1:W-:Y:S01]  /*8d6b0*/  LDGSTS.E [R3+0x7a80], desc[UR60][R10.64], P0 ;  /* 0x07a800000a037fae */ /* 0x0003e2000812187c */
[----:B---3--:R-:W-:-:S05]  /*8d6c0*/  IADD3 R13, P1, R13, R5, RZ ;  /* 0x000000050d0d7210 */ /* 0x008fca0007f3e0ff */
[----:B------:R-:W-:Y:S01]  /*8d6d0*/  IMAD.X R21, R21, 0x1, R0, P1 ;  /* 0x0000000115157824 */ /* 0x000fe200008e0600 */
[----:B------:R3:W-:Y:S01]  /*8d6e0*/  STL [R1+0x1588], R13 ;  /* 0x0015880d01007387 */ /* 0x0007e20000100800 */
[----:B-1----:R-:W-:Y:S02]  /*8d6f0*/  IMAD.MOV.U32 R10, RZ, RZ, R13 ;  /* 0x000000ffff0a7224 */ /* 0x002fe400078e000d */
[----:B------:R-:W-:Y:S01]  /*8d700*/  IMAD.MOV.U32 R11, RZ, RZ, R21 ;  /* 0x000000ffff0b7224 */ /* 0x000fe200078e0015 */
[----:B------:R-:W-:Y:S04]  /*8d710*/  STL [R1+0x1584], R21 ;  /* 0x0015841501007387 */ /* 0x000fe80000100800 */
[----:B------:R1:W-:Y:S01]  /*8d720*/  LDGSTS.E [R3+0x7e80], desc[UR60][R10.64], P0 ;  /* 0x07e800000a037fae */ /* 0x0003e2000812187c */
[----:B--2---:R-:W-:-:S04]  /*8d730*/  IADD3 R4, P2, R4, R5, RZ ;  /* 0x0000000504047210 */ /* 0x004fc80007f5e0ff */
[----:B------:R-:W-:Y:S01]  /*8d740*/  IADD3.X R12, R12, R0, RZ, P2, !PT ;  /* 0x000000000c0c7210 */ /* 0x000fe200017fe4ff */
[----:B------:R-:W-:Y:S04]  /*8d750*/  STL [R1+0x15c8], R4 ;  /* 0x0015c80401007387 */ /* 0x000fe80000100800 */
[----:B---3--:R-:W2:Y:S01]  /*8d760*/  LDL.LU R13, [R1+0x16c8] ;  /* 0x0016c800010d7983 */ /* 0x008ea20000300800 */
[----:B-1----:R-:W-:Y:S01]  /*8d770*/  IMAD.MOV.U32 R11, RZ, RZ, R12 ;  /* 0x000000ffff0b7224 */ /* 0x002fe200078e000c */
[----:B------:R-:W-:Y:S02]  /*8d780*/  MOV R10, R4 ;  /* 0x00000004000a7202 */ /* 0x000fe40000000f00 */
[----:B------:R1:W-:Y:S04]  /*8d790*/  STL [R1+0x15c4], R12 ;  /* 0x0015c40c01007387 */ /* 0x0003e80000100800 */
[----:B------:R3:W-:Y:S04]  /*8d7a0*/  LDGSTS.E [R3+0x20280], desc[UR60][R10.64], P0 ;  /* 0x202800000a037fae */ /* 0x0007e8000812187c */
[----:B-1----:R-:W2:Y:S04]  /*8d7b0*/  LDL.LU R12, [R1+0x1704] ;  /* 0x00170400010c7983 */ /* 0x002ea80000300800 */
[----:B------:R-:W2:Y:S04]  /*8d7c0*/  LDL.LU R4, [R1+0x1708] ;  /* 0x0017080001047983 */ /* 0x000ea80000300800 */
[----:B------:R-:W2:Y:S01]  /*8d7d0*/  LDL.LU R152, [R1+0x1744] ;  /* 0x0017440001987983 */ /* 0x000ea20000300800 */
[----:B----4-:R-:W-:-:S05]  /*8d7e0*/  IADD3 R19, P1, R19, R5, RZ ;  /* 0x0000000513137210 */ /* 0x010fca0007f3e0ff */
[----:B------:R-:W-:Y:S01]  /*8d7f0*/  IMAD.X R20, R20, 0x1, R0, P1 ;  /* 0x0000000114147824 */ /* 0x000fe200008e0600 */
[----:B------:R-:W-:Y:S04]  /*8d800*/  STL [R1+0x1608], R19 ;  /* 0x0016081301007387 */ /* 0x000fe80000100800 */
[----:B------:R1:W-:Y:S01]  /*8d810*/  STL [R1+0x1604], R20 ;  /* 0x0016041401007387 */ /* 0x0003e20000100800 */
[----:B------:R-:W-:-:S05]  /*8d820*/  IADD3 R17, P2, R17, R5, RZ ;  /* 0x0000000511117210 */ /* 0x000fca0007f5e0ff */
[----:B------:R-:W-:Y:S04]  /*8d830*/  STL [R1+0x1648], R17 ;  /* 0x0016481101007387 */ /* 0x000fe80000100800 */
[----:B------:R-:W4:Y:S01]  /*8d840*/  LDL.LU R23, [R1+0x1748] ;  /* 0x0017480001177983 */ /* 0x000f220000300800 */
[----:B------:R-:W-:Y:S01]  /*8d850*/  IADD3.X R18, R18, R0, RZ, P2, !PT ;  /* 0x0000000012127210 */ /* 0x000fe200017fe4ff */
[----:B---3--:R-:W-:Y:S02]  /*8d860*/  IMAD.MOV.U32 R10, RZ, RZ, R19 ;  /* 0x000000ffff0a7224 */ /* 0x008fe400078e0013 */
[----:B------:R-:W-:Y:S02]  /*8d870*/  IMAD.MOV.U32 R11, RZ, RZ, R20 ;  /* 0x000000ffff0b7224 */ /* 0x000fe400078e0014 */
[----:B------:R3:W-:Y:S04]  /*8d880*/  STL [R1+0x1644], R18 ;  /* 0x0016441201007387 */ /* 0x0007e80000100800 */
[----:B------:R-:W4:Y:S04]  /*8d890*/  LDL.LU R21, [R1+0x1788] ;  /* 0x0017880001157983 */ /* 0x000f280000300800 */
[----:B------:R-:W4:Y:S04]  /*8d8a0*/  LDL.LU R22, [R1+0x1784] ;  /* 0x0017840001167983 */ /* 0x000f280000300800 */
[----:B-1----:R-:W4:Y:S04]  /*8d8b0*/  LDL.LU R20, [R1+0x17c4] ;  /* 0x0017c40001147983 */ /* 0x002f280000300800 */
[----:B------:R1:W-:Y:S04]  /*8d8c0*/  LDGSTS.E [R3+0x20680], desc[UR60][R10.64], P0 ;  /* 0x206800000a037fae */ /* 0x0003e8000812187c */
[----:B------:R-:W4:Y:S01]  /*8d8d0*/  LDL.LU R19, [R1+0x17c8] ;  /* 0x0017c80001137983 */ /* 0x000f220000300800 */
[----:B------:R-:W-:-:S02]  /*8d8e0*/  IADD3 R15, P1, R15, R5, RZ ;  /* 0x000000050f0f7210 */ /* 0x000fc40007f3e0ff */
[----:B-1----:R-:W-:Y:S01]  /*8d8f0*/  MOV R10, R17 ;  /* 0x00000011000a7202 */ /* 0x002fe20000000f00 */
[----:B------:R-:W-:Y:S02]  /*8d900*/  IMAD.MOV.U32 R11, RZ, RZ, R18 ;  /* 0x000000ffff0b7224 */ /* 0x000fe400078e0012 */
[----:B------:R-:W-:Y:S01]  /*8d910*/  IMAD.X R16, R16, 0x1, R0, P1 ;  /* 0x0000000110107824 */ /* 0x000fe200008e0600 */
[----:B---3--:R-:W3:Y:S04]  /*8d920*/  LDL.LU R18, [R1+0x1864] ;  /* 0x0018640001127983 */ /* 0x008ee80000300800 */
[----:B------:R-:W3:Y:S04]  /*8d930*/  LDL.LU R17, [R1+0x1868] ;  /* 0x0018680001117983 */ /* 0x000ee80000300800 */
[----:B------:R1:W-:Y:S04]  /*8d940*/  LDGSTS.E [R3+0x20a80], desc[UR60][R10.64], P0 ;  /* 0x20a800000a037fae */ /* 0x0003e8000812187c */
[----:B------:R-:W-:Y:S04]  /*8d950*/  STL [R1+0x1688], R15 ;  /* 0x0016880f01007387 */ /* 0x000fe80000100800 */
[----:B------:R2:W-:Y:S01]  /*8d960*/  STL [R1+0x1684], R16 ;  /* 0x0016841001007387 */ /* 0x0005e20000100800 */
[----:B-1----:R-:W-:-:S02]  /*8d970*/  IMAD.MOV.U32 R10, RZ, RZ, R15 ;  /* 0x000000ffff0a7224 */ /* 0x002fc400078e000f */
[----:B------:R-:W-:-:S05]  /*8d980*/  IMAD.MOV.U32 R11, RZ, RZ, R16 ;  /* 0x000000ffff0b7224 */ /* 0x000fca00078e0010 */
[----:B------:R1:W-:Y:S01]  /*8d990*/  LDGSTS.E [R3+0x20e80], desc[UR60][R10.64], P0 ;  /* 0x20e800000a037fae */ /* 0x0003e2000812187c */
[----:B--2---:R-:W-:-:S04]  /*8d9a0*/  IADD3 R13, P2, R13, R5, RZ ;  /* 0x000000050d0d7210 */ /* 0x004fc80007f5e0ff */
[----:B------:R-:W-:Y:S01]  /*8d9b0*/  IADD3.X R14, R14, R0, RZ, P2, !PT ;  /* 0x000000000e0e7210 */ /* 0x000fe200017fe4ff */
[----:B------:R-:W-:Y:S04]  /*8d9c0*/  STL [R1+0x16c8], R13 ;  /* 0x0016c80d01007387 */ /* 0x000fe80000100800 */
[----:B------:R-:W2:Y:S01]  /*8d9d0*/  LDL.LU R16, [R1+0x1884] ;  /* 0x0018840001107983 */ /* 0x000ea20000300800 */
[----:B-1----:R-:W-:-:S03]  /*8d9e0*/  MOV R10, R13 ;  /* 0x0000000d000a7202 */ /* 0x002fc60000000f00 */
[----:B------:R1:W-:Y:S01]  /*8d9f0*/  STL [R1+0x16c4], R14 ;  /* 0x0016c40e01007387 */ /* 0x0003e20000100800 */
[----:B------:R-:W-:-:S03]  /*8da00*/  IADD3 R4, P1, R4, R5, RZ ;  /* 0x0000000504047210 */ /* 0x000fc60007f3e0ff */
[----:B------:R-:W2:Y:S01]  /*8da10*/  LDL.LU R15, [R1+0x1888] ;  /* 0x00188800010f7983 */ /* 0x000ea20000300800 */
[----:B------:R-:W-:Y:S02]  /*8da20*/  IMAD.MOV.U32 R11, RZ, RZ, R14 ;  /* 0x000000ffff0b7224 */ /* 0x000fe400078e000e */
[----:B------:R-:W-:Y:S01]  /*8da30*/  IMAD.X R12, R12, 0x1, R0, P1 ;  /* 0x000000010c0c7824 */ /* 0x000fe200008e0600 */
[----:B-1----:R-:W2:Y:S04]  /*8da40*/  LDL.LU R14, [R1+0x18ac] ;  /* 0x0018ac00010e7983 */ /* 0x002ea80000300800 */
[----:B------:R-:W2:Y:S04]  /*8da50*/  LDL.LU R13, [R1+0x18b0] ;  /* 0x0018b000010d7983 */ /* 0x000ea80000300800 */
[----:B------:R-:W-:Y:S04]  /*8da60*/  STL [R1+0x1708], R4 ;  /* 0x0017080401007387 */ /* 0x000fe80000100800 */
[----:B------:R1:W-:Y:S04]  /*8da70*/  LDGSTS.E [R3+0x21280], desc[UR60][R10.64], P0 ;  /* 0x212800000a037fae */ /* 0x0003e8000812187c */
[----:B------:R4:W-:Y:S01]  /*8da80*/  STL [R1+0x1704], R12 ;  /* 0x0017040c01007387 */ /* 0x0009e20000100800 */
[----:B-1----:R-:W-:-:S02]  /*8da90*/  IMAD.MOV.U32 R11, RZ, RZ, R12 ;  /* 0x000000ffff0b7224 */ /* 0x002fc400078e000c */
[----:B------:R-:W-:-:S05]  /*8daa0*/  IMAD.MOV.U32 R10, RZ, RZ, R4 ;  /* 0x000000ffff0a7224 */ /* 0x000fca00078e0004 */
[----:B------:R1:W-:Y:S01]  /*8dab0*/  LDGSTS.E [R3+0x21680], desc[UR60][R10.64], P0 ;  /* 0x216800000a037fae */ /* 0x0003e2000812187c */
[----:B----4-:R-:W-:-:S04]  /*8dac0*/  IADD3 R23, P2, R23, R5, RZ ;  /* 0x0000000517177210 */ /* 0x010fc80007f5e0ff */
[----:B------:R-:W-:Y:S01]  /*8dad0*/  IADD3.X R152, R152, R0, RZ, P2, !PT ;  /* 0x0000000098987210 */ /* 0x000fe200017fe4ff */
[----:B------:R-:W-:Y:S04]  /*8dae0*/  STL [R1+0x1748], R23 ;  /* 0x0017481701007387 */ /* 0x000fe80000100800 */
[----:B------:R-:W4:Y:S04]  /*8daf0*/  LDL.LU R12, [R1+0x18c4] ;  /* 0x0018c400010c7983 */ /* 0x000f280000300800 */
[----:B------:R-:W-:Y:S04]  /*8db00*/  STL [R1+0x1744], R152 ;  /* 0x0017449801007387 */ /* 0x000fe80000100800 */
[----:B------:R-:W4:Y:S01]  /*8db10*/  LDL.LU R4, [R1+0x18c8] ;  /* 0x0018c80001047983 */ /* 0x000f220000300800 */
[----:B------:R-:W-:Y:S01]  /*8db20*/  IADD3 R21, P1, R21, R5, RZ ;  /* 0x0000000515157210 */ /* 0x000fe20007f3e0ff */
[----:B-1----:R-:W-:Y:S01]  /*8db30*/  IMAD.MOV.U32 R11, RZ, RZ, R152 ;  /* 0x000000ffff0b7224 */ /* 0x002fe200078e0098 */
[----:B------:R-:W-:-:S03]  /*8db40*/  MOV R10, R23 ;  /* 0x00000017000a7202 */ /* 0x000fc60000000f00 */
[----:B------:R-:W-:Y:S02]  /*8db50*/  IMAD.X R22, R22, 0x1, R0, P1 ;  /* 0x0000000116167824 */ /* 0x000fe400008e0600 */
[----:B------:R1:W-:Y:S01]  /*8db60*/  LDGSTS.E [R3+0x21a80], desc[UR60][R10.64], P0 ;  /* 0x21a800000a037fae */ /* 0x0003e2000812187c */
[----:B------:R-:W-:-:S04]  /*8db70*/  IADD3 R19, P2, R19, R5, RZ ;  /* 0x0000000513137210 */ /* 0x000fc80007f5e0ff */
[----:B------:R-:W-:Y:S01]  /*8db80*/  IADD3.X R20, R20, R0, RZ, P2, !PT ;  /* 0x0000000014147210 */ /* 0x000fe200017fe4ff */
[----:B-1----:R-:W-:Y:S02]  /*8db90*/  IMAD.MOV.U32 R10, RZ, RZ, R21 ;  /* 0x000000ffff0a7224 */ /* 0x002fe400078e0015 */
[----:B------:R-:W-:Y:S01]  /*8dba0*/  IMAD.MOV.U32 R11, RZ, RZ, R22 ;  /* 0x000000ffff0b7224 */ /* 0x000fe200078e0016 */
[----:B---3--:R-:W-:-:S04]  /*8dbb0*/  IADD3 R17, P1, R17, R5, RZ ;  /* 0x0000000511117210 */ /* 0x008fc80007f3e0ff */
[----:B------:R1:W-:Y:S01]  /*8dbc0*/  LDGSTS.E [R3+0x21e80], desc[UR60][R10.64], P0 ;  /* 0x21e800000a037fae */ /* 0x0003e2000812187c */
[----:B------:R-:W-:-:S03]  /*8dbd0*/  IMAD.X R18, R18, 0x1, R0, P1 ;  /* 0x0000000112127824 */ /* 0x000fc600008e0600 */
[----:B------:R-:W-:Y:S04]  /*8dbe0*/  STL [R1+0x1788], R21 ;  /* 0x0017881501007387 */ /* 0x000fe80000100800 */
[----:B------:R-:W-:Y:S01]  /*8dbf0*/  STL [R1+0x1784], R22 ;  /* 0x0017841601007387 */ /* 0x000fe20000100800 */
[----:B-1----:R-:W-:Y:S01]  /*8dc00*/  MOV R10, R19 ;  /* 0x00000013000a7202 */ /* 0x002fe20000000f00 */
[----:B------:R-:W-:Y:S02]  /*8dc10*/  IMAD.MOV.U32 R11, RZ, RZ, R20 ;  /* 0x000000ffff0b7224 */ /* 0x000fe400078e0014 */
[----:B------:R-:W-:Y:S04]  /*8dc20*/  STL [R1+0x17c8], R19 ;  /* 0x0017c81301007387 */ /* 0x000fe80000100800 */
[----:B------:R1:W-:Y:S04]  /*8dc30*/  STL [R1+0x17c4], R20 ;  /* 0x0017c41401007387 */ /* 0x0003e80000100800 */
[----:B------:R3:W-:Y:S04]  /*8dc40*/  LDGSTS.E [R3+0x22280], desc[UR60][R10.64], P0 ;  /* 0x222800000a037fae */ /* 0x0007e8000812187c */
[----:B------:R-:W-:Y:S04]  /*8dc50*/  STL [R1+0x1868], R17 ;  /* 0x0018681101007387 */ /* 0x000fe80000100800 */
[----:B------:R-:W-:Y:S01]  /*8dc60*/  STL [R1+0x1864], R18 ;  /* 0x0018641201007387 */ /* 0x000fe20000100800 */
[----:B---3--:R-:W-:-:S02]  /*8dc70*/  IMAD.MOV.U32 R10, RZ, RZ, R17 ;  /* 0x000000ffff0a7224 */ /* 0x008fc400078e0011 */
[----:B------:R-:W-:-:S05]  /*8dc80*/  IMAD.MOV.U32 R11, RZ, RZ, R18 ;  /* 0x000000ffff0b7224 */ /* 0x000fca00078e0012 */
[----:B------:R3:W-:Y:S01]  /*8dc90*/  LDGSTS.E [R3+0x22680], desc[UR60][R10.64], P0 ;  /* 0x226800000a037fae */ /* 0x0007e2000812187c */
[----:B--2---:R-:W-:-:S04]  /*8dca0*/  IADD3 R15, P2, R15, R5, RZ ;  /* 0x000000050f0f7210 */ /* 0x004fc80007f5e0ff */
[----:B------:R-:W-:Y:S01]  /*8dcb0*/  IADD3.X R16, R16, R0, RZ, P2, !PT ;  /* 0x0000000010107210 */ /* 0x000fe200017fe4ff */
[----:B------:R-:W-:Y:S01]  /*8dcc0*/  STL [R1+0x1888], R15 ;  /* 0x0018880f01007387 */ /* 0x000fe20000100800 */
[----:B------:R-:W-:-:S03]  /*8dcd0*/  IADD3 R13, P1, R13, R5, RZ ;  /* 0x000000050d0d7210 */ /* 0x000fc60007f3e0ff */
[----:B------:R-:W2:Y:S01]  /*8dce0*/  LDL.LU.64 R158, [R1+0x680] ;  /* 0x00068000019e7983 */ /* 0x000ea20000300a00 */
[----:B---3--:R-:W-:Y:S01]  /*8dcf0*/  MOV R10, R15 ;  /* 0x0000000f000a7202 */ /* 0x008fe20000000f00 */
[----:B------:R-:W-:Y:S02]  /*8dd00*/  IMAD.MOV.U32 R11, RZ, RZ, R16 ;  /* 0x000000ffff0b7224 */ /* 0x000fe400078e0010 */
[----:B------:R-:W-:Y:S01]  /*8dd10*/  STL [R1+0x1884], R16 ;  /* 0x0018841001007387 */ /* 0x000fe20000100800 */
[----:B------:R-:W-:-:S03]  /*8dd20*/  IMAD.X R14, R14, 0x1, R0, P1 ;  /* 0x000000010e0e7824 */ /* 0x000fc600008e0600 */
[----:B-1----:R-:W3:Y:S04]  /*8dd30*/  LDL.LU.64 R20, [R1+0x668] ;  /* 0x0006680001147983 */ /* 0x002ee80000300a00 */
[----:B------:R-:W-:Y:S04]  /*8dd40*/  STL [R1+0x18b0], R13 ;  /* 0x0018b00d01007387 */ /* 0x000fe80000100800 */
[----:B------:R1:W-:Y:S04]  /*8dd50*/  LDGSTS.E [R3+0x22a80], desc[UR60][R10.64], P0 ;  /* 0x22a800000a037fae */ /* 0x0003e8000812187c */
[----:B------:R-:W-:Y:S01]  /*8dd60*/  STL [R1+0x18ac], R14 ;  /* 0x0018ac0e01007387 */ /* 0x000fe20000100800 */
[----:B-1----:R-:W-:-:S02]  /*8dd70*/  IMAD.MOV.U32 R10, RZ, RZ, R13 ;  /* 0x000000ffff0a7224 */ /* 0x002fc400078e000d */
[----:B------:R-:W-:-:S05]  /*8dd80*/  IMAD.MOV.U32 R11, RZ, RZ, R14 ;  /* 0x000000ffff0b7224 */ /* 0x000fca00078e000e */
[----:B------:R1:W-:Y:S01]  /*8dd90*/  LDGSTS.E [R3+0x22e80], desc[UR60][R10.64], P0 ;  /* 0x22e800000a037fae */ /* 0x0003e2000812187c */
[----:B----4-:R-:W-:-:S04]  /*8dda0*/  IADD3 R4, P2, R4, R5, RZ ;  /* 0x0000000504047210 */ /* 0x010fc80007f5e0ff */
[----:B------:R-:W-:Y:S01]  /*8ddb0*/  IADD3.X R12, R12, R0, RZ, P2, !PT ;  /* 0x000000000c0c7210 */ /* 0x000fe200017fe4ff */
[----:B------:R-:W-:Y:S04]  /*8ddc0*/  STL [R1+0x18c8], R4 ;  /* 0x0018c80401007387 */ /* 0x000fe80000100800 */
[----:B------:R-:W4:Y:S01]  /*8ddd0*/  LDL.LU.64 R22, [R1+0x650] ;  /* 0x0006500001167983 */ /* 0x000f220000300a00 */
[----:B-1----:R-:W-:-:S03]  /*8dde0*/  IMAD.MOV.U32 R11, RZ, RZ, R12 ;  /* 0x000000ffff0b7224 */ /* 0x002fc600078e000c */
[----:B------:R1:W-:Y:S04]  /*8ddf0*/  STL [R1+0x18c4], R12 ;  /* 0x0018c40c01007387 */ /* 0x0003e80000100800 */
[----:B-1----:R-:W4:Y:S04]  /*8de00*/  LDL.LU.64 R12, [R1+0x638] ;  /* 0x00063800010c7983 */ /* 0x002f280000300a00 */
[----:B------:R-:W4:Y:S04]  /*8de10*/  LDL.LU.64 R152, [R1+0x620] ;  /* 0x0006200001987983 */ /* 0x000f280000300a00 */
[----:B------:R-:W4:Y:S04]  /*8de20*/  LDL.LU.64 R14, [R1+0x618] ;  /* 0x00061800010e7983 */ /* 0x000f280000300a00 */
[----:B------:R-:W4:Y:S04]  /*8de30*/  LDL.LU.64 R154, [R1+0x610] ;  /* 0x00061000019a7983 */ /* 0x000f280000300a00 */
[----:B------:R-:W4:Y:S04]  /*8de40*/  LDL.LU.64 R16, [R1+0x608] ;  /* 0x0006080001107983 */ /* 0x000f280000300a00 */
[----:B------:R-:W4:Y:S01]  /*8de50*/  LDL.LU.64 R156, [R1+0x600] ;  /* 0x00060000019c7983 */ /* 0x000f220000300a00 */
[----:B------:R-:W-:-:S03]  /*8de60*/  MOV R10, R4 ;  /* 0x00000004000a7202 */ /* 0x000fc60000000f00 */
[----:B------:R-:W4:Y:S04]  /*8de70*/  LDL.LU R167, [R1+0xdd0] ;  /* 0x000dd00001a77983 */ /* 0x000f280000300800 */
[----:B------:R1:W-:Y:S04]  /*8de80*/  LDGSTS.E [R3+0x23280], desc[UR60][R10.64], P0 ;  /* 0x232800000a037fae */ /* 0x0003e8000812187c */
[----:B------:R-:W4:Y:S01]  /*8de90*/  LDL.LU R166, [R1+0xe10] ;  /* 0x000e100001a67983 */ /* 0x000f220000300800 */
[----:B--2---:R-:W-:-:S04]  /*8dea0*/  IADD3 R18, P1, R158, R5, RZ ;  /* 0x000000059e127210 */ /* 0x004fc80007f3e0ff */
[----:B------:R-:W-:Y:S02]  /*8deb0*/  IADD3.X R4, R159, R0, RZ, P1, !PT ;  /* 0x000000009f047210 */ /* 0x000fe40000ffe4ff */
[----:B---3--:R-:W-:-:S05]  /*8dec0*/  IADD3 R19, P1, R20, R5, RZ ;  /* 0x0000000514137210 */ /* 0x008fca0007f3e0ff */
[----:B-1----:R-:W-:Y:S02]  /*8ded0*/  IMAD.X R10, R21, 0x1, R0, P1 ;  /* 0x00000001150a7824 */ /* 0x002fe400008e0600 */
[----:B------:R-:W-:Y:S01]  /*8dee0*/  IMAD.MOV.U32 R172, RZ, RZ, R18 ;  /* 0x000000ffffac7224 */ /* 0x000fe200078e0012 */
[----:B------:R-:W-:Y:S01]  /*8def0*/  MOV R18, R19 ;  /* 0x0000001300127202 */ /* 0x000fe20000000f00 */
[----:B------:R-:W-:Y:S02]  /*8df00*/  IMAD.MOV.U32 R19, RZ, RZ, R10 ;  /* 0x000000ffff137224 */ /* 0x000fe400078e000a */
[----:B------:R-:W-:Y:S02]  /*8df10*/  IMAD.MOV.U32 R173, RZ, RZ, R4 ;  /* 0x000000ffffad7224 */ /* 0x000fe400078e0004 */
[----:B------:R-:W-:Y:S01]  /*8df20*/  IMAD.MOV.U32 R10, RZ, RZ, R18 ;  /* 0x000000ffff0a7224 */ /* 0x000fe200078e0012 */
[----:B------:R1:W-:Y:S01]  /*8df30*/  STL.64 [R1+0x668], R18 ;  /* 0x0006681201007387 */ /* 0x0003e20000100a00 */
[----:B----4-:R-:W-:-:S05]  /*8df40*/  IADD3 R20, P1, R22, R5, RZ ;  /* 0x0000000516147210 */ /* 0x010fca0007f3e0ff */
        /* <DEDUP_REMOVED lines=9> */
[----:B------:R-:W-:Y:S01]  /*8dfe0*/  IADD3 R153, P1, R16, R5, RZ ;  /* 0x0000000510997210 */ /* 0x000fe20007f3e0ff */
[----:B------:R-:W-:Y:S01]  /*8dff0*/  IMAD.MOV.U32 R168, RZ, RZ, R20 ;  /* 0x000000ffffa87224 */ /* 0x000fe200078e0014 */
[----:B------:R-:W-:Y:S01]  /*8e000*/  MOV R169, R11 ;  /* 0x0000000b00a97202 */ /* 0x000fe20000000f00 */
[----:B------:R-:W-:Y:S01]  /*8e010*/  IMAD.MOV.U32 R11, RZ, RZ, R19 ;  /* 0x000000ffff0b7224 */ /* 0x000fe200078e0013 */
[----:B-1----:R-:W-:Y:S01]  /*8e020*/  MOV R18, R21 ;  /* 0x0000001500127202 */ /* 0x002fe20000000f00 */
[----:B------:R-:W-:Y:S01]  /*8e030*/  IMAD.X R16, R17, 0x1, R0, P1 ;  /* 0x0000000111107824 */ /* 0x000fe200008e0600 */
[----:B------:R-:W-:Y:S01]  /*8e040*/  IADD3 R154, P1, R156, R5, RZ ;  /* 0x000000059c9a7210 */ /* 0x000fe20007f3e0ff */
[----:B------:R-:W-:Y:S01]  /*8e050*/  IMAD.MOV.U32 R19, RZ, RZ, R12 ;  /* 0x000000ffff137224 */ /* 0x000fe200078e000c */
[----:B------:R-:W-:Y:S01]  /*8e060*/  MOV R21, R13 ;  /* 0x0000000d00157202 */ /* 0x000fe20000000f00 */
[----:B------:R-:W-:Y:S01]  /*8e070*/  IMAD.MOV.U32 R20, RZ, RZ, R22 ;  /* 0x000000ffff147224 */ /* 0x000fe200078e0016 */
[----:B------:R-:W-:Y:S01]  /*8e080*/  STL.64 [R1+0x680], R172 ;  /* 0x000680ac01007387 */ /* 0x000fe20000100a00 */
[----:B------:R-:W-:-:S02]  /*8e090*/  IMAD.X R17, R157, 0x1, R0, P1 ;  /* 0x000000019d117824 */ /* 0x000fc400008e0600 */
[----:B------:R-:W-:Y:S01]  /*8e0a0*/  IMAD.MOV.U32 R12, RZ, RZ, R23 ;  /* 0x000000ffff0c7224 */ /* 0x000fe200078e0017 */
[----:B------:R-:W-:Y:S01]  /*8e0b0*/  STL.64 [R1+0x650], R168 ;  /* 0x000650a801007387 */ /* 0x000fe20000100a00 */
[----:B------:R-:W-:Y:S02]  /*8e0c0*/  IMAD.MOV.U32 R13, RZ, RZ, R14 ;  /* 0x000000ffff0d7224 */ /* 0x000fe400078e000e */
[----:B------:R-:W-:Y:S01]  /*8e0d0*/  IMAD.MOV.U32 R23, RZ, RZ, R21 ;  /* 0x000000ffff177224 */ /* 0x000fe200078e0015 */
[----:B------:R1:W-:Y:S01]  /*8e0e0*/  STL.64 [R1+0x638], R18 ;  /* 0x0006381201007387 */ /* 0x0003e20000100a00 */
[----:B------:R-:W-:Y:S01]  /*8e0f0*/  IMAD.MOV.U32 R14, RZ, RZ, R18 ;  /* 0x000000ffff0e7224 */ /* 0x000fe200078e0012 */
[----:B------:R-:W-:Y:S02]  /*8e100*/  MOV R22, R20 ;  /* 0x0000001400167202 */ /* 0x000fe40000000f00 */
[----:B------:R2:W-:Y:S01]  /*8e110*/  STL.64 [R1+0x620], R20 ;  /* 0x0006201401007387 */ /* 0x0005e20000100a00 */
[----:B-1----:R-:W-:-:S02]  /*8e120*/  MOV R18, R153 ;  /* 0x0000009900127202 */ /* 0x002fc40000000f00 */
[----:B------:R-:W-:Y:S02]  /*8e130*/  MOV R153, R169 ;  /* 0x000000a900997202 */ /* 0x000fe40000000f00 */
[----:B--2---:R-:W-:Y:S01]  /*8e140*/  MOV R21, R15 ;  /* 0x0000000f00157202 */ /* 0x004fe20000000f00 */
[----:B------:R-:W-:Y:S02]  /*8e150*/  IMAD.MOV.U32 R15, RZ, RZ, R19 ;  /* 0x000000ffff0f7224 */ /* 0x000fe400078e0013 */
[----:B------:R-:W-:Y:S02]  /*8e160*/  IMAD.MOV.U32 R20, RZ, RZ, R152 ;  /* 0x000000ffff147224 */ /* 0x000fe400078e0098 */
[----:B------:R-:W-:Y:S01]  /*8e170*/  IMAD.MOV.U32 R19, RZ, RZ, R16 ;  /* 0x000000ffff137224 */ /* 0x000fe200078e0010 */
[----:B------:R-:W-:Y:S01]  /*8e180*/  MOV R16, R172 ;  /* 0x000000ac00107202 */ /* 0x000fe20000000f00 */
[----:B------:R-:W-:Y:S02]  /*8e190*/  IMAD.MOV.U32 R169, RZ, RZ, R17 ;  /* 0x000000ffffa97224 */ /* 0x000fe400078e0011 */
[----:B------:R-:W-:-:S02]  /*8e1a0*/  IMAD.MOV.U32 R152, RZ, RZ, R168 ;  /* 0x000000ffff987224 */ /* 0x000fc400078e00a8 */
[----:B------:R-:W-:Y:S02]  /*8e1b0*/  IMAD.MOV.U32 R17, RZ, RZ, R173 ;  /* 0x000000ffff117224 */ /* 0x000fe400078e00ad */
[----:B------:R-:W-:Y:S01]  /*8e1c0*/  IMAD.MOV.U32 R168, RZ, RZ, R154 ;  /* 0x000000ffffa87224 */ /* 0x000fe200078e009a */
[----:B------:R-:W2:Y:S04]  /*8e1d0*/  LDL.LU.64 R172, [R1+0x2520] ;  /* 0x0025200001ac7983 */ /* 0x000ea80000300a00 */
[----:B------:R1:W-:Y:S04]  /*8e1e0*/  STL.64 [R1+0x618], R12 ;  /* 0x0006180c01007387 */ /* 0x0003e80000100a00 */
[----:B------:R3:W-:Y:S04]  /*8e1f0*/  STL.64 [R1+0x610], R20 ;  /* 0x0006101401007387 */ /* 0x0007e80000100a00 */
[----:B------:R4:W-:Y:S04]  /*8e200*/  STL.64 [R1+0x608], R18 ;  /* 0x0006081201007387 */ /* 0x0009e80000100a00 */
[----:B------:R-:W-:Y:S04]  /*8e210*/  LDGSTS.E [R3+0x23680], desc[UR60][R16.64], P0 ;  /* 0x2368000010037fae */ /* 0x000fe8000812187c */
[----:B------:R-:W-:Y:S04]  /*8e220*/  STL.64 [R1+0x600], R168 ;  /* 0x000600a801007387 */ /* 0x000fe80000100a00 */
[----:B------:R4:W-:Y:S01]  /*8e230*/  LDGSTS.E [R3+0x23a80], desc[UR60][R10.64], P0 ;  /* 0x23a800000a037fae */ /* 0x0009e2000812187c */
[----:B------:R-:W-:-:S03]  /*8e240*/  IADD3 R155, P1, R250, R5, RZ ;  /* 0x00000005fa9b7210 */ /* 0x000fc60007f3e0ff */
[----:B------:R-:W-:Y:S04]  /*8e250*/  LDGSTS.E [R3+0x23e80], desc[UR60][R152.64], P0 ;  /* 0x23e8000098037fae */ /* 0x000fe8000812187c */
[----:B------:R-:W2:Y:S01]  /*8e260*/  LDL.LU R10, [R1+0xdcc] ;  /* 0x000dcc00010a7983 */ /* 0x000ea20000300800 */
[-C--:B------:R-:W-:Y:S02]  /*8e270*/  IADD3.X R250, R251, R0.reuse, RZ, P1, !PT ;  /* 0x00000000fbfa7210 */ /* 0x080fe40000ffe4ff */
[-C--:B------:R-:W-:Y:S01]  /*8e280*/  IADD3 R156, P1, R248, R5.reuse, RZ ;  /* 0x00000005f89c7210 */ /* 0x080fe20007f3e0ff */
[----:B------:R2:W-:Y:S04]  /*8e290*/  LDGSTS.E [R3+0x24280], desc[UR60][R14.64], P0 ;  /* 0x242800000e037fae */ /* 0x0005e8000812187c */
[--C-:B------:R-:W-:Y:S01]  /*8e2a0*/  IMAD.X R248, R249, 0x1, R0.reuse, P1 ;  /* 0x00000001f9f87824 */ /* 0x100fe200008e0600 */
[-C--:B------:R-:W-:Y:S01]  /*8e2b0*/  IADD3 R157, P1, R246, R5.reuse, RZ ;  /* 0x00000005f69d7210 */ /* 0x080fe20007f3e0ff */
[----:B------:R2:W-:Y:S04]  /*8e2c0*/  LDGSTS.E [R3+0x24680], desc[UR60][R22.64], P0 ;  /* 0x2468000016037fae */ /* 0x0005e8000812187c */
[----:B------:R-:W-:Y:S01]  /*8e2d0*/  IMAD.X R246, R247, 0x1, R0, P1 ;  /* 0x00000001f7f67824 */ /* 0x000fe200008e0600 */
[-C--:B------:R-:W-:Y:S01]  /*8e2e0*/  IADD3 R158, P1, R244, R5.reuse, RZ ;  /* 0x00000005f49e7210 */ /* 0x080fe20007f3e0ff */
[----:B------:R-:W2:Y:S03]  /*8e2f0*/  LDL.LU R15, [R1+0xe0c] ;  /* 0x000e0c00010f7983 */ /* 0x000ea60000300800 */
[----:B------:R-:W-:Y:S01]  /*8e300*/  IADD3.X R244, R245, R0, RZ, P1, !PT ;  /* 0x00000000f5f47210 */ /* 0x000fe20000ffe4ff */
[----:B------:R-:W2:Y:S01]  /*8e310*/  LDL.LU R14, [R1+0xe50] ;  /* 0x000e5000010e7983 */ /* 0x000ea20000300800 */
[----:B------:R-:W-:-:S03]  /*8e320*/  IADD3 R159, P1, R242, R5, RZ ;  /* 0x00000005f29f7210 */ /* 0x000fc60007f3e0ff */
[----:B------:R2:W-:Y:S02]  /*8e330*/  LDGSTS.E [R3+0x24a80], desc[UR60][R12.64], P0 ;  /* 0x24a800000c037fae */ /* 0x0005e4000812187c */
[--C-:B------:R-:W-:Y:S01]  /*8e340*/  IMAD.X R242, R243, 0x1, R0.reuse, P1 ;  /* 0x00000001f3f27824 */ /* 0x100fe200008e0600 */
[-C--:B------:R-:W-:Y:S01]  /*8e350*/  IADD3 R160, P1, R240, R5.reuse, RZ ;  /* 0x00000005f0a07210 */ /* 0x080fe20007f3e0ff */
[----:B------:R-:W-:Y:S04]  /*8e360*/  LDGSTS.E [R3+0x24e80], desc[UR60][R20.64], P0 ;  /* 0x24e8000014037fae */ /* 0x000fe8000812187c */
[----:B------:R-:W-:Y:S01]  /*8e370*/  IMAD.X R240, R241, 0x1, R0, P1 ;  /* 0x00000001f1f07824 */ /* 0x000fe200008e0600 */
[-C--:B------:R-:W-:Y:S01]  /*8e380*/  IADD3 R161, P1, R238, R5.reuse, RZ ;  /* 0x00000005eea17210 */ /* 0x080fe20007f3e0ff */
[----:B------:R-:W-:Y:S03]  /*8e390*/  LDGSTS.E [R3+0x25280], desc[UR60][R18.64], P0 ;  /* 0x2528000012037fae */ /* 0x000fe6000812187c */
[----:B------:R-:W-:Y:S01]  /*8e3a0*/  IADD3.X R238, R239, R0, RZ, P1, !PT ;  /* 0x00000000efee7210 */ /* 0x000fe20000ffe4ff */
[----:B-1----:R-:W2:Y:S01]  /*8e3b0*/  LDL.LU R13, [R1+0xe90] ;  /* 0x000e9000010d7983 */ /* 0x002ea20000300800 */
[----:B------:R-:W-:-:S03]  /*8e3c0*/  IADD3 R162, P1, R236, R5, RZ ;  /* 0x00000005eca27210 */ /* 0x000fc60007f3e0ff */
[----:B------:R-:W2:Y:S02]  /*8e3d0*/  LDL.LU R22, [R1+0xe4c] ;  /* 0x000e4c0001167983 */ /* 0x000ea40000300800 */
[--C-:B------:R-:W-:Y:S01]  /*8e3e0*/  IMAD.X R236, R237, 0x1, R0.reuse, P1 ;  /* 0x00000001edec7824 */ /* 0x100fe200008e0600 */
[-C--:B------:R-:W-:Y:S01]  /*8e3f0*/  IADD3 R163, P1, R234, R5.reuse, RZ ;  /* 0x00000005eaa37210 */ /* 0x080fe20007f3e0ff */
[----:B---3--:R-:W3:Y:S04]  /*8e400*/  LDL.LU R20, [R1+0xe8c] ;  /* 0x000e8c0001147983 */ /* 0x008ee80000300800 */
[----:B------:R-:W-:Y:S01]  /*8e410*/  IMAD.X R234, R235, 0x1, R0, P1 ;  /* 0x00000001ebea7824 */ /* 0x000fe200008e0600 */
[-C--:B------:R-:W-:Y:S01]  /*8e420*/  IADD3 R164, P1, R232, R5.reuse, RZ ;  /* 0x00000005e8a47210 */ /* 0x080fe20007f3e0ff */
[----:B------:R-:W3:Y:S03]  /*8e430*/  LDL.LU R21, [R1+0xecc] ;  /* 0x000ecc0001157983 */ /* 0x000ee60000300800 */
[----:B------:R-:W-:Y:S01]  /*8e440*/  IADD3.X R232, R233, R0, RZ, P1, !PT ;  /* 0x00000000e9e87210 */ /* 0x000fe20000ffe4ff */
[----:B------:R-:W3:Y:S01]  /*8e450*/  LDL.LU R12, [R1+0xed0] ;  /* 0x000ed000010c7983 */ /* 0x000ee20000300800 */
[----:B------:R-:W-:-:S02]  /*8e460*/  IADD3 R167, P1, R167, R5, RZ ;  /* 0x00000005a7a77210 */ /* 0x000fc40007f3e0ff */
[----:B------:R-:W-:Y:S01]  /*8e470*/  IADD3 R166, P2, R166, R5, RZ ;  /* 0x00000005a6a67210 */ /* 0x000fe20007f5e0ff */
[----:B----4-:R-:W4:Y:S04]  /*8e480*/  LDL.LU R19, [R1+0xf0c] ;  /* 0x000f0c0001137983 */ /* 0x010f280000300800 */
[----:B------:R-:W-:Y:S04]  /*8e490*/  STL [R1+0xdd0], R167 ;  /* 0x000dd0a701007387 */ /* 0x000fe80000100800 */
[----:B------:R-:W-:Y:S01]  /*8e4a0*/  STL [R1+0xe10], R166 ;  /* 0x000e10a601007387 */ /* 0x000fe20000100800 */
[----:B------:R-:W-:Y:S01]  /*8e4b0*/  IMAD.MOV.U32 R251, RZ, RZ, R250 ;  /* 0x000000fffffb7224 */ /* 0x000fe200078e00fa */
[----:B------:R-:W-:Y:S01]  /*8e4c0*/  MOV R247, R246 ;  /* 0x000000f600f77202 */ /* 0x000fe20000000f00 */
[----:B------:R-:W-:-:S02]  /*8e4d0*/  IMAD.MOV.U32 R249, RZ, RZ, R248 ;  /* 0x000000fffff97224 */ /* 0x000fc400078e00f8 */
[----:B------:R-:W-:Y:S01]  /*8e4e0*/  IMAD.MOV.U32 R245, RZ, RZ, R244 ;  /* 0x000000fffff57224 */ /* 0x000fe200078e00f4 */
[----:B------:R-:W-:Y:S01]  /*8e4f0*/  MOV R241, R240 ;  /* 0x000000f000f17202 */ /* 0x000fe20000000f00 */
[----:B------:R-:W-:Y:S01]  /*8e500*/  IMAD.MOV.U32 R243, RZ, RZ, R242 ;  /* 0x000000fffff37224 */ /* 0x000fe200078e00f2 */
[----:B------:R-:W-:Y:S01]  /*8e510*/  LDGSTS.E [R3+0x25680], desc[UR60][R168.64], P0 ;  /* 0x25680000a8037fae */ /* 0x000fe2000812187c */
[----:B--2---:R-:W-:-:S05]  /*8e520*/  IMAD.X R10, R10, 0x1, R0, P1 ;  /* 0x000000010a0a7824 */ /* 0x004fca00008e0600 */
[----:B------:R1:W-:Y:S04]  /*8e530*/  STL [R1+0xdcc], R10 ;  /* 0x000dcc0a01007387 */ /* 0x0003e80000100800 */
[----:B------:R-:W2:Y:S01]  /*8e540*/  LDL.LU R18, [R1+0xf10] ;  /* 0x000f100001127983 */ /* 0x000ea20000300800 */
[----:B------:R-:W-:Y:S01]  /*8e550*/  MOV R250, R155 ;  /* 0x0000009b00fa7202 */ /* 0x000fe20000000f00 */
[----:B------:R-:W-:Y:S01]  /*8e560*/  IMAD.MOV.U32 R248, RZ, RZ, R156 ;  /* 0x000000fffff87224 */ /* 0x000fe200078e009c */
[----:B------:R-:W-:Y:S01]  /*8e570*/  MOV R244, R158 ;  /* 0x0000009e00f47202 */ /* 0x000fe20000000f00 */
[----:B------:R-:W-:Y:S01]  /*8e580*/  IMAD.MOV.U32 R246, RZ, RZ, R157 ;  /* 0x000000fffff67224 */ /* 0x000fe200078e009d */
[----:B------:R-:W-:Y:S01]  /*8e590*/  LOP3.LUT R4, R7, 0x60, RZ, 0x3c, !PT ;  /* 0x0000006007047812 */ /* 0x000fe200078e3cff */
[----:B------:R-:W-:Y:S01]  /*8e5a0*/  IMAD.MOV.U32 R242, RZ, RZ, R159 ;  /* 0x000000fffff27224 */ /* 0x000fe200078e009f */
[----:B------:R-:W-:Y:S01]  /*8e5b0*/  LDGSTS.E [R3+0x25a80], desc[UR60][R250.64], P0 ;  /* 0x25a80000fa037fae */ /* 0x000fe2000812187c */
[----:B------:R-:W-:-:S02]  /*8e5c0*/  IMAD.MOV.U32 R240, RZ, RZ, R160 ;  /* 0x000000fffff07224 */ /* 0x000fc400078e00a0 */
[----:B------:R-:W-:Y:S01]  /*8e5d0*/  IMAD.MOV.U32 R239, RZ, RZ, R238 ;  /* 0x000000ffffef7224 */ /* 0x000fe200078e00ee */
[----:B------:R-:W-:Y:S01]  /*8e5e0*/  MOV R238, R161 ;  /* 0x000000a100ee7202 */ /* 0x000fe20000000f00 */
[----:B------:R-:W-:Y:S01]  /*8e5f0*/  IMAD.MOV.U32 R237, RZ, RZ, R236 ;  /* 0x000000ffffed7224 */ /* 0x000fe200078e00ec */
[----:B------:R-:W-:Y:S01]  /*8e600*/  LDGSTS.E [R3+0x25e80], desc[UR60][R248.64], P0 ;  /* 0x25e80000f8037fae */ /* 0x000fe2000812187c */
        /* <DEDUP_REMOVED lines=8> */
[----:B------:R-:W-:Y:S01]  /*8e690*/  IMAD.IADD R4, R4, 0x1, R9 ;  /* 0x0000000104047824 */ /* 0x000fe200078e0209 */
[----:B------:R-:W-:Y:S01]  /*8e6a0*/  IADD3.X R15, R15, R0, RZ, P2, !PT ;  /* 0x000000000f0f7210 */ /* 0x000fe200017fe4ff */
[----:B-1----:R-:W-:Y:S01]  /*8e6b0*/  IMAD.MOV.U32 R10, RZ, RZ, R167 ;  /* 0x000000ffff0a7224 */ /* 0x002fe200078e00a7 */
[----:B------:R-:W-:Y:S01]  /*8e6c0*/  LDGSTS.E [R3+0x26a80], desc[UR60][R242.64], P0 ;  /* 0x26a80000f2037fae */ /* 0x000fe2000812187c */
[----:B------:R-:W-:-:S03]  /*8e6d0*/  IADD3 R14, P1, R14, R5, RZ ;  /* 0x000000050e0e7210 */ /* 0x000fc60007f3e0ff */
[----:B------:R-:W-:Y:S04]  /*8e6e0*/  LDGSTS.E [R3+0x26e80], desc[UR60][R240.64], P0 ;  /* 0x26e80000f0037fae */ /* 0x000fe8000812187c */
[----:B------:R-:W-:Y:S04]  /*8e6f0*/  LDGSTS.E [R3+0x27280], desc[UR60][R238.64], P0 ;  /* 0x27280000ee037fae */ /* 0x000fe8000812187c */
[----:B------:R-:W-:Y:S04]  /*8e700*/  LDGSTS.E [R3+0x27680], desc[UR60][R236.64], P0 ;  /* 0x27680000ec037fae */ /* 0x000fe8000812187c */
[----:B------:R-:W-:Y:S04]  /*8e710*/  LDGSTS.E [R3+0x27a80], desc[UR60][R234.64], P0 ;  /* 0x27a80000ea037fae */ /* 0x000fe8000812187c */
[----:B------:R-:W-:Y:S01]  /*8e720*/  LDGSTS.E [R3+0x27e80], desc[UR60][R232.64], P0 ;  /* 0x27e80000e8037fae */ /* 0x000fe2000812187c */
[----:B------:R-:W-:-:S03]  /*8e730*/  IMAD.X R22, R22, 0x1, R0, P1 ;  /* 0x0000000116167824 */ /* 0x000fc600008e0600 */
[----:B------:R1:W-:Y:S01]  /*8e740*/  LDGSTS.E [R4+0x300], desc[UR60][R10.64], P0 ;  /* 0x003000000a047fae */ /* 0x0003e2000812187c */
[----:B------:R-:W-:-:S03]  /*8e750*/  IADD3 R13, P2, R13, R5, RZ ;  /* 0x000000050d0d7210 */ /* 0x000fc60007f5e0ff */
[----:B------:R4:W-:Y:S04]  /*8e760*/  STL [R1+0xe0c], R15 ;  /* 0x000e0c0f01007387 */ /* 0x0009e80000100800 */
[----:B------:R-:W2:Y:S01]  /*8e770*/  LDL.LU R17, [R1+0xf4c] ;  /* 0x000f4c0001117983 */ /* 0x000ea20000300800 */
[----:B-1----:R-:W-:Y:S01]  /*8e780*/  MOV R10, R166 ;  /* 0x000000a6000a7202 */ /* 0x002fe20000000f00 */
[----:B------:R-:W-:Y:S02]  /*8e790*/  IMAD.MOV.U32 R11, RZ, RZ, R15 ;  /* 0x000000ffff0b7224 */ /* 0x000fe400078e000f */
[----:B------:R-:W2:Y:S01]  /*8e7a0*/  LDL.LU R16, [R1+0xf50] ;  /* 0x000f500001107983 */ /* 0x000ea20000300800 */
[----:B---3--:R-:W-:-:S03]  /*8e7b0*/  IADD3.X R20, R20, R0, RZ, P2, !PT ;  /* 0x0000000014147210 */ /* 0x008fc600017fe4ff */
[----:B----4-:R-:W3:Y:S01]  /*8e7c0*/  LDL.LU R15, [R1+0xf8c] ;  /* 0x000f8c00010f7983 */ /* 0x010ee20000300800 */
[----:B------:R-:W-:-:S03]  /*8e7d0*/  IADD3 R12, P1, R12, R5, RZ ;  /* 0x000000050c0c7210 */ /* 0x000fc60007f3e0ff */
[----:B------:R1:W-:Y:S04]  /*8e7e0*/  LDGSTS.E [R4+0x700], desc[UR60][R10.64], P0 ;  /* 0x007000000a047fae */ /* 0x0003e8000812187c */
[----:B------:R4:W-:Y:S04]  /*8e7f0*/  STL [R1+0xe50], R14 ;  /* 0x000e500e01007387 */ /* 0x0009e80000100800 */
[----:B------:R-:W-:Y:S01]  /*8e800*/  STL [R1+0xe4c], R22 ;  /* 0x000e4c1601007387 */ /* 0x000fe20000100800 */
[----:B-1----:R-:W-:Y:S02]  /*8e810*/  IMAD.MOV.U32 R10, RZ, RZ, R14 ;  /* 0x000000ffff0a7224 */ /* 0x002fe400078e000e */
[----:B------:R-:W-:Y:S01]  /*8e820*/  IMAD.MOV.U32 R11, RZ, RZ, R22 ;  /* 0x000000ffff0b7224 */ /* 0x000fe200078e0016 */
[----:B------:R-:W-:Y:S04]  /*8e830*/  STL [R1+0xe90], R13 ;  /* 0x000e900d01007387 */ /* 0x000fe80000100800 */
[----:B----4-:R-:W4:Y:S01]  /*8e840*/  LDL.LU R14, [R1+0xf90] ;  /* 0x000f9000010e7983 */ /* 0x010f220000300800 */
[----:B------:R-:W-:-:S03]  /*8e850*/  IMAD.X R21, R21, 0x1, R0, P1 ;  /* 0x0000000115157824 */ /* 0x000fc600008e0600 */
[----:B------:R1:W-:Y:S04]  /*8e860*/  LDGSTS.E [R4+0xb00], desc[UR60][R10.64], P0 ;  /* 0x00b000000a047fae */ /* 0x0003e8000812187c */
[----:B------:R1:W-:Y:S02]  /*8e870*/  STL [R1+0xe8c], R20 ;  /* 0x000e8c1401007387 */ /* 0x0003e40000100800 */
[----:B-1----:R-:W-:Y:S01]  /*8e880*/  IMAD.MOV.U32 R11, RZ, RZ, R20 ;  /* 0x000000ffff0b7224 */ /* 0x002fe200078e0014 */
[----:B------:R-:W-:Y:S01]  /*8e890*/  MOV R10, R13 ;  /* 0x0000000d000a7202 */ /* 0x000fe20000000f00 */
[----:B------:R-:W3:Y:S04]  /*8e8a0*/  LDL.LU R20, [R1+0xfcc] ;  /* 0x000fcc0001147983 */ /* 0x000ee80000300800 */
[----:B------:R-:W3:Y:S04]  /*8e8b0*/  LDL.LU R3, [R1+0xfd0] ;  /* 0x000fd00001037983 */ /* 0x000ee80000300800 */
[----:B------:R-:W3:Y:S04]  /*8e8c0*/  LDL.LU R13, [R1+0x100c] ;  /* 0x00100c00010d7983 */ /* 0x000ee80000300800 */
[----:B------:R1:W-:Y:S04]  /*8e8d0*/  STL [R1+0xed0], R12 ;  /* 0x000ed00c01007387 */ /* 0x0003e80000100800 */
[----:B------:R1:W-:Y:S04]  /*8e8e0*/  LDGSTS.E [R4+0xf00], desc[UR60][R10.64], P0 ;  /* 0x00f000000a047fae */ /* 0x0003e8000812187c */
[----:B------:R-:W-:Y:S01]  /*8e8f0*/  STL [R1+0xecc], R21 ;  /* 0x000ecc1501007387 */ /* 0x000fe20000100800 */
[----:B-1----:R-:W-:Y:S01]  /*8e900*/  IMAD.MOV.U32 R10, RZ, RZ, R12 ;  /* 0x000000ffff0a7224 */ /* 0x002fe200078e000c */
[----:B--2---:R-:W-:-:S05]  /*8e910*/  IADD3 R18, P2, R18, R5, RZ ;  /* 0x0000000512127210 */ /* 0x004fca0007f5e0ff */
[----:B------:R-:W-:Y:S04]  /*8e920*/  STL [R1+0xf10], R18 ;  /* 0x000f101201007387 */ /* 0x000fe80000100800 */
[----:B------:R-:W2:Y:S01]  /*8e930*/  LDL.LU R12, [R1+0x1010] ;  /* 0x00101000010c7983 */ /* 0x000ea20000300800 */
[----:B------:R-:W-:Y:S01]  /*8e940*/  IMAD.MOV.U32 R11, RZ, RZ, R21 ;  /* 0x000000ffff0b7224 */ /* 0x000fe200078e0015 */
[----:B------:R-:W-:-:S04]  /*8e950*/  IADD3.X R19, R19, R0, RZ, P2, !PT ;  /* 0x0000000013137210 */ /* 0x000fc800017fe4ff */
[----:B------:R1:W-:Y:S04]  /*8e960*/  LDGSTS.E [R4+0x1300], desc[UR60][R10.64], P0 ;  /* 0x013000000a047fae */ /* 0x0003e8000812187c */
[----:B------:R1:W-:Y:S04]  /*8e970*/  STL [R1+0xf0c], R19 ;  /* 0x000f0c1301007387 */ /* 0x0003e80000100800 */
[----:B------:R-:W2:Y:S01]  /*8e980*/  LDL.LU R22, [R1+0x104c] ;  /* 0x00104c0001167983 */ /* 0x000ea20000300800 */
[----:B-1----:R-:W-:Y:S01]  /*8e990*/  MOV R10, R18 ;  /* 0x00000012000a7202 */ /* 0x002fe20000000f00 */
[----:B------:R-:W-:-:S02]  /*8e9a0*/  IMAD.MOV.U32 R11, RZ, RZ, R19 ;  /* 0x000000ffff0b7224 */ /* 0x000fc400078e0013 */
[----:B------:R-:W2:Y:S04]  /*8e9b0*/  LDL.LU R19, [R1+0x1050] ;  /* 0x0010500001137983 */ /* 0x000ea80000300800 */
[----:B------:R-:W2:Y:S04]  /*8e9c0*/  LDL.LU R18, [R1+0x108c] ;  /* 0x00108c0001127983 */ /* 0x000ea80000300800 */
[----:B------:R1:W-:Y:S01]  /*8e9d0*/  LDGSTS.E [R4+0x1700], desc[UR60][R10.64], P0 ;  /* 0x017000000a047fae */ /* 0x0003e2000812187c */
[----:B------:R-:W-:-:S05]  /*8e9e0*/  IADD3 R16, P1, R16, R5, RZ ;  /* 0x0000000510107210 */ /* 0x000fca0007f3e0ff */
[----:B------:R-:W-:Y:S01]  /*8e9f0*/  IMAD.X R17, R17, 0x1, R0, P1 ;  /* 0x0000000111117824 */ /* 0x000fe200008e0600 */
[----:B------:R-:W-:Y:S01]  /*8ea00*/  STL [R1+0xf50], R16 ;  /* 0x000f501001007387 */ /* 0x000fe20000100800 */
[----:B-1----:R-:W-:Y:S02]  /*8ea10*/  IMAD.MOV.U32 R10, RZ, RZ, R16 ;  /* 0x000000ffff0a7224 */ /* 0x002fe400078e0010 */
[----:B------:R-:W-:Y:S01]  /*8ea20*/  IMAD.MOV.U32 R11, RZ, RZ, R17 ;  /* 0x000000ffff0b7224 */ /* 0x000fe200078e0011 */
[----:B------:R1:W-:Y:S04]  /*8ea30*/  STL [R1+0xf4c], R17 ;  /* 0x000f4c1101007387 */ /* 0x0003e80000100800 */
[----:B------:R1:W-:Y:S01]  /*8ea40*/  LDGSTS.E [R4+0x1b00], desc[UR60][R10.64], P0 ;  /* 0x01b000000a047fae */ /* 0x0003e2000812187c */
[----:B----4-:R-:W-:-:S04]  /*8ea50*/  IADD3 R14, P2, R14, R5, RZ ;  /* 0x000000050e0e7210 */ /* 0x010fc80007f5e0ff */
[----:B---3--:R-:W-:Y:S01]  /*8ea60*/  IADD3.X R15, R15, R0, RZ, P2, !PT ;  /* 0x000000000f0f7210 */ /* 0x008fe200017fe4ff */
[----:B------:R3:W-:Y:S04]  /*8ea70*/  STL [R1+0xf90], R14 ;  /* 0x000f900e01007387 */ /* 0x0007e80000100800 */
[----:B-1----:R-:W4:Y:S01]  /*8ea80*/  LDL.LU R17, [R1+0x1090] ;  /* 0x0010900001117983 */ /* 0x002f220000300800 */
[----:B------:R-:W-:Y:S01]  /*8ea90*/  MOV R10, R14 ;  /* 0x0000000e000a7202 */ /* 0x000fe20000000f00 */
[----:B------:R-:W-:Y:S02]  /*8eaa0*/  IMAD.MOV.U32 R11, RZ, RZ, R15 ;  /* 0x000000ffff0b7224 */ /* 0x000fe400078e000f */
[----:B------:R1:W-:Y:S04]  /*8eab0*/  STL [R1+0xf8c], R15 ;  /* 0x000f8c0f01007387 */ /* 0x0003e80000100800 */
[----:B------:R-:W4:Y:S04]  /*8eac0*/  LDL.LU R16, [R1+0x10cc] ;  /* 0x0010cc0001107983 */ /* 0x000f280000300800 */
[----:B---3--:R-:W3:Y:S01]  /*8ead0*/  LDL.LU R14, [R1+0x10d0] ;  /* 0x0010d000010e7983 */ /* 0x008ee20000300800 */
[----:B------:R-:W-:-:S03]  /*8eae0*/  IADD3 R3, P1, R3, R5, RZ ;  /* 0x0000000503037210 */ /* 0x000fc60007f3e0ff */
[----:B-1----:R-:W3:Y:S02]  /*8eaf0*/  LDL.LU R15, [R1+0x110c] ;  /* 0x00110c00010f7983 */ /* 0x002ee40000300800 */
[----:B------:R-:W-:Y:S02]  /*8eb00*/  IMAD.X R20, R20, 0x1, R0, P1 ;  /* 0x0000000114147824 */ /* 0x000fe400008e0600 */
        /* <DEDUP_REMOVED lines=9> */
[----:B------:R1:W-:Y:S01]  /*8eba0*/  LDGSTS.E [R4+0x2300], desc[UR60][R10.64], P0 ;  /* 0x023000000a047fae */ /* 0x0003e2000812187c */
[----:B------:R-:W-:-:S03]  /*8ebb0*/  IADD3 R19, P1, R19, R5, RZ ;  /* 0x0000000513137210 */ /* 0x000fc60007f3e0ff */
[----:B------:R1:W-:Y:S04]  /*8ebc0*/  STL [R1+0x100c], R13 ;  /* 0x00100c0d01007387 */ /* 0x0003e80000100800 */
[----:B------:R-:W2:Y:S01]  /*8ebd0*/  LDL.LU R21, [R1+0x114c] ;  /* 0x00114c0001157983 */ /* 0x000ea20000300800 */
[----:B-1----:R-:W-:Y:S01]  /*8ebe0*/  MOV R10, R12 ;  /* 0x0000000c000a7202 */ /* 0x002fe20000000f00 */
[----:B------:R-:W-:Y:S02]  /*8ebf0*/  IMAD.MOV.U32 R11, RZ, RZ, R13 ;  /* 0x000000ffff0b7224 */ /* 0x000fe400078e000d */
[----:B------:R-:W-:Y:S01]  /*8ec00*/  IMAD.X R22, R22, 0x1, R0, P1 ;  /* 0x0000000116167824 */ /* 0x000fe200008e0600 */
[----:B------:R-:W2:Y:S04]  /*8ec10*/  LDL.LU R13, [R1+0x1150] ;  /* 0x00115000010d7983 */ /* 0x000ea80000300800 */
[----:B------:R1:W-:Y:S04]  /*8ec20*/  LDGSTS.E [R4+0x2700], desc[UR60][R10.64], P0 ;  /* 0x027000000a047fae */ /* 0x0003e8000812187c */
[----:B------:R-:W2:Y:S04]  /*8ec30*/  LDL.LU R20, [R1+0x118c] ;  /* 0x00118c0001147983 */ /* 0x000ea80000300800 */
[----:B------:R-:W2:Y:S01]  /*8ec40*/  LDL.LU R12, [R1+0x1190] ;  /* 0x00119000010c7983 */ /* 0x000ea20000300800 */
[----:B-1----:R-:W-:-:S02]  /*8ec50*/  IMAD.MOV.U32 R10, RZ, RZ, R19 ;  /* 0x000000ffff0a7224 */ /* 0x002fc400078e0013 */
[----:B------:R-:W-:Y:S01]  /*8ec60*/  IMAD.MOV.U32 R11, RZ, RZ, R22 ;  /* 0x000000ffff0b7224 */ /* 0x000fe200078e0016 */
[----:B------:R1:W-:Y:S04]  /*8ec70*/  STL [R1+0x1050], R19 ;  /* 0x0010501301007387 */ /* 0x0003e80000100800 */
[----:B------:R-:W-:Y:S04]  /*8ec80*/  STL [R1+0x104c], R22 ;  /* 0x00104c1601007387 */ /* 0x000fe80000100800 */
[----:B------:R1:W-:Y:S01]  /*8ec90*/  LDGSTS.E [R4+0x2b00], desc[UR60][R10.64], P0 ;  /* 0x02b000000a047fae */ /* 0x0003e2000812187c */
[----:B----4-:R-:W-:-:S04]  /*8eca0*/  IADD3 R17, P2, R17, R5, RZ ;  /* 0x0000000511117210 */ /* 0x010fc80007f5e0ff */
[----:B------:R-:W-:Y:S01]  /*8ecb0*/  IADD3.X R18, R18, R0, RZ, P2, !PT ;  /* 0x0000000012127210 */ /* 0x000fe200017fe4ff */
[----:B------:R-:W-:Y:S01]  /*8ecc0*/  STL [R1+0x1090], R17 ;  /* 0x0010901101007387 */ /* 0x000fe20000100800 */
[----:B-1----:R-:W-:Y:S02]  /*8ecd0*/  MOV R10, R17 ;  /* 0x00000011000a7202 */ /* 0x002fe40000000f00 */
[----:B---3--:R-:W-:Y:S01]  /*8ece0*/  IADD3 R14, P1, R14, R5, RZ ;  /* 0x000000050e0e7210 */ /* 0x008fe20007f3e0ff */
[----:B------:R1:W-:Y:S01]  /*8ecf0*/  STL [R1+0x108c], R18 ;  /* 0x00108c1201007387 */ /* 0x0003e20000100800 */
[----:B------:R-:W-:-:S03]  /*8ed00*/  IMAD.MOV.U32 R11, RZ, RZ, R18 ;  /* 0x000000ffff0b7224 */ /* 0x000fc600078e0012 */
[----:B------:R-:W3:Y:S01]  /*8ed10*/  LDL.LU R19, [R1+0x11cc] ;  /* 0x0011cc0001137983 */ /* 0x000ee20000300800 */
[----:B------:R-:W-:-:S03]  /*8ed20*/  IMAD.X R16, R16, 0x1, R0, P1 ;  /* 0x0000000110107824 */ /* 0x000fc600008e0600 */
[----:B------:R4:W-:Y:S04]  /*8ed30*/  LDGSTS.E [R4+0x2f00], desc[UR60][R10.64], P0 ;  /* 0x02f000000a047fae */ /* 0x0009e8000812187c */
[----:B-1----:R-:W3:Y:S04]  /*8ed40*/  LDL.LU R18, [R1+0x11d0] ;  /* 0x0011d00001127983 */ /* 0x002ee80000300800 */
[----:B------:R-:W3:Y:S04]  /*8ed50*/  LDL.LU R17, [R1+0x120c] ;  /* 0x00120c0001117983 */ /* 0x000ee80000300800 */
[----:B------:R1:W-:Y:S01]  /*8ed60*/  STL [R1+0x10d0], R14 ;  /* 0x0010d00e01007387 */ /* 0x0003e20000100800 */
[----:B----4-:R-:W-:-:S03]  /*8ed70*/  IMAD.MOV.U32 R10, RZ, RZ, R14 ;  /* 0x000000ffff0a7224 */ /* 0x010fc600078e000e */
[----:B------:R4:W-:Y:S01]  /*8ed80*/  STL [R1+0x10cc], R16 ;  /* 0x0010cc1001007387 */ /* 0x0009e20000100800 */
[----:B--2---:R-:W-:-:S05]  /*8ed90*/  IADD3 R3, P2, R3, R5, RZ ;  /* 0x0000000503037210 */ /* 0x004fca0007f5e0ff */
[----:B------:R2:W-:Y:S04]  /*8eda0*/  STL [R1+0x1110], R3 ;  /* 0x0011100301007387 */ /* 0x0005e80000100800 */
[----:B-1----:R-:W3:Y:S01]  /*8edb0*/  LDL.LU R14, [R1+0x1210] ;  /* 0x00121000010e7983 */ /* 0x002ee20000300800 */
[----:B------:R-:W-:Y:S01]  /*8edc0*/  IMAD.MOV.U32 R11, RZ, RZ, R16 ;  /* 0x000000ffff0b7224 */ /* 0x000fe200078e0010 */
[----:B------:R-:W-:-:S04]  /*8edd0*/  IADD3.X R15, R15, R0, RZ, P2, !PT ;  /* 0x000000000f0f7210 */ /* 0x000fc800017fe4ff */
[----:B------:R1:W-:Y:S04]  /*8ede0*/  LDGSTS.E [R4+0x3300], desc[UR60][R10.64], P0 ;  /* 0x033000000a047fae */ /* 0x0003e8000812187c */
[----:B------:R2:W-:Y:S01]  /*8edf0*/  STL [R1+0x110c], R15 ;  /* 0x00110c0f01007387 */ /* 0x0005e20000100800 */
[----:B------:R-:W-:-:S03]  /*8ee00*/  IADD3 R13, P1, R13, R5, RZ ;  /* 0x000000050d0d7210 */ /* 0x000fc60007f3e0ff */
[----:B----4-:R-:W4:Y:S01]  /*8ee10*/  LDL.LU R16, [R1+0x124c] ;  /* 0x00124c0001107983 */ /* 0x010f220000300800 */
[----:B-1----:R-:W-:Y:S01]  /*8ee20*/  MOV R10, R3 ;  /* 0x00000003000a7202 */ /* 0x002fe20000000f00 */
[----:B------:R-:W-:Y:S02]  /*8ee30*/  IMAD.MOV.U32 R11, RZ, RZ, R15 ;  /* 0x000000ffff0b7224 */ /* 0x000fe400078e000f */
[----:B--2---:R-:W2:Y:S01]  /*8ee40*/  LDL.LU R3, [R1+0x1250] ;  /* 0x0012500001037983 */ /* 0x004ea20000300800 */
[----:B------:R-:W-:-:S03]  /*8ee50*/  IMAD.X R21, R21, 0x1, R0, P1 ;  /* 0x0000000115157824 */ /* 0x000fc600008e0600 */
[----:B------:R-:W4:Y:S01]  /*8ee60*/  LDL.LU R15, [R1+0x128c] ;  /* 0x00128c00010f7983 */ /* 0x000f220000300800 */
[----:B------:R-:W-:-:S03]  /*8ee70*/  IADD3 R12, P2, R12, R5, RZ ;  /* 0x000000050c0c7210 */ /* 0x000fc60007f5e0ff */
[----:B------:R1:W-:Y:S01]  /*8ee80*/  LDGSTS.E [R4+0x3700], desc[UR60][R10.64], P0 ;  /* 0x037000000a047fae */ /* 0x0003e2000812187c */
[----:B------:R-:W-:-:S03]  /*8ee90*/  IADD3.X R20, R20, R0, RZ, P2, !PT ;  /* 0x0000000014147210 */ /* 0x000fc600017fe4ff */
[----:B------:R1:W-:Y:S04]  /*8eea0*/  STL [R1+0x1150], R13 ;  /* 0x0011500d01007387 */ /* 0x0003e80000100800 */
[----:B------:R1:W-:Y:S02]  /*8eeb0*/  STL [R1+0x114c], R21 ;  /* 0x00114c1501007387 */ /* 0x0003e40000100800 */
[----:B-1----:R-:W-:Y:S02]  /*8eec0*/  IMAD.MOV.U32 R10, RZ, RZ, R13 ;  /* 0x000000ffff0a7224 */ /* 0x002fe400078e000d */
[----:B------:R1:W-:Y:S01]  /*8eed0*/  STL [R1+0x1190], R12 ;  /* 0x0011900c01007387 */ /* 0x0003e20000100800 */
[----:B------:R-:W-:-:S03]  /*8eee0*/  IMAD.MOV.U32 R11, RZ, RZ, R21 ;  /* 0x000000ffff0b7224 */ /* 0x000fc600078e0015 */
[----:B------:R-:W4:Y:S04]  /*8eef0*/  LDL.LU R13, [R1+0x1290] ;  /* 0x00129000010d7983 */ /* 0x000f280000300800 */
[----:B------:R1:W-:Y:S04]  /*8ef00*/  STL [R1+0x118c], R20 ;  /* 0x00118c1401007387 */ /* 0x0003e80000100800 */
[----:B------:R1:W-:Y:S04]  /*8ef10*/  LDGSTS.E [R4+0x3b00], desc[UR60][R10.64], P0 ;  /* 0x03b000000a047fae */ /* 0x0003e8000812187c */
[----:B------:R-:W4:Y:S01]  /*8ef20*/  LDL.LU R21, [R1+0x12cc] ;  /* 0x0012cc0001157983 */ /* 0x000f220000300800 */
[----:B-1----:R-:W-:Y:S01]  /*8ef30*/  MOV R10, R12 ;  /* 0x0000000c000a7202 */ /* 0x002fe20000000f00 */
[----:B------:R-:W-:-:S02]  /*8ef40*/  IMAD.MOV.U32 R11, RZ, RZ, R20 ;  /* 0x000000ffff0b7224 */ /* 0x000fc400078e0014 */
[----:B------:R-:W4:Y:S04]  /*8ef50*/  LDL.LU R12, [R1+0x12d0] ;  /* 0x0012d000010c7983 */ /* 0x000f280000300800 */
[----:B------:R-:W4:Y:S04]  /*8ef60*/  LDL.LU R20, [R1+0x130c] ;  /* 0x00130c0001147983 */ /* 0x000f280000300800 */
[----:B------:R1:W-:Y:S01]  /*8ef70*/  LDGSTS.E [R4+0x3f00], desc[UR60][R10.64], P0 ;  /* 0x03f000000a047fae */ /* 0x0003e2000812187c */
[----:B---3--:R-:W-:-:S05]  /*8ef80*/  IADD3 R18, P1, R18, R5, RZ ;  /* 0x0000000512127210 */ /* 0x008fca0007f3e0ff */
[----:B------:R-:W-:Y:S01]  /*8ef90*/  IMAD.X R19, R19, 0x1, R0, P1 ;  /* 0x0000000113137824 */ /* 0x000fe200008e0600 */
[----:B------:R-:W-:Y:S03]  /*8efa0*/  STL [R1+0x11d0], R18 ;  /* 0x0011d01201007387 */ /* 0x000fe60000100800 */
[----:B-1----:R-:W-:Y:S01]  /*8efb0*/  IMAD.MOV.U32 R11, RZ, RZ, R19 ;  /* 0x000000ffff0b7224 */ /* 0x002fe200078e0013 */
[----:B------:R1:W-:Y:S01]  /*8efc0*/  STL [R1+0x11cc], R19 ;  /* 0x0011cc1301007387 */ /* 0x0003e20000100800 */
[----:B------:R-:W-:-:S05]  /*8efd0*/  IADD3 R14, P2, R14, R5, RZ ;  /* 0x000000050e0e7210 */ /* 0x000fca0007f5e0ff */
[----:B------:R3:W-:Y:S04]  /*8efe0*/  STL [R1+0x1210], R14 ;  /* 0x0012100e01007387 */ /* 0x0007e80000100800 */
[----:B-1----:R-:W3:Y:S01]  /*8eff0*/  LDL.LU R19, [R1+0x1310] ;  /* 0x0013100001137983 */ /* 0x002ee20000300800 */
[----:B------:R-:W-:Y:S01]  /*8f000*/  IMAD.MOV.U32 R10, RZ, RZ, R18 ;  /* 0x000000ffff0a7224 */ /* 0x000fe200078e0012 */
[----:B------:R-:W-:-:S04]  /*8f010*/  IADD3.X R17, R17, R0, RZ, P2, !PT ;  /* 0x0000000011117210 */ /* 0x000fc800017fe4ff */
[----:B------:R1:W-:Y:S01]  /*8f020*/  LDGSTS.E [R4+0x4300], desc[UR60][R10.64], P0 ;  /* 0x043000000a047fae */ /* 0x0003e2000812187c */
[----:B--2---:R-:W-:-:S03]  /*8f030*/  IADD3 R3, P1, R3, R5, RZ ;  /* 0x0000000503037210 */ /* 0x004fc60007f3e0ff */
[----:B------:R2:W-:Y:S04]  /*8f040*/  STL [R1+0x120c], R17 ;  /* 0x00120c1101007387 */ /* 0x0005e80000100800 */
[----:B------:R-:W2:Y:S01]  /*8f050*/  LDL.LU R18, [R1+0x134c] ;  /* 0x00134c0001127983 */ /* 0x000ea20000300800 */
[----:B----4-:R-:W-:Y:S01]  /*8f060*/  IMAD.X R16, R16, 0x1, R0, P1 ;  /* 0x0000000110107824 */ /* 0x010fe200008e0600 */
[----:B-1----:R-:W-:Y:S01]  /*8f070*/  MOV R10, R14 ;  /* 0x0000000e000a7202 */ /* 0x002fe20000000f00 */
[----:B------:R-:W-:Y:S01]  /*8f080*/  IMAD.MOV.U32 R11, RZ, RZ, R17 ;  /* 0x000000ffff0b7224 */ /* 0x000fe200078e0011 */
[----:B---3--:R-:W3:Y:S04]  /*8f090*/  LDL.LU R14, [R1+0x1350] ;  /* 0x00135000010e7983 */ /* 0x008ee80000300800 */
[----:B--2---:R-:W2:Y:S04]  /*8f0a0*/  LDL.LU R17, [R1+0x138c] ;  /* 0x00138c0001117983 */ /* 0x004ea80000300800 */
[----:B------:R1:W-:Y:S04]  /*8f0b0*/  LDGSTS.E [R4+0x4700], desc[UR60][R10.64], P0 ;  /* 0x047000000a047fae */ /* 0x0003e8000812187c */
[----:B------:R4:W-:Y:S01]  /*8f0c0*/  STL [R1+0x1250], R3 ;  /* 0x0012500301007387 */ /* 0x0009e20000100800 */
        /* <DEDUP_REMOVED lines=8> */
[----:B------:R1:W-:Y:S01]  /*8f150*/  LDGSTS.E [R4+0x4b00], desc[UR60][R10.64], P0 ;  /* 0x04b000000a047fae */ /* 0x0003e2000812187c */
[----:B------:R-:W-:-:S03]  /*8f160*/  IADD3 R12, P1, R12, R5, RZ ;  /* 0x000000050c0c7210 */ /* 0x000fc60007f3e0ff */
[----:B------:R-:W2:Y:S02]  /*8f170*/  LDL.LU R16, [R1+0x13cc] ;  /* 0x0013cc0001107983 */ /* 0x000ea40000300800 */
[----:B------:R-:W-:Y:S01]  /*8f180*/  IMAD.X R21, R21, 0x1, R0, P1 ;  /* 0x0000000115157824 */ /* 0x000fe200008e0600 */
[----:B-1----:R-:W-:Y:S01]  /*8f190*/  MOV R10, R13 ;  /* 0x0000000d000a7202 */ /* 0x002fe20000000f00 */
[----:B------:R-:W-:Y:S02]  /*8f1a0*/  IMAD.MOV.U32 R11, RZ, RZ, R15 ;  /* 0x000000ffff0b7224 */ /* 0x000fe400078e000f */
[----:B------:R-:W2:Y:S04]  /*8f1b0*/  LDL.LU R15, [R1+0x13d0] ;  /* 0x0013d000010f7983 */ /* 0x000ea80000300800 */
[----:B------:R-:W2:Y:S04]  /*8f1c0*/  LDL.LU R13, [R1+0x140c] ;  /* 0x00140c00010d7983 */ /* 0x000ea80000300800 */
[----:B------:R1:W-:Y:S04]  /*8f1d0*/  STL [R1+0x12d0], R12 ;  /* 0x0012d00c01007387 */ /* 0x0003e80000100800 */
[----:B------:R1:W-:Y:S04]  /*8f1e0*/  LDGSTS.E [R4+0x4f00], desc[UR60][R10.64], P0 ;  /* 0x04f000000a047fae */ /* 0x0003e8000812187c */
[----:B------:R3:W-:Y:S01]  /*8f1f0*/  STL [R1+0x12cc], R21 ;  /* 0x0012cc1501007387 */ /* 0x0007e20000100800 */
[----:B-1----:R-:W-:Y:S01]  /*8f200*/  IMAD.MOV.U32 R10, RZ, RZ, R12 ;  /* 0x000000ffff0a7224 */ /* 0x002fe200078e000c */
[----:B------:R-:W-:-:S05]  /*8f210*/  IADD3 R19, P2, R19, R5, RZ ;  /* 0x0000000513137210 */ /* 0x000fca0007f5e0ff */
[----:B------:R-:W-:Y:S04]  /*8f220*/  STL [R1+0x1310], R19 ;  /* 0x0013101301007387 */ /* 0x000fe80000100800 */
[----:B------:R-:W2:Y:S01]  /*8f230*/  LDL.LU R12, [R1+0x1410] ;  /* 0x00141000010c7983 */ /* 0x000ea20000300800 */
[----:B------:R-:W-:Y:S01]  /*8f240*/  IMAD.MOV.U32 R11, RZ, RZ, R21 ;  /* 0x000000ffff0b7224 */ /* 0x000fe200078e0015 */
[----:B------:R-:W-:-:S04]  /*8f250*/  IADD3.X R20, R20, R0, RZ, P2, !PT ;  /* 0x0000000014147210 */ /* 0x000fc800017fe4ff */
[----:B------:R1:W-:Y:S01]  /*8f260*/  LDGSTS.E [R4+0x5300], desc[UR60][R10.64], P0 ;  /* 0x053000000a047fae */ /* 0x0003e2000812187c */
[----:B---3--:R-:W-:-:S03]  /*8f270*/  IADD3 R14, P1, R14, R5, RZ ;  /* 0x000000050e0e7210 */ /* 0x008fc60007f3e0ff */
[----:B------:R3:W-:Y:S02]  /*8f280*/  STL [R1+0x130c], R20 ;  /* 0x00130c1401007387 */ /* 0x0007e40000100800 */
[----:B------:R-:W-:Y:S02]  /*8f290*/  IMAD.X R18, R18, 0x1, R0, P1 ;  /* 0x0000000112127824 */ /* 0x000fe400008e0600 */
[----:B------:R-:W2:Y:S01]  /*8f2a0*/  LDL.LU R22, [R1+0x144c] ;  /* 0x00144c0001167983 */ /* 0x000ea20000300800 */
[----:B-1----:R-:W-:Y:S01]  /*8f2b0*/  MOV R10, R19 ;  /* 0x00000013000a7202 */ /* 0x002fe20000000f00 */
[----:B------:R-:W-:Y:S02]  /*8f2c0*/  IMAD.MOV.U32 R11, RZ, RZ, R20 ;  /* 0x000000ffff0b7224 */ /* 0x000fe400078e0014 */
[----:B------:R-:W2:Y:S04]  /*8f2d0*/  LDL.LU R21, [R1+0x1450] ;  /* 0x0014500001157983 */ /* 0x000ea80000300800 */
[----:B---3--:R-:W3:Y:S04]  /*8f2e0*/  LDL.LU R20, [R1+0x148c] ;  /* 0x00148c0001147983 */ /* 0x008ee80000300800 */
[----:B------:R1:W-:Y:S04]  /*8f2f0*/  LDGSTS.E [R4+0x5700], desc[UR60][R10.64], P0 ;  /* 0x057000000a047fae */ /* 0x0003e8000812187c */
[----:B------:R1:W-:Y:S01]  /*8f300*/  STL [R1+0x1350], R14 ;  /* 0x0013500e01007387 */ /* 0x0003e20000100800 */
[----:B----4-:R-:W-:-:S03]  /*8f310*/  IADD3 R3, P2, R3, R5, RZ ;  /* 0x0000000503037210 */ /* 0x010fc60007f5e0ff */
[----:B------:R-:W-:Y:S01]  /*8f320*/  STL [R1+0x134c], R18 ;  /* 0x00134c1201007387 */ /* 0x000fe20000100800 */
[----:B--2---:R-:W-:Y:S01]  /*8f330*/  IADD3.X R17, R17, R0, RZ, P2, !PT ;  /* 0x0000000011117210 */ /* 0x004fe200017fe4ff */
[----:B-1----:R-:W-:Y:S02]  /*8f340*/  IMAD.MOV.U32 R10, RZ, RZ, R14 ;  /* 0x000000ffff0a7224 */ /* 0x002fe400078e000e */
[----:B------:R1:W-:Y:S01]  /*8f350*/  STL [R1+0x1390], R3 ;  /* 0x0013900301007387 */ /* 0x0003e20000100800 */
[----:B------:R-:W-:-:S03]  /*8f360*/  IMAD.MOV.U32 R11, RZ, RZ, R18 ;  /* 0x000000ffff0b7224 */ /* 0x000fc600078e0012 */
[----:B------:R-:W2:Y:S04]  /*8f370*/  LDL.LU R14, [R1+0x1490] ;  /* 0x00149000010e7983 */ /* 0x000ea80000300800 */
[----:B------:R4:W-:Y:S04]  /*8f380*/  STL [R1+0x138c], R17 ;  /* 0x00138c1101007387 */ /* 0x0009e80000100800 */
[----:B------:R1:W-:Y:S04]  /*8f390*/  LDGSTS.E [R4+0x5b00], desc[UR60][R10.64], P0 ;  /* 0x05b000000a047fae */ /* 0x0003e8000812187c */
[----:B------:R-:W3:Y:S01]  /*8f3a0*/  LDL.LU R19, [R1+0x14cc] ;  /* 0x0014cc0001137983 */ /* 0x000ee20000300800 */
[----:B------:R-:W-:-:S05]  /*8f3b0*/  IADD3 R15, P1, R15, R5, RZ ;  /* 0x000000050f0f7210 */ /* 0x000fca0007f3e0ff */
[----:B------:R-:W-:Y:S01]  /*8f3c0*/  IMAD.X R16, R16, 0x1, R0, P1 ;  /* 0x0000000110107824 */ /* 0x000fe200008e0600 */
[----:B-1----:R-:W-:Y:S01]  /*8f3d0*/  MOV R10, R3 ;  /* 0x00000003000a7202 */ /* 0x002fe20000000f00 */
[----:B------:R-:W-:Y:S01]  /*8f3e0*/  IMAD.MOV.U32 R11, RZ, RZ, R17 ;  /* 0x000000ffff0b7224 */ /* 0x000fe200078e0011 */
[----:B------:R-:W3:Y:S04]  /*8f3f0*/  LDL.LU R3, [R1+0x14d0] ;  /* 0x0014d00001037983 */ /* 0x000ee80000300800 */
[----:B----4-:R-:W4:Y:S04]  /*8f400*/  LDL.LU R17, [R1+0x150c] ;  /* 0x00150c0001117983 */ /* 0x010f280000300800 */
[----:B------:R-:W-:Y:S04]  /*8f410*/  STL [R1+0x13d0], R15 ;  /* 0x0013d00f01007387 */ /* 0x000fe80000100800 */
[----:B------:R1:W-:Y:S04]  /*8f420*/  LDGSTS.E [R4+0x5f00], desc[UR60][R10.64], P0 ;  /* 0x05f000000a047fae */ /* 0x0003e8000812187c */
[----:B------:R1:W-:Y:S02]  /*8f430*/  STL [R1+0x13cc], R16 ;  /* 0x0013cc1001007387 */ /* 0x0003e40000100800 */
[----:B-1----:R-:W-:Y:S01]  /*8f440*/  IMAD.MOV.U32 R11, RZ, RZ, R16 ;  /* 0x000000ffff0b7224 */ /* 0x002fe200078e0010 */
[----:B------:R-:W-:-:S05]  /*8f450*/  IADD3 R12, P2, R12, R5, RZ ;  /* 0x000000050c0c7210 */ /* 0x000fca0007f5e0ff */
[----:B------:R-:W-:Y:S04]  /*8f460*/  STL [R1+0x1410], R12 ;  /* 0x0014100c01007387 */ /* 0x000fe80000100800 */
[----:B------:R-:W4:Y:S01]  /*8f470*/  LDL.LU R16, [R1+0x1510] ;  /* 0x0015100001107983 */ /* 0x000f220000300800 */
[----:B------:R-:W-:Y:S01]  /*8f480*/  IADD3.X R13, R13, R0, RZ, P2, !PT ;  /* 0x000000000d0d7210 */ /* 0x000fe200017fe4ff */
[----:B------:R-:W-:-:S04]  /*8f490*/  IMAD.MOV.U32 R10, RZ, RZ, R15 ;  /* 0x000000ffff0a7224 */ /* 0x000fc800078e000f */
[----:B------:R1:W-:Y:S04]  /*8f4a0*/  STL [R1+0x140c], R13 ;  /* 0x00140c0d01007387 */ /* 0x0003e80000100800 */
[----:B------:R-:W4:Y:S04]  /*8f4b0*/  LDL.LU R18, [R1+0x154c] ;  /* 0x00154c0001127983 */ /* 0x000f280000300800 */
[----:B------:R-:W4:Y:S01]  /*8f4c0*/  LDL.LU R15, [R1+0x1550] ;  /* 0x00155000010f7983 */ /* 0x000f220000300800 */
[----:B------:R-:W-:-:S03]  /*8f4d0*/  IADD3 R21, P1, R21, R5, RZ ;  /* 0x0000000515157210 */ /* 0x000fc60007f3e0ff */
[----:B------:R1:W-:Y:S02]  /*8f4e0*/  LDGSTS.E [R4+0x6300], desc[UR60][R10.64], P0 ;  /* 0x063000000a047fae */ /* 0x0003e4000812187c */
[----:B------:R-:W-:Y:S02]  /*8f4f0*/  IMAD.X R22, R22, 0x1, R0, P1 ;  /* 0x0000000116167824 */ /* 0x000fe400008e0600 */
[----:B-1----:R-:W-:Y:S01]  /*8f500*/  IMAD.MOV.U32 R11, RZ, RZ, R13 ;  /* 0x000000ffff0b7224 */ /* 0x002fe200078e000d */
[----:B------:R-:W-:Y:S01]  /*8f510*/  MOV R10, R12 ;  /* 0x0000000c000a7202 */ /* 0x000fe20000000f00 */
[----:B------:R-:W4:Y:S04]  /*8f520*/  LDL.LU R13, [R1+0x158c] ;  /* 0x00158c00010d7983 */ /* 0x000f280000300800 */
[----:B------:R-:W4:Y:S01]  /*8f530*/  LDL.LU R12, [R1+0x1590] ;  /* 0x00159000010c7983 */ /* 0x000f220000300800 */
[----:B--2---:R-:W-:-:S03]  /*8f540*/  IADD3 R14, P2, R14, R5, RZ ;  /* 0x000000050e0e7210 */ /* 0x004fc60007f5e0ff */
[----:B------:R1:W-:Y:S01]  /*8f550*/  LDGSTS.E [R4+0x6700], desc[UR60][R10.64], P0 ;  /* 0x067000000a047fae */ /* 0x0003e2000812187c */
[----:B---3--:R-:W-:-:S03]  /*8f560*/  IADD3.X R20, R20, R0, RZ, P2, !PT ;  /* 0x0000000014147210 */ /* 0x008fc600017fe4ff */
[----:B------:R2:W-:Y:S04]  /*8f570*/  STL [R1+0x1450], R21 ;  /* 0x0014501501007387 */ /* 0x0005e80000100800 */
[----:B------:R-:W-:Y:S01]  /*8f580*/  STL [R1+0x144c], R22 ;  /* 0x00144c1601007387 */ /* 0x000fe20000100800 */
[----:B-1----:R-:W-:Y:S02]  /*8f590*/  IMAD.MOV.U32 R10, RZ, RZ, R21 ;  /* 0x000000ffff0a7224 */ /* 0x002fe400078e0015 */
[----:B------:R-:W-:Y:S01]  /*8f5a0*/  IMAD.MOV.U32 R11, RZ, RZ, R22 ;  /* 0x000000ffff0b7224 */ /* 0x000fe200078e0016 */
[----:B------:R1:W-:Y:S04]  /*8f5b0*/  STL [R1+0x1490], R14 ;  /* 0x0014900e01007387 */ /* 0x0003e80000100800 */
[----:B------:R3:W-:Y:S01]  /*8f5c0*/  LDGSTS.E [R4+0x6b00], desc[UR60][R10.64], P0 ;  /* 0x06b000000a047fae */ /* 0x0007e2000812187c */
[----:B------:R-:W-:-:S03]  /*8f5d0*/  IADD3 R3, P1, R3, R5, RZ ;  /* 0x0000000503037210 */ /* 0x000fc60007f3e0ff */
[----:B------:R1:W-:Y:S02]  /*8f5e0*/  STL [R1+0x148c], R20 ;  /* 0x00148c1401007387 */ /* 0x0003e40000100800 */
[----:B------:R-:W-:Y:S02]  /*8f5f0*/  IMAD.X R19, R19, 0x1, R0, P1 ;  /* 0x0000000113137824 */ /* 0x000fe400008e0600 */
[----:B--2---:R-:W2:Y:S01]  /*8f600*/  LDL.LU R21, [R1+0x15cc] ;  /* 0x0015cc0001157983 */ /* 0x004ea20000300800 */
[----:B---3--:R-:W-:Y:S01]  /*8f610*/  MOV R10, R14 ;  /* 0x0000000e000a7202 */ /* 0x008fe20000000f00 */
[----:B------:R-:W-:Y:S02]  /*8f620*/  IMAD.MOV.U32 R11, RZ, RZ, R20 ;  /* 0x000000ffff0b7224 */ /* 0x000fe400078e0014 */
[----:B-1----:R-:W3:Y:S04]  /*8f630*/  LDL.LU R14, [R1+0x15d0] ;  /* 0x0015d000010e7983 */ /* 0x002ee80000300800 */
[----:B------:R-:W2:Y:S04]  /*8f640*/  LDL.LU R20, [R1+0x160c] ;  /* 0x00160c0001147983 */ /* 0x000ea80000300800 */
[----:B------:R1:W-:Y:S04]  /*8f650*/  STL [R1+0x14d0], R3 ;  /* 0x0014d00301007387 */ /* 0x0003e80000100800 */
[----:B------:R1:W-:Y:S04]  /*8f660*/  LDGSTS.E [R4+0x6f00], desc[UR60][R10.64], P0 ;  /* 0x06f000000a047fae */ /* 0x0003e8000812187c */
[----:B------:R-:W-:Y:S01]  /*8f670*/  STL [R1+0x14cc], R19 ;  /* 0x0014cc1301007387 */ /* 0x000fe20000100800 */
[----:B-1----:R-:W-:Y:S01]  /*8f680*/  IMAD.MOV.U32 R10, RZ, RZ, R3 ;  /* 0x000000ffff0a7224 */ /* 0x002fe200078e0003 */
[----:B----4-:R-:W-:-:S05]  /*8f690*/  IADD3 R16, P2, R16, R5, RZ ;  /* 0x0000000510107210 */ /* 0x010fca0007f5e0ff */
[----:B------:R-:W-:Y:S04]  /*8f6a0*/  STL [R1+0x1510], R16 ;  /* 0x0015101001007387 */ /* 0x000fe80000100800 */
[----:B------:R-:W4:Y:S01]  /*8f6b0*/  LDL.LU R3, [R1+0x1610] ;  /* 0x0016100001037983 */ /* 0x000f220000300800 */
[----:B------:R-:W-:Y:S01]  /*8f6c0*/  IMAD.MOV.U32 R11, RZ, RZ, R19 ;  /* 0x000000ffff0b7224 */ /* 0x000fe200078e0013 */
[----:B------:R-:W-:Y:S02]  /*8f6d0*/  IADD3.X R17, R17, R0, RZ, P2, !PT ;  /* 0x0000000011117210 */ /* 0x000fe400017fe4ff */
[----:B------:R-:W-:Y:S02]  /*8f6e0*/  IADD3 R15, P1, R15, R5, RZ ;  /* 0x000000050f0f7210 */ /* 0x000fe40007f3e0ff */
[----:B------:R1:W-:Y:S04]  /*8f6f0*/  LDGSTS.E [R4+0x7300], desc[UR60][R10.64], P0 ;  /* 0x073000000a047fae */ /* 0x0003e8000812187c */
[----:B------:R1:W-:Y:S01]  /*8f700*/  STL [R1+0x150c], R17 ;  /* 0x00150c1101007387 */ /* 0x0003e20000100800 */
[----:B------:R-:W-:Y:S01]  /*8f710*/  IMAD.X R18, R18, 0x1, R0, P1 ;  /* 0x0000000112127824 */ /* 0x000fe200008e0600 */
[----:B-1----:R-:W-:Y:S01]  /*8f720*/  MOV R10, R16 ;  /* 0x00000010000a7202 */ /* 0x002fe20000000f00 */
[----:B------:R-:W-:-:S02]  /*8f730*/  IMAD.MOV.U32 R11, RZ, RZ, R17 ;  /* 0x000000ffff0b7224 */ /* 0x000fc400078e0011 */
[----:B------:R-:W4:Y:S04]  /*8f740*/  LDL.LU R17, [R1+0x164c] ;  /* 0x00164c0001117983 */ /* 0x000f280000300800 */
[----:B------:R-:W4:Y:S01]  /*8f750*/  LDL.LU R16, [R1+0x1650] ;  /* 0x0016500001107983 */ /* 0x000f220000300800 */
[----:B------:R-:W-:-:S03]  /*8f760*/  IADD3 R12, P2, R12, R5, RZ ;  /* 0x000000050c0c7210 */ /* 0x000fc60007f5e0ff */
[----:B------:R-:W4:Y:S04]  /*8f770*/  LDL.LU R19, [R1+0x168c] ;  /* 0x00168c0001137983 */ /* 0x000f280000300800 */
[----:B------:R-:W-:Y:S04]  /*8f780*/  STL [R1+0x1550], R15 ;  /* 0x0015500f01007387 */ /* 0x000fe80000100800 */
[----:B------:R1:W-:Y:S04]  /*8f790*/  LDGSTS.E [R4+0x7700], desc[UR60][R10.64], P0 ;  /* 0x077000000a047fae */ /* 0x0003e8000812187c */
[----:B------:R1:W-:Y:S04]  /*8f7a0*/  STL [R1+0x154c], R18 ;  /* 0x00154c1201007387 */ /* 0x0003e80000100800 */
[----:B------:R-:W-:Y:S01]  /*8f7b0*/  STL [R1+0x1590], R12 ;  /* 0x0015900c01007387 */ /* 0x000fe20000100800 */
[----:B-1----:R-:W-:-:S03]  /*8f7c0*/  IMAD.MOV.U32 R11, RZ, RZ, R18 ;  /* 0x000000ffff0b7224 */ /* 0x002fc600078e0012 */
[----:B------:R-:W4:Y:S01]  /*8f7d0*/  LDL.LU R18, [R1+0x1690] ;  /* 0x0016900001127983 */ /* 0x000f220000300800 */
[----:B------:R-:W-:Y:S01]  /*8f7e0*/  IMAD.MOV.U32 R10, RZ, RZ, R15 ;  /* 0x000000ffff0a7224 */ /* 0x000fe200078e000f */
[----:B------:R-:W-:-:S04]  /*8f7f0*/  IADD3.X R13, R13, R0, RZ, P2, !PT ;  /* 0x000000000d0d7210 */ /* 0x000fc800017fe4ff */
[----:B------:R1:W-:Y:S01]  /*8f800*/  LDGSTS.E [R4+0x7b00], desc[UR60][R10.64], P0 ;  /* 0x07b000000a047fae */ /* 0x0003e2000812187c */
[----:B---3--:R-:W-:-:S03]  /*8f810*/  IADD3 R14, P1, R14, R5, RZ ;  /* 0x000000050e0e7210 */ /* 0x008fc60007f3e0ff */
[----:B------:R3:W-:Y:S01]  /*8f820*/  STL [R1+0x158c], R13 ;  /* 0x00158c0d01007387 */ /* 0x0007e20000100800 */
[----:B-1----:R-:W-:Y:S01]  /*8f830*/  MOV R10, R12 ;  /* 0x0000000c000a7202 */ /* 0x002fe20000000f00 */
[----:B------:R-:W-:Y:S02]  /*8f840*/  IMAD.MOV.U32 R11, RZ, RZ, R13 ;  /* 0x000000ffff0b7224 */ /* 0x000fe400078e000d */
[----:B--2---:R-:W-:Y:S01]  /*8f850*/  IMAD.X R21, R21, 0x1, R0, P1 ;  /* 0x0000000115157824 */ /* 0x004fe200008e0600 */
[----:B---3--:R-:W2:Y:S04]  /*8f860*/  LDL.LU R13, [R1+0x16cc] ;  /* 0x0016cc00010d7983 */ /* 0x008ea80000300800 */
[----:B------:R-:W3:Y:S04]  /*8f870*/  LDL.LU R12, [R1+0x16d0] ;  /* 0x0016d000010c7983 */ /* 0x000ee80000300800 */
        /* <DEDUP_REMOVED lines=9> */
[----:B------:R-:W-:-:S04]  /*8f910*/  IADD3.X R20, R20, R0, RZ, P2, !PT ;  /* 0x0000000014147210 */ /* 0x000fc800017fe4ff */
[----:B------:R1:W-:Y:S04]  /*8f920*/  LDGSTS.E [R4+0x20300], desc[UR60][R10.64], P0 ;  /* 0x203000000a047fae */ /* 0x0003e8000812187c */
[----:B------:R1:W-:Y:S01]  /*8f930*/  STL [R1+0x160c], R20 ;  /* 0x00160c1401007387 */ /* 0x0003e20000100800 */
[----:B------:R-:W-:Y:S02]  /*8f940*/  IADD3 R16, P1, R16, R5, RZ ;  /* 0x0000000510107210 */ /* 0x000fe40007f3e0ff */
[----:B-1----:R-:W-:Y:S01]  /*8f950*/  MOV R10, R3 ;  /* 0x00000003000a7202 */ /* 0x002fe20000000f00 */
[----:B------:R-:W-:Y:S02]  /*8f960*/  IMAD.MOV.U32 R11, RZ, RZ, R20 ;  /* 0x000000ffff0b7224 */ /* 0x000fe400078e0014 */
[----:B------:R-:W-:Y:S01]  /*8f970*/  IMAD.X R17, R17, 0x1, R0, P1 ;  /* 0x0000000111117824 */ /* 0x000fe200008e0600 */
[----:B------:R-:W4:Y:S04]  /*8f980*/  LDL.LU R20, [R1+0x174c] ;  /* 0x00174c0001147983 */ /* 0x000f280000300800 */
[----:B------:R-:W4:Y:S04]  /*8f990*/  LDL.LU R3, [R1+0x1750] ;  /* 0x0017500001037983 */ /* 0x000f280000300800 */
        /* <DEDUP_REMOVED lines=8> */
[----:B------:R-:W4:Y:S04]  /*8fa20*/  LDL.LU R17, [R1+0x178c] ;  /* 0x00178c0001117983 */ /* 0x000f280000300800 */
[----:B------:R1:W-:Y:S04]  /*8fa30*/  STL [R1+0x168c], R19 ;  /* 0x00168c1301007387 */ /* 0x0003e80000100800 */
[----:B------:R-:W4:Y:S04]  /*8fa40*/  LDL.LU R16, [R1+0x1790] ;  /* 0x0017900001107983 */ /* 0x000f280000300800 */
[----:B------:R1:W-:Y:S01]  /*8fa50*/  LDGSTS.E [R4+0x20b00], desc[UR60][R10.64], P0 ;  /* 0x20b000000a047fae */ /* 0x0003e2000812187c */
[----:B---3--:R-:W-:-:S05]  /*8fa60*/  IADD3 R12, P1, R12, R5, RZ ;  /* 0x000000050c0c7210 */ /* 0x008fca0007f3e0ff */
[----:B--2---:R-:W-:Y:S01]  /*8fa70*/  IMAD.X R13, R13, 0x1, R0, P1 ;  /* 0x000000010d0d7824 */ /* 0x004fe200008e0600 */
[----:B-1----:R-:W-:Y:S01]  /*8fa80*/  MOV R10, R18 ;  /* 0x00000012000a7202 */ /* 0x002fe20000000f00 */
[----:B------:R-:W-:Y:S02]  /*8fa90*/  IMAD.MOV.U32 R11, RZ, RZ, R19 ;  /* 0x000000ffff0b7224 */ /* 0x000fe400078e0013 */
[----:B------:R-:W2:Y:S04]  /*8faa0*/  LDL.LU R19, [R1+0x17cc] ;  /* 0x0017cc0001137983 */ /* 0x000ea80000300800 */
[----:B------:R-:W3:Y:S04]  /*8fab0*/  LDL.LU R18, [R1+0x17d0] ;  /* 0x0017d00001127983 */ /* 0x000ee80000300800 */
        /* <DEDUP_REMOVED lines=10> */
[----:B------:R1:W-:Y:S04]  /*8fb60*/  STL [R1+0x170c], R15 ;  /* 0x00170c0f01007387 */ /* 0x0003e80000100800 */
[----:B------:R-:W4:Y:S01]  /*8fb70*/  LDL.LU R12, [R1+0x1870] ;  /* 0x00187000010c7983 */ /* 0x000f220000300800 */
[----:B-1----:R-:W-:Y:S01]  /*8fb80*/  MOV R10, R14 ;  /* 0x0000000e000a7202 */ /* 0x002fe20000000f00 */
[----:B------:R-:W-:-:S02]  /*8fb90*/  IMAD.MOV.U32 R11, RZ, RZ, R15 ;  /* 0x000000ffff0b7224 */ /* 0x000fc400078e000f */
[----:B------:R-:W4:Y:S04]  /*8fba0*/  LDL.LU R152, [R1+0x188c] ;  /* 0x00188c0001987983 */ /* 0x000f280000300800 */
[----:B------:R-:W4:Y:S01]  /*8fbb0*/  LDL.LU R15, [R1+0x1890] ;  /* 0x00189000010f7983 */ /* 0x000f220000300800 */
[----:B------:R-:W-:-:S03]  /*8fbc0*/  IADD3 R3, P1, R3, R5, RZ ;  /* 0x0000000503037210 */ /* 0x000fc60007f3e0ff */
[----:B------:R-:W4:Y:S02]  /*8fbd0*/  LDL.LU R14, [R1+0x18b4] ;  /* 0x0018b400010e7983 */ /* 0x000f240000300800 */
[----:B------:R-:W-:Y:S02]  /*8fbe0*/  IMAD.X R20, R20, 0x1, R0, P1 ;  /* 0x0000000114147824 */ /* 0x000fe400008e0600 */
[----:B------:R1:W-:Y:S04]  /*8fbf0*/  STL [R1+0x1750], R3 ;  /* 0x0017500301007387 */ /* 0x0003e80000100800 */
[----:B------:R1:W-:Y:S04]  /*8fc00*/  LDGSTS.E [R4+0x21700], desc[UR60][R10.64], P0 ;  /* 0x217000000a047fae */ /* 0x0003e8000812187c */
[----:B------:R-:W-:Y:S01]  /*8fc10*/  STL [R1+0x174c], R20 ;  /* 0x00174c1401007387 */ /* 0x000fe20000100800 */
[----:B-1----:R-:W-:Y:S01]  /*8fc20*/  IMAD.MOV.U32 R10, RZ, RZ, R3 ;  /* 0x000000ffff0a7224 */ /* 0x002fe200078e0003 */
[----:B------:R-:W-:-:S05]  /*8fc30*/  IADD3 R16, P2, R16, R5, RZ ;  /* 0x0000000510107210 */ /* 0x000fca0007f5e0ff */
[----:B------:R-:W-:Y:S04]  /*8fc40*/  STL [R1+0x1790], R16 ;  /* 0x0017901001007387 */ /* 0x000fe80000100800 */
[----:B------:R-:W4:Y:S01]  /*8fc50*/  LDL.LU R3, [R1+0x18b8] ;  /* 0x0018b80001037983 */ /* 0x000f220000300800 */
[----:B------:R-:W-:Y:S01]  /*8fc60*/  IADD3.X R17, R17, R0, RZ, P2, !PT ;  /* 0x0000000011117210 */ /* 0x000fe200017fe4ff */
[----:B------:R-:W-:-:S04]  /*8fc70*/  IMAD.MOV.U32 R11, RZ, RZ, R20 ;  /* 0x000000ffff0b7224 */ /* 0x000fc800078e0014 */
[----:B------:R1:W-:Y:S04]  /*8fc80*/  STL [R1+0x178c], R17 ;  /* 0x00178c1101007387 */ /* 0x0003e80000100800 */
[----:B------:R-:W4:Y:S01]  /*8fc90*/  LDL.LU.64 R22, [R1+0x690] ;  /* 0x0006900001167983 */ /* 0x000f220000300a00 */
[----:B---3--:R-:W-:-:S03]  /*8fca0*/  IADD3 R18, P1, R18, R5, RZ ;  /* 0x0000000512127210 */ /* 0x008fc60007f3e0ff */
[----:B------:R3:W-:Y:S02]  /*8fcb0*/  LDGSTS.E [R4+0x21b00], desc[UR60][R10.64], P0 ;  /* 0x21b000000a047fae */ /* 0x0007e4000812187c */
[----:B--2---:R-:W-:Y:S01]  /*8fcc0*/  IMAD.X R19, R19, 0x1, R0, P1 ;  /* 0x0000000113137824 */ /* 0x004fe200008e0600 */
[----:B---3--:R-:W-:Y:S01]  /*8fcd0*/  MOV R10, R16 ;  /* 0x00000010000a7202 */ /* 0x008fe20000000f00 */
[----:B------:R-:W-:Y:S02]  /*8fce0*/  IMAD.MOV.U32 R11, RZ, RZ, R17 ;  /* 0x000000ffff0b7224 */ /* 0x000fe400078e0011 */
[----:B-1----:R-:W2:Y:S04]  /*8fcf0*/  LDL.LU.64 R16, [R1+0x678] ;  /* 0x0006780001107983 */ /* 0x002ea80000300a00 */
        /* <DEDUP_REMOVED lines=9> */
[----:B---3--:R-:W3:Y:S01]  /*8fd90*/  LDL.LU.64 R18, [R1+0x660] ;  /* 0x0006600001127983 */ /* 0x008ee20000300a00 */
[----:B-1----:R-:W-:Y:S01]  /*8fda0*/  MOV R10, R12 ;  /* 0x0000000c000a7202 */ /* 0x002fe20000000f00 */
[----:B------:R-:W-:Y:S02]  /*8fdb0*/  IMAD.MOV.U32 R11, RZ, RZ, R13 ;  /* 0x000000ffff0b7224 */ /* 0x000fe400078e000d */
[----:B------:R1:W-:Y:S01]  /*8fdc0*/  STL [R1+0x186c], R13 ;  /* 0x00186c0d01007387 */ /* 0x0003e20000100800 */
[----:B------:R-:W-:-:S03]  /*8fdd0*/  IADD3 R15, P1, R15, R5, RZ ;  /* 0x000000050f0f7210 */ /* 0x000fc60007f3e0ff */
[----:B------:R4:W-:Y:S04]  /*8fde0*/  LDGSTS.E [R4+0x22700], desc[UR60][R10.64], P0 ;  /* 0x227000000a047fae */ /* 0x0009e8000812187c */
[----:B-1----:R-:W3:Y:S04]  /*8fdf0*/  LDL.LU.64 R12, [R1+0x648] ;  /* 0x00064800010c7983 */ /* 0x002ee80000300a00 */
[----:B------:R-:W3:Y:S01]  /*8fe00*/  LDL.LU.64 R20, [R1+0x630] ;  /* 0x0006300001147983 */ /* 0x000ee20000300a00 */
[----:B------:R-:W-:Y:S02]  /*8fe10*/  IMAD.X R152, R152, 0x1, R0, P1 ;  /* 0x0000000198987824 */ /* 0x000fe400008e0600 */
[----:B----4-:R-:W-:-:S02]  /*8fe20*/  IMAD.MOV.U32 R10, RZ, RZ, R15 ;  /* 0x000000ffff0a7224 */ /* 0x010fc400078e000f */
[----:B------:R-:W-:Y:S01]  /*8fe30*/  IMAD.MOV.U32 R11, RZ, RZ, R152 ;  /* 0x000000ffff0b7224 */ /* 0x000fe200078e0098 */
[----:B------:R-:W-:Y:S04]  /*8fe40*/  STL [R1+0x1890], R15 ;  /* 0x0018900f01007387 */ /* 0x000fe80000100800 */
[----:B------:R-:W-:Y:S04]  /*8fe50*/  STL [R1+0x188c], R152 ;  /* 0x00188c9801007387 */ /* 0x000fe80000100800 */
[----:B------:R1:W-:Y:S01]  /*8fe60*/  LDGSTS.E [R4+0x22b00], desc[UR60][R10.64], P0 ;  /* 0x22b000000a047fae */ /* 0x0003e2000812187c */
[----:B------:R-:W-:-:S04]  /*8fe70*/  IADD3 R3, P2, R3, R5, RZ ;  /* 0x0000000503037210 */ /* 0x000fc80007f5e0ff */
[----:B------:R-:W-:Y:S01]  /*8fe80*/  IADD3.X R14, R14, R0, RZ, P2, !PT ;  /* 0x000000000e0e7210 */ /* 0x000fe200017fe4ff */
[----:B------:R-:W-:Y:S04]  /*8fe90*/  STL [R1+0x18b8], R3 ;  /* 0x0018b80301007387 */ /* 0x000fe80000100800 */
[----:B------:R4:W-:Y:S01]  /*8fea0*/  STL [R1+0x18b4], R14 ;  /* 0x0018b40e01007387 */ /* 0x0009e20000100800 */
[----:B-1----:R-:W-:Y:S01]  /*8feb0*/  IMAD.MOV.U32 R11, RZ, RZ, R14 ;  /* 0x000000ffff0b7224 */ /* 0x002fe200078e000e */
[----:B------:R-:W-:-:S05]  /*8fec0*/  MOV R10, R3 ;  /* 0x00000003000a7202 */ /* 0x000fca0000000f00 */
[----:B------:R1:W-:Y:S01]  /*8fed0*/  LDGSTS.E [R4+0x22f00], desc[UR60][R10.64], P0 ;  /* 0x22f000000a047fae */ /* 0x0003e2000812187c */
[----:B----4-:R-:W-:-:S05]  /*8fee0*/  IADD3 R14, P1, R22, R5, RZ ;  /* 0x00000005160e7210 */ /* 0x010fca0007f3e0ff */
[----:B------:R-:W-:Y:S01]  /*8fef0*/  IMAD.X R3, R23, 0x1, R0, P1 ;  /* 0x0000000117037824 */ /* 0x000fe200008e0600 */
[----:B--2---:R-:W-:-:S04]  /*8ff00*/  IADD3 R15, P1, R16, R5, RZ ;  /* 0x00000005100f7210 */ /* 0x004fc80007f3e0ff */
[----:B-1----:R-:W-:Y:S01]  /*8ff10*/  IADD3.X R10, R17, R0, RZ, P1, !PT ;  /* 0x00000000110a7210 */ /* 0x002fe20000ffe4ff */
[----:B------:R-:W-:Y:S02]  /*8ff20*/  IMAD.MOV.U32 R162, RZ, RZ, R14 ;  /* 0x000000ffffa27224 */ /* 0x000fe400078e000e */
[----:B------:R-:W-:Y:S01]  /*8ff30*/  IMAD.MOV.U32 R163, RZ, RZ, R3 ;  /* 0x000000ffffa37224 */ /* 0x000fe200078e0003 */
[----:B------:R-:W-:Y:S01]  /*8ff40*/  MOV R14, R15 ;  /* 0x0000000f000e7202 */ /* 0x000fe20000000f00 */
[----:B------:R-:W-:Y:S02]  /*8ff50*/  IMAD.MOV.U32 R15, RZ, RZ, R10 ;  /* 0x000000ffff0f7224 */ /* 0x000fe400078e000a */
[----:B------:R-:W-:Y:S01]  /*8ff60*/  IMAD.MOV.U32 R10, RZ, RZ, R162 ;  /* 0x000000ffff0a7224 */ /* 0x000fe200078e00a2 */
[----:B------:R1:W-:Y:S04]  /*8ff70*/  STL.64 [R1+0x690], R162 ;  /* 0x000690a201007387 */ /* 0x0003e80000100a00 */
[----:B------:R2:W-:Y:S01]  /*8ff80*/  STL.64 [R1+0x678], R14 ;  /* 0x0006780e01007387 */ /* 0x0005e20000100a00 */
[----:B---3--:R-:W-:-:S05]  /*8ff90*/  IADD3 R16, P1, R18, R5, RZ ;  /* 0x0000000512107210 */ /* 0x008fca0007f3e0ff */
        /* <DEDUP_REMOVED lines=9> */
[----:B------:R-:W-:Y:S01]  /*90030*/  IADD3 R21, P1, R222, R5, RZ ;  /* 0x00000005de157210 */ /* 0x000fe20007f3e0ff */
[----:B------:R-:W-:Y:S01]  /*90040*/  IMAD.MOV.U32 R168, RZ, RZ, R16 ;  /* 0x000000ffffa87224 */ /* 0x000fe200078e0010 */
[----:B------:R-:W-:Y:S01]  /*90050*/  MOV R169, R11 ;  /* 0x0000000b00a97202 */ /* 0x000fe20000000f00 */
[----:B------:R-:W-:Y:S01]  /*90060*/  IMAD.MOV.U32 R11, RZ, RZ, R163 ;  /* 0x000000ffff0b7224 */ /* 0x000fe200078e00a3 */
[----:B------:R-:W-:Y:S01]  /*90070*/  IADD3.X R222, R223, R0, RZ, P1, !PT ;  /* 0x00000000dfde7210 */ /* 0x000fe20000ffe4ff */
[----:B------:R-:W-:Y:S01]  /*90080*/  IMAD.MOV.U32 R167, RZ, RZ, R12 ;  /* 0x000000ffffa77224 */ /* 0x000fe200078e000c */
[----:B------:R-:W-:Y:S01]  /*90090*/  IADD3 R22, P1, R218, R5, RZ ;  /* 0x00000005da167210 */ /* 0x000fe20007f3e0ff */
[----:B-1----:R-:W-:Y:S01]  /*900a0*/  IMAD.MOV.U32 R162, RZ, RZ, R18 ;  /* 0x000000ffffa27224 */ /* 0x002fe200078e0012 */
[----:B------:R-:W-:Y:S01]  /*900b0*/  MOV R166, R17 ;  /* 0x0000001100a67202 */ /* 0x000fe20000000f00 */
[----:B------:R-:W-:Y:S01]  /*900c0*/  STL.64 [R1+0x660], R168 ;  /* 0x000660a801007387 */ /* 0x000fe20000100a00 */
[----:B------:R-:W-:Y:S01]  /*900d0*/  MOV R163, R13 ;  /* 0x0000000d00a37202 */ /* 0x000fe20000000f00 */
[--C-:B------:R-:W-:Y:S01]  /*900e0*/  IMAD.X R218, R219, 0x1, R0.reuse, P1 ;  /* 0x00000001dbda7824 */ /* 0x100fe200008e0600 */
[----:B------:R-:W-:Y:S01]  /*900f0*/  IADD3 R23, P1, R214, R5, RZ ;  /* 0x00000005d6177210 */ /* 0x000fe20007f3e0ff */
[----:B------:R-:W-:Y:S04]  /*90100*/  STL.64 [R1+0x648], R166 ;  /* 0x000648a601007387 */ /* 0x000fe80000100a00 */
[----:B------:R-:W-:Y:S04]  /*90110*/  STL.64 [R1+0x630], R162 ;  /* 0x000630a201007387 */ /* 0x000fe80000100a00 */
[----:B------:R1:W-:Y:S01]  /*90120*/  LDGSTS.E [R4+0x23300], desc[UR60][R10.64], P0 ;  /* 0x233000000a047fae */ /* 0x0003e2000812187c */
[----:B------:R-:W-:Y:S01]  /*90130*/  MOV R227, R226 ;  /* 0x000000e200e37202 */ /* 0x000fe20000000f00 */
[----:B------:R-:W-:-:S02]  /*90140*/  IMAD.X R214, R215, 0x1, R0, P1 ;  /* 0x00000001d7d67824 */ /* 0x000fc400008e0600 */
[----:B------:R-:W-:Y:S01]  /*90150*/  IMAD.MOV.U32 R226, RZ, RZ, R20 ;  /* 0x000000ffffe27224 */ /* 0x000fe200078e0014 */
[----:B------:R-:W-:Y:S04]  /*90160*/  LDGSTS.E [R4+0x23700], desc[UR60][R14.64], P0 ;  /* 0x237000000e047fae */ /* 0x000fe8000812187c */
[----:B------:R-:W3:Y:S04]  /*90170*/  LDL.LU R11, [R1+0xdd8] ;  /* 0x000dd800010b7983 */ /* 0x000ee80000300800 */
[----:B------:R-:W4:Y:S04]  /*90180*/  LDL.LU R12, [R1+0xe18] ;  /* 0x000e1800010c7983 */ /* 0x000f280000300800 */
[----:B------:R-:W4:Y:S01]  /*90190*/  LDL.LU R20, [R1+0xdd4] ;  /* 0x000dd40001147983 */ /* 0x000f220000300800 */
[----:B------:R-:W-:Y:S01]  /*901a0*/  MOV R215, R214 ;  /* 0x000000d600d77202 */ /* 0x000fe20000000f00 */
[----:B------:R-:W-:-:S02]  /*901b0*/  IMAD.MOV.U32 R219, RZ, RZ, R218 ;  /* 0x000000ffffdb7224 */ /* 0x000fc400078e00da */
[----:B------:R-:W-:Y:S01]  /*901c0*/  IMAD.MOV.U32 R214, RZ, RZ, R23 ;  /* 0x000000ffffd67224 */ /* 0x000fe200078e0017 */
[----:B------:R-:W4:Y:S01]  /*901d0*/  LDL.LU R13, [R1+0xe14] ;  /* 0x000e1400010d7983 */ /* 0x000f220000300800 */
[----:B------:R-:W-:-:S03]  /*901e0*/  IMAD.MOV.U32 R218, RZ, RZ, R22 ;  /* 0x000000ffffda7224 */ /* 0x000fc600078e0016 */
[----:B------:R-:W4:Y:S01]  /*901f0*/  LDL.LU R23, [R1+0xe54] ;  /* 0x000e540001177983 */ /* 0x000f220000300800 */
[----:B------:R-:W-:-:S03]  /*90200*/  IMAD.MOV.U32 R231, RZ, RZ, R230 ;  /* 0x000000ffffe77224 */ /* 0x000fc600078e00e6 */
[----:B------:R-:W4:Y:S01]  /*90210*/  LDL.LU R22, [R1+0xe58] ;  /* 0x000e580001167983 */ /* 0x000f220000300800 */
[----:B------:R-:W-:-:S03]  /*90220*/  IMAD.MOV.U32 R230, RZ, RZ, R19 ;  /* 0x000000ffffe67224 */ /* 0x000fc600078e0013 */
[----:B------:R-:W4:Y:S04]  /*90230*/  LDL.LU R19, [R1+0xe94] ;  /* 0x000e940001137983 */ /* 0x000f280000300800 */
[----:B------:R-:W4:Y:S04]  /*90240*/  LDL.LU R18, [R1+0xe98] ;  /* 0x000e980001127983 */ /* 0x000f280000300800 */
[----:B--2---:R-:W2:Y:S04]  /*90250*/  LDL.LU R15, [R1+0xed4] ;  /* 0x000ed400010f7983 */ /* 0x004ea80000300800 */
[----:B------:R-:W2:Y:S04]  /*90260*/  LDL.LU R14, [R1+0xed8] ;  /* 0x000ed800010e7983 */ /* 0x000ea80000300800 */
[----:B------:R-:W2:Y:S04]  /*90270*/  LDL.LU R17, [R1+0xf14] ;  /* 0x000f140001117983 */ /* 0x000ea80000300800 */
[----:B------:R-:W2:Y:S01]  /*90280*/  LDL.LU R16, [R1+0xf18] ;  /* 0x000f180001107983 */ /* 0x000ea20000300800 */
[----:B------:R-:W-:Y:S01]  /*90290*/  IADD3 R152, P1, R210, R5, RZ ;  /* 0x00000005d2987210 */ /* 0x000fe20007f3e0ff */
[----:B------:R-:W-:-:S02]  /*902a0*/  IMAD.MOV.U32 R223, RZ, RZ, R222 ;  /* 0x000000ffffdf7224 */ /* 0x000fc400078e00de */
[----:B------:R-:W-:Y:S01]  /*902b0*/  LDGSTS.E [R4+0x23b00], desc[UR60][R168.64], P0 ;  /* 0x23b00000a8047fae */ /* 0x000fe2000812187c */
[----:B------:R-:W-:Y:S02]  /*902c0*/  IADD3.X R210, R211, R0, RZ, P1, !PT ;  /* 0x00000000d3d27210 */ /* 0x000fe40000ffe4ff */
[-C--:B------:R-:W-:Y:S01]  /*902d0*/  IADD3 R153, P1, R206, R5.reuse, RZ ;  /* 0x00000005ce997210 */ /* 0x080fe20007f3e0ff */
[----:B------:R-:W-:Y:S04]  /*902e0*/  LDGSTS.E [R4+0x23f00], desc[UR60][R166.64], P0 ;  /* 0x23f00000a6047fae */ /* 0x000fe8000812187c */
[----:B------:R-:W-:Y:S01]  /*902f0*/  IMAD.X R206, R207, 0x1, R0, P1 ;  /* 0x00000001cfce7824 */ /* 0x000fe200008e0600 */
[----:B------:R-:W-:Y:S02]  /*90300*/  IADD3 R154, P1, R202, R5, RZ ;  /* 0x00000005ca9a7210 */ /* 0x000fe40007f3e0ff */
[----:B------:R-:W-:Y:S01]  /*90310*/  MOV R222, R21 ;  /* 0x0000001500de7202 */ /* 0x000fe20000000f00 */
[----:B------:R-:W-:Y:S01]  /*90320*/  IMAD.MOV.U32 R211, RZ, RZ, R210 ;  /* 0x000000ffffd37224 */ /* 0x000fe200078e00d2 */
[----:B------:R-:W-:Y:S01]  /*90330*/  LDGSTS.E [R4+0x24300], desc[UR60][R162.64], P0 ;  /* 0x24300000a2047fae */ /* 0x000fe2000812187c */
[----:B------:R-:W-:Y:S01]  /*90340*/  IMAD.X R202, R203, 0x1, R0, P1 ;  /* 0x00000001cbca7824 */ /* 0x000fe200008e0600 */
[----:B------:R-:W-:Y:S01]  /*90350*/  IADD3 R155, P1, R200, R5, RZ ;  /* 0x00000005c89b7210 */ /* 0x000fe20007f3e0ff */
[----:B------:R-:W-:Y:S01]  /*90360*/  IMAD.MOV.U32 R207, RZ, RZ, R206 ;  /* 0x000000ffffcf7224 */ /* 0x000fe200078e00ce */
[----:B------:R-:W-:Y:S01]  /*90370*/  MOV R210, R152 ;  /* 0x0000009800d27202 */ /* 0x000fe20000000f00 */
[----:B------:R-:W-:Y:S01]  /*90380*/  LDGSTS.E [R4+0x24700], desc[UR60][R230.64], P0 ;  /* 0x24700000e6047fae */ /* 0x000fe2000812187c */
[----:B------:R-:W-:-:S02]  /*90390*/  IADD3.X R200, R201, R0, RZ, P1, !PT ;  /* 0x00000000c9c87210 */ /* 0x000fc40000ffe4ff */
[-C--:B------:R-:W-:Y:S01]  /*903a0*/  IADD3 R156, P1, R198, R5.reuse, RZ ;  /* 0x00000005c69c7210 */ /* 0x080fe20007f3e0ff */
[----:B------:R-:W-:Y:S01]  /*903b0*/  IMAD.MOV.U32 R206, RZ, RZ, R153 ;  /* 0x000000ffffce7224 */ /* 0x000fe200078e0099 */
[----:B------:R-:W-:Y:S01]  /*903c0*/  MOV R203, R202 ;  /* 0x000000ca00cb7202 */ /* 0x000fe20000000f00 */
[----:B------:R-:W-:Y:S02]  /*903d0*/  LDGSTS.E [R4+0x24b00], desc[UR60][R226.64], P0 ;  /* 0x24b00000e2047fae */ /* 0x000fe4000812187c */
[----:B------:R-:W-:Y:S01]  /*903e0*/  IMAD.X R198, R199, 0x1, R0, P1 ;  /* 0x00000001c7c67824 */ /* 0x000fe200008e0600 */
[-C--:B------:R-:W-:Y:S01]  /*903f0*/  IADD3 R157, P1, R196, R5.reuse, RZ ;  /* 0x00000005c49d7210 */ /* 0x080fe20007f3e0ff */
[----:B------:R-:W-:Y:S01]  /*90400*/  IMAD.MOV.U32 R202, RZ, RZ, R154 ;  /* 0x000000ffffca7224 */ /* 0x000fe200078e009a */
[----:B------:R-:W-:Y:S03]  /*90410*/  LDGSTS.E [R4+0x24f00], desc[UR60][R222.64], P0 ;  /* 0x24f00000de047fae */ /* 0x000fe6000812187c */
[----:B------:R-:W-:Y:S01]  /*90420*/  IMAD.X R196, R197, 0x1, R0, P1 ;  /* 0x00000001c5c47824 */ /* 0x000fe200008e0600 */
[----:B------:R-:W-:Y:S01]  /*90430*/  IADD3 R158, P1, R194, R5, RZ ;  /* 0x00000005c29e7210 */ /* 0x000fe20007f3e0ff */
[----:B------:R-:W-:Y:S01]  /*90440*/  IMAD.MOV.U32 R201, RZ, RZ, R200 ;  /* 0x000000ffffc97224 */ /* 0x000fe200078e00c8 */
[----:B------:R-:W-:Y:S02]  /*90450*/  LDGSTS.E [R4+0x25300], desc[UR60][R218.64], P0 ;  /* 0x25300000da047fae */ /* 0x000fe4000812187c */
[----:B------:R-:W-:-:S02]  /*90460*/  IADD3.X R194, R195, R0, RZ, P1, !PT ;  /* 0x00000000c3c27210 */ /* 0x000fc40000ffe4ff */
[----:B------:R-:W-:Y:S01]  /*90470*/  IADD3 R159, P1, R192, R5, RZ ;  /* 0x00000005c09f7210 */ /* 0x000fe20007f3e0ff */
[----:B------:R-:W-:Y:S01]  /*90480*/  IMAD.MOV.U32 R199, RZ, RZ, R198 ;  /* 0x000000ffffc77224 */ /* 0x000fe200078e00c6 */
[----:B------:R-:W-:Y:S01]  /*90490*/  MOV R200, R155 ;  /* 0x0000009b00c87202 */ /* 0x000fe20000000f00 */
[----:B------:R-:W-:Y:S02]  /*904a0*/  LDGSTS.E [R4+0x25700], desc[UR60][R214.64], P0 ;  /* 0x25700000d6047fae */ /* 0x000fe4000812187c */
[----:B------:R-:W-:Y:S01]  /*904b0*/  IMAD.X R192, R193, 0x1, R0, P1 ;  /* 0x00000001c1c07824 */ /* 0x000fe200008e0600 */
[-C--:B------:R-:W-:Y:S01]  /*904c0*/  IADD3 R160, P1, R190, R5.reuse, RZ ;  /* 0x00000005bea07210 */ /* 0x080fe20007f3e0ff */
[----:B------:R-:W-:Y:S01]  /*904d0*/  IMAD.MOV.U32 R198, RZ, RZ, R156 ;  /* 0x000000ffffc67224 */ /* 0x000fe200078e009c */
[----:B-1----:R-:W-:Y:S01]  /*904e0*/  LOP3.LUT R10, R7, 0x70, RZ, 0x3c, !PT ;  /* 0x00000070070a7812 */ /* 0x002fe200078e3cff */
[----:B------:R-:W-:Y:S01]  /*904f0*/  IMAD.MOV.U32 R195, RZ, RZ, R194 ;  /* 0x000000ffffc37224 */ /* 0x000fe200078e00c2 */
[----:B------:R-:W-:Y:S01]  /*90500*/  MOV R197, R196 ;  /* 0x000000c400c57202 */ /* 0x000fe20000000f00 */
[----:B------:R-:W-:Y:S01]  /*90510*/  IMAD.X R190, R191, 0x1, R0, P1 ;  /* 0x00000001bfbe7824 */ /* 0x000fe200008e0600 */
[----:B------:R-:W-:Y:S01]  /*90520*/  IADD3 R161, P1, R188, R5, RZ ;  /* 0x00000005bca17210 */ /* 0x000fe20007f3e0ff */
[----:B------:R-:W-:Y:S03]  /*90530*/  LDGSTS.E [R4+0x25b00], desc[UR60][R210.64], P0 ;  /* 0x25b00000d2047fae */ /* 0x000fe6000812187c */
[----:B------:R-:W-:Y:S01]  /*90540*/  IADD3.X R188, R189, R0, RZ, P1, !PT ;  /* 0x00000000bdbc7210 */ /* 0x000fe20000ffe4ff */
        /* <DEDUP_REMOVED lines=10> */
[----:B------:R-:W-:Y:S01]  /*905f0*/  IMAD.IADD R3, R10, 0x1, R9 ;  /* 0x000000010a037824 */ /* 0x000fe200078e0209 */
[----:B------:R-:W-:Y:S04]  /*90600*/  LDGSTS.E [R4+0x26700], desc[UR60][R200.64], P0 ;  /* 0x26700000c8047fae */ /* 0x000fe8000812187c */
[----:B------:R-:W-:Y:S04]  /*90610*/  LDGSTS.E [R4+0x26b00], desc[UR60][R198.64], P0 ;  /* 0x26b00000c6047fae */ /* 0x000fe8000812187c */
[----:B------:R-:W-:Y:S04]  /*90620*/  LDGSTS.E [R4+0x26f00], desc[UR60][R196.64], P0 ;  /* 0x26f00000c4047fae */ /* 0x000fe8000812187c */
[----:B------:R-:W-:Y:S04]  /*90630*/  LDGSTS.E [R4+0x27300], desc[UR60][R194.64], P0 ;  /* 0x27300000c2047fae */ /* 0x000fe8000812187c */
[----:B------:R-:W-:Y:S04]  /*90640*/  LDGSTS.E [R4+0x27700], desc[UR60][R192.64], P0 ;  /* 0x27700000c0047fae */ /* 0x000fe8000812187c */
[----:B------:R-:W-:Y:S04]  /*90650*/  LDGSTS.E [R4+0x27b00], desc[UR60][R190.64], P0 ;  /* 0x27b00000be047fae */ /* 0x000fe8000812187c */
[----:B------:R-:W-:Y:S01]  /*90660*/  LDGSTS.E [R4+0x27f00], desc[UR60][R188.64], P0 ;  /* 0x27f00000bc047fae */ /* 0x000fe2000812187c */
[----:B---3--:R-:W-:-:S02]  /*90670*/  IADD3 R11, P1, R11, R5, RZ ;  /* 0x000000050b0b7210 */ /* 0x008fc40007f3e0ff */
[----:B----4-:R-:W-:-:S03]  /*90680*/  IADD3 R12, P2, R12, R5, RZ ;  /* 0x000000050c0c7210 */ /* 0x010fc60007f5e0ff */
[----:B------:R1:W-:Y:S01]  /*90690*/  STL [R1+0xdd8], R11 ;  /* 0x000dd80b01007387 */ /* 0x0003e20000100800 */
[----:B------:R-:W-:Y:S02]  /*906a0*/  IMAD.X R20, R20, 0x1, R0, P1 ;  /* 0x0000000114147824 */ /* 0x000fe400008e0600 */
[----:B------:R-:W-:Y:S01]  /*906b0*/  IMAD.MOV.U32 R10, RZ, RZ, R11 ;  /* 0x000000ffff0a7224 */ /* 0x000fe200078e000b */
[----:B------:R-:W-:Y:S01]  /*906c0*/  IADD3.X R13, R13, R0, RZ, P2, !PT ;  /* 0x000000000d0d7210 */ /* 0x000fe200017fe4ff */
[----:B-1----:R-:W-:Y:S01]  /*906d0*/  IMAD.MOV.U32 R11, RZ, RZ, R20 ;  /* 0x000000ffff0b7224 */ /* 0x002fe200078e0014 */
[----:B------:R1:W-:Y:S04]  /*906e0*/  STL [R1+0xdd4], R20 ;  /* 0x000dd41401007387 */ /* 0x0003e80000100800 */
[----:B------:R3:W-:Y:S01]  /*906f0*/  LDGSTS.E [R3+0x380], desc[UR60][R10.64], P0 ;  /* 0x003800000a037fae */ /* 0x0007e2000812187c */
[----:B------:R-:W-:-:S03]  /*90700*/  IADD3 R22, P1, R22, R5, RZ ;  /* 0x0000000516167210 */ /* 0x000fc60007f3e0ff */
[----:B------:R-:W-:Y:S02]  /*90710*/  STL [R1+0xe18], R12 ;  /* 0x000e180c01007387 */ /* 0x000fe40000100800 */
[----:B------:R-:W-:Y:S02]  /*90720*/  IMAD.X R23, R23, 0x1, R0, P1 ;  /* 0x0000000117177824 */ /* 0x000fe400008e0600 */
[----:B------:R4:W-:Y:S01]  /*90730*/  STL [R1+0xe14], R13 ;  /* 0x000e140d01007387 */ /* 0x0009e20000100800 */
[----:B------:R-:W-:Y:S02]  /*90740*/  IADD3 R18, P2, R18, R5, RZ ;  /* 0x0000000512127210 */ /* 0x000fe40007f5e0ff */
[----:B---3--:R-:W-:Y:S01]  /*90750*/  MOV R10, R12 ;  /* 0x0000000c000a7202 */ /* 0x008fe20000000f00 */
[----:B------:R-:W-:Y:S01]  /*90760*/  IMAD.MOV.U32 R11, RZ, RZ, R13 ;  /* 0x000000ffff0b7224 */ /* 0x000fe200078e000d */
[----:B------:R-:W3:Y:S01]  /*90770*/  LDL.LU R21, [R1+0xf54] ;  /* 0x000f540001157983 */ /* 0x000ee20000300800 */
[----:B------:R-:W-:-:S03]  /*90780*/  IADD3.X R19, R19, R0, RZ, P2, !PT ;  /* 0x0000000013137210 */ /* 0x000fc600017fe4ff */
[----:B------:R4:W-:Y:S01]  /*90790*/  LDGSTS.E [R3+0x780], desc[UR60][R10.64], P0 ;  /* 0x007800000a037fae */ /* 0x0009e2000812187c */
[----:B--2---:R-:W-:-:S03]  /*907a0*/  IADD3 R14, P1, R14, R5, RZ ;  /* 0x000000050e0e7210 */ /* 0x004fc60007f3e0ff */
[----:B-1----:R-:W2:Y:S04]  /*907b0*/  LDL.LU R20, [R1+0xf58] ;  /* 0x000f580001147983 */ /* 0x002ea80000300800 */
[----:B----4-:R-:W4:Y:S01]  /*907c0*/  LDL.LU R13, [R1+0xf94] ;  /* 0x000f9400010d7983 */ /* 0x010f220000300800 */
[----:B------:R-:W-:-:S03]  /*907d0*/  IMAD.MOV.U32 R10, RZ, RZ, R22 ;  /* 0x000000ffff0a7224 */ /* 0x000fc600078e0016 */
[----:B------:R-:W4:Y:S01]  /*907e0*/  LDL.LU R12, [R1+0xf98] ;  /* 0x000f9800010c7983 */ /* 0x000f220000300800 */
[----:B------:R-:W-:Y:S01]  /*907f0*/  IMAD.MOV.U32 R11, RZ, RZ, R23 ;  /* 0x000000ffff0b7224 */ /* 0x000fe200078e0017 */
[----:B------:R-:W-:Y:S02]  /*90800*/  IADD3 R16, P2, R16, R5, RZ ;  /* 0x0000000510107210 */ /* 0x000fe40007f5e0ff */
[----:B------:R-:W-:Y:S01]  /*90810*/  STL [R1+0xe58], R22 ;  /* 0x000e581601007387 */ /* 0x000fe20000100800 */
[----:B------:R-:W-:-:S03]  /*90820*/  IMAD.X R15, R15, 0x1, R0, P1 ;  /* 0x000000010f0f7824 */ /* 0x000fc600008e0600 */
[----:B------:R-:W-:Y:S04]  /*90830*/  STL [R1+0xe54], R23 ;  /* 0x000e541701007387 */ /* 0x000fe80000100800 */
[----:B------:R1:W-:Y:S01]  /*90840*/  LDGSTS.E [R3+0xb80], desc[UR60][R10.64], P0 ;  /* 0x00b800000a037fae */ /* 0x0003e2000812187c */
[----:B------:R-:W-:-:S03]  /*90850*/  IADD3.X R17, R17, R0, RZ, P2, !PT ;  /* 0x0000000011117210 */ /* 0x000fc600017fe4ff */
[----:B------:R-:W-:Y:S04]  /*90860*/  STL [R1+0xe98], R18 ;  /* 0x000e981201007387 */ /* 0x000fe80000100800 */
[----:B------:R-:W-:Y:S01]  /*90870*/  STL [R1+0xe94], R19 ;  /* 0x000e941301007387 */ /* 0x000fe20000100800 */
[----:B-1----:R-:W-:Y:S01]  /*90880*/  MOV R10, R18 ;  /* 0x00000012000a7202 */ /* 0x002fe20000000f00 */
[----:B------:R-:W-:Y:S02]  /*90890*/  IMAD.MOV.U32 R11, RZ, RZ, R19 ;  /* 0x000000ffff0b7224 */ /* 0x000fe400078e0013 */
[----:B------:R-:W4:Y:S04]  /*908a0*/  LDL.LU R9, [R1+0xfd4] ;  /* 0x000fd40001097983 */ /* 0x000f280000300800 */
[----:B------:R-:W4:Y:S04]  /*908b0*/  LDL.LU R4, [R1+0xfd8] ;  /* 0x000fd80001047983 */ /* 0x000f280000300800 */
[----:B------:R-:W-:Y:S04]  /*908c0*/  STL [R1+0xed8], R14 ;  /* 0x000ed80e01007387 */ /* 0x000fe80000100800 */
[----:B------:R1:W-:Y:S04]  /*908d0*/  LDGSTS.E [R3+0xf80], desc[UR60][R10.64], P0 ;  /* 0x00f800000a037fae */ /* 0x0003e8000812187c */
[----:B------:R1:W-:Y:S04]  /*908e0*/  STL [R1+0xed4], R15 ;  /* 0x000ed40f01007387 */ /* 0x0003e80000100800 */
[----:B------:R-:W-:Y:S01]  /*908f0*/  STL [R1+0xf18], R16 ;  /* 0x000f181001007387 */ /* 0x000fe20000100800 */
[----:B-1----:R-:W-:-:S03]  /*90900*/  IMAD.MOV.U32 R11, RZ, RZ, R15 ;  /* 0x000000ffff0b7224 */ /* 0x002fc600078e000f */
[----:B------:R-:W4:Y:S01]  /*90910*/  LDL.LU R15, [R1+0x1014] ;  /* 0x00101400010f7983 */ /* 0x000f220000300800 */
[----:B------:R-:W-:-:S03]  /*90920*/  IMAD.MOV.U32 R10, RZ, RZ, R14 ;  /* 0x000000ffff0a7224 */ /* 0x000fc600078e000e */
[----:B------:R1:W-:Y:S04]  /*90930*/  STL [R1+0xf14], R17 ;  /* 0x000f141101007387 */ /* 0x0003e80000100800 */
[----:B------:R-:W4:Y:S04]  /*90940*/  LDL.LU R14, [R1+0x1018] ;  /* 0x00101800010e7983 */ /* 0x000f280000300800 */
[----:B------:R1:W-:Y:S04]  /*90950*/  LDGSTS.E [R3+0x1380], desc[UR60][R10.64], P0 ;  /* 0x013800000a037fae */ /* 0x0003e8000812187c */
[----:B------:R-:W4:Y:S04]  /*90960*/  LDL.LU R19, [R1+0x1054] ;  /* 0x0010540001137983 */ /* 0x000f280000300800 */
[----:B------:R-:W4:Y:S01]  /*90970*/  LDL.LU R18, [R1+0x1058] ;  /* 0x0010580001127983 */ /* 0x000f220000300800 */
[----:B-1----:R-:W-:Y:S01]  /*90980*/  MOV R10, R16 ;  /* 0x00000010000a7202 */ /* 0x002fe20000000f00 */
[----:B------:R-:W-:-:S02]  /*90990*/  IMAD.MOV.U32 R11, RZ, RZ, R17 ;  /* 0x000000ffff0b7224 */ /* 0x000fc400078e0011 */
[----:B------:R-:W4:Y:S04]  /*909a0*/  LDL.LU R17, [R1+0x1094] ;  /* 0x0010940001117983 */ /* 0x000f280000300800 */
[----:B------:R1:W-:Y:S04]  /*909b0*/  LDGSTS.E [R3+0x1780], desc[UR60][R10.64], P0 ;  /* 0x017800000a037fae */ /* 0x0003e8000812187c */
[----:B------:R-:W4:Y:S01]  /*909c0*/  LDL.LU R16, [R1+0x1098] ;  /* 0x0010980001107983 */ /* 0x000f220000300800 */
[----:B--2---:R-:W-:-:S05]  /*909d0*/  IADD3 R20, P1, R20, R5, RZ ;  /* 0x0000000514147210 */ /* 0x004fca0007f3e0ff */
[----:B---3--:R-:W-:Y:S01]  /*909e0*/  IMAD.X R21, R21, 0x1, R0, P1 ;  /* 0x0000000115157824 */ /* 0x008fe200008e0600 */
[-C--:B----4-:R-:W-:Y:S01]  /*909f0*/  IADD3 R12, P2, R12, R5.reuse, RZ ;  /* 0x000000050c0c7210 */ /* 0x090fe20007f5e0ff */
[----:B-1----:R-:W-:Y:S01]  /*90a00*/  IMAD.MOV.U32 R10, RZ, RZ, R20 ;  /* 0x000000ffff0a7224 */ /* 0x002fe200078e0014 */
[----:B------:R-:W-:Y:S01]  /*90a10*/  STL [R1+0xf58], R20 ;  /* 0x000f581401007387 */ /* 0x000fe20000100800 */
[----:B------:R-:W-:Y:S01]  /*90a20*/  IMAD.MOV.U32 R11, RZ, RZ, R21 ;  /* 0x000000ffff0b7224 */ /* 0x000fe200078e0015 */
[----:B------:R-:W-:Y:S02]  /*90a30*/  IADD3.X R13, R13, R0, RZ, P2, !PT ;  /* 0x000000000d0d7210 */ /* 0x000fe400017fe4ff */
[----:B------:R1:W-:Y:S04]  /*90a40*/  STL [R1+0xf54], R21 ;  /* 0x000f541501007387 */ /* 0x0003e80000100800 */
[----:B------:R-:W-:Y:S04]  /*90a50*/  STL [R1+0xf98], R12 ;  /* 0x000f980c01007387 */ /* 0x000fe80000100800 */
[----:B------:R2:W-:Y:S04]  /*90a60*/  STL [R1+0xf94], R13 ;  /* 0x000f940d01007387 */ /* 0x0005e80000100800 */
[----:B------:R3:W-:Y:S04]  /*90a70*/  LDGSTS.E [R3+0x1b80], desc[UR60][R10.64], P0 ;  /* 0x01b800000a037fae */ /* 0x0007e8000812187c */
[----:B-1----:R-:W4:Y:S04]  /*90a80*/  LDL.LU R21, [R1+0x10d4] ;  /* 0x0010d40001157983 */ /* 0x002f280000300800 */
[----:B------:R-:W4:Y:S01]  /*90a90*/  LDL.LU R20, [R1+0x10d8] ;  /* 0x0010d80001147983 */ /* 0x000f220000300800 */
[----:B------:R-:W-:Y:S01]  /*90aa0*/  IADD3 R4, P1, R4, R5, RZ ;  /* 0x0000000504047210 */ /* 0x000fe20007f3e0ff */
[----:B---3--:R-:W-:Y:S01]  /*90ab0*/  IMAD.MOV.U32 R11, RZ, RZ, R13 ;  /* 0x000000ffff0b7224 */ /* 0x008fe200078e000d */
[----:B------:R-:W-:Y:S01]  /*90ac0*/  MOV R10, R12 ;  /* 0x0000000c000a7202 */ /* 0x000fe20000000f00 */
[----:B--2---:R-:W2:Y:S02]  /*90ad0*/  LDL.LU R13, [R1+0x1114] ;  /* 0x00111400010d7983 */ /* 0x004ea40000300800 */
[----:B------:R-:W-:-:S02]  /*90ae0*/  IMAD.X R9, R9, 0x1, R0, P1 ;  /* 0x0000000109097824 */ /* 0x000fc400008e0600 */
[----:B------:R-:W3:Y:S04]  /*90af0*/  LDL.LU R12, [R1+0x1118] ;  /* 0x00111800010c7983 */ /* 0x000ee80000300800 */
[----:B------:R1:W-:Y:S04]  /*90b00*/  LDGSTS.E [R3+0x1f80], desc[UR60][R10.64], P0 ;  /* 0x01f800000a037fae */ /* 0x0003e8000812187c */
[----:B------:R-:W-:Y:S04]  /*90b10*/  STL [R1+0xfd8], R4 ;  /* 0x000fd80401007387 */ /* 0x000fe80000100800 */
[----:B------:R1:W-:Y:S02]  /*90b20*/  STL [R1+0xfd4], R9 ;  /* 0x000fd40901007387 */ /* 0x0003e40000100800 */
[----:B-1----:R-:W-:Y:S01]  /*90b30*/  IMAD.MOV.U32 R10, RZ, RZ, R4 ;  /* 0x000000ffff0a7224 */ /* 0x002fe200078e0004 */
[----:B------:R-:W-:Y:S01]  /*90b40*/  IADD3 R14, P2, R14, R5, RZ ;  /* 0x000000050e0e7210 */ /* 0x000fe20007f5e0ff */
[----:B------:R-:W-:-:S03]  /*90b50*/  IMAD.MOV.U32 R11, RZ, RZ, R9 ;  /* 0x000000ffff0b7224 */ /* 0x000fc600078e0009 */
[----:B------:R-:W-:Y:S01]  /*90b60*/  IADD3.X R15, R15, R0, RZ, P2, !PT ;  /* 0x000000000f0f7210 */ /* 0x000fe200017fe4ff */
[----:B------:R-:W-:Y:S04]  /*90b70*/  STL [R1+0x1018], R14 ;  /* 0x0010180e01007387 */ /* 0x000fe80000100800 */
[----:B------:R-:W2:Y:S04]  /*90b80*/  LDL.LU R9, [R1+0x1154] ;  /* 0x0011540001097983 */ /* 0x000ea80000300800 */
[----:B------:R1:W-:Y:S04]  /*90b90*/  STL [R1+0x1014], R15 ;  /* 0x0010140f01007387 */ /* 0x0003e80000100800 */
[----:B------:R-:W2:Y:S04]  /*90ba0*/  LDL.LU R4, [R1+0x1158] ;  /* 0x0011580001047983 */ /* 0x000ea80000300800 */
[----:B------:R1:W-:Y:S02]  /*90bb0*/  LDGSTS.E [R3+0x2380], desc[UR60][R10.64], P0 ;  /* 0x023800000a037fae */ /* 0x0003e4000812187c */
[----:B-1----:R-:W-:Y:S01]  /*90bc0*/  IMAD.MOV.U32 R11, RZ, RZ, R15 ;  /* 0x000000ffff0b7224 */ /* 0x002fe200078e000f */
[----:B------:R-:W-:Y:S01]  /*90bd0*/  MOV R10, R14 ;  /* 0x0000000e000a7202 */ /* 0x000fe20000000f00 */
[----:B------:R-:W2:Y:S04]  /*90be0*/  LDL.LU R15, [R1+0x1194] ;  /* 0x00119400010f7983 */ /* 0x000ea80000300800 */
[----:B------:R-:W2:Y:S01]  /*90bf0*/  LDL.LU R14, [R1+0x1198] ;  /* 0x00119800010e7983 */ /* 0x000ea20000300800 */
[----:B------:R-:W-:-:S02]  /*90c00*/  IADD3 R18, P1, R18, R5, RZ ;  /* 0x0000000512127210 */ /* 0x000fc40007f3e0ff */
[-C--:B------:R-:W-:Y:S01]  /*90c10*/  IADD3 R16, P2, R16, R5.reuse, RZ ;  /* 0x0000000510107210 */ /* 0x080fe20007f5e0ff */
[----:B------:R1:W-:Y:S02]  /*90c20*/  LDGSTS.E [R3+0x2780], desc[UR60][R10.64], P0 ;  /* 0x027800000a037fae */ /* 0x0003e4000812187c */
[----:B------:R-:W-:Y:S01]  /*90c30*/  IMAD.X R19, R19, 0x1, R0, P1 ;  /* 0x0000000113137824 */ /* 0x000fe200008e0600 */
[----:B------:R-:W-:Y:S01]  /*90c40*/  IADD3.X R17, R17, R0, RZ, P2, !PT ;  /* 0x0000000011117210 */ /* 0x000fe200017fe4ff */
[----:B------:R-:W-:Y:S01]  /*90c50*/  STL [R1+0x1058], R18 ;  /* 0x0010581201007387 */ /* 0x000fe20000100800 */
[----:B-1----:R-:W-:Y:S02]  /*90c60*/  IMAD.MOV.U32 R10, RZ, RZ, R18 ;  /* 0x000000ffff0a7224 */ /* 0x002fe400078e0012 */
[----:B------:R-:W-:Y:S01]  /*90c70*/  IMAD.MOV.U32 R11, RZ, RZ, R19 ;  /* 0x000000ffff0b7224 */ /* 0x000fe200078e0013 */
[----:B------:R1:W-:Y:S04]  /*90c80*/  STL [R1+0x1054], R19 ;  /* 0x0010541301007387 */ /* 0x0003e80000100800 */
[----:B------:R1:W-:Y:S04]  /*90c90*/  LDGSTS.E [R3+0x2b80], desc[UR60][R10.64], P0 ;  /* 0x02b800000a037fae */ /* 0x0003e8000812187c */
[----:B------:R-:W-:Y:S04]  /*90ca0*/  STL [R1+0x1098], R16 ;  /* 0x0010981001007387 */ /* 0x000fe80000100800 */
[----:B------:R1:W-:Y:S02]  /*90cb0*/  STL [R1+0x1094], R17 ;  /* 0x0010941101007387 */ /* 0x0003e40000100800 */
[----:B-1----:R-:W-:Y:S01]  /*90cc0*/  MOV R10, R16 ;  /* 0x00000010000a7202 */ /* 0x002fe20000000f00 */
[----:B------:R-:W-:Y:S01]  /*90cd0*/  IMAD.MOV.U32 R11, RZ, RZ, R17 ;  /* 0x000000ffff0b7224 */ /* 0x000fe200078e0011 */
[----:B------:R-:W2:Y:S04]  /*90ce0*/  LDL.LU R19, [R1+0x11d4] ;  /* 0x0011d40001137983 */ /* 0x000ea80000300800 */
[----:B------:R1:W-:Y:S04]  /*90cf0*/  LDGSTS.E [R3+0x2f80], desc[UR60][R10.64], P0 ;  /* 0x02f800000a037fae */ /* 0x0003e8000812187c */
[----:B------:R-:W2:Y:S04]  /*90d00*/  LDL.LU R18, [R1+0x11d8] ;  /* 0x0011d80001127983 */ /* 0x000ea80000300800 */
[----:B------:R-:W2:Y:S04]  /*90d10*/  LDL.LU R17, [R1+0x1214] ;  /* 0x0012140001117983 */ /* 0x000ea80000300800 */
[----:B------:R-:W2:Y:S01]  /*90d20*/  LDL.LU R16, [R1+0x1218] ;  /* 0x0012180001107983 */ /* 0x000ea20000300800 */
[----:B----4-:R-:W-:-:S05]  /*90d30*/  IADD3 R20, P1, R20, R5, RZ ;  /* 0x0000000514147210 */ /* 0x010fca0007f3e0ff */
[----:B------:R-:W-:Y:S02]  /*90d40*/  IMAD.X R21, R21, 0x1, R0, P1 ;  /* 0x0000000115157824 */ /* 0x000fe400008e0600 */
[----:B-1----:R-:W-:Y:S01]  /*90d50*/  IMAD.MOV.U32 R10, RZ, RZ, R20 ;  /* 0x000000ffff0a7224 */ /* 0x002fe200078e0014 */
[----:B---3--:R-:W-:Y:S01]  /*90d60*/  IADD3 R12, P2, R12, R5, RZ ;  /* 0x000000050c0c7210 */ /* 0x008fe20007f5e0ff */
[----:B------:R-:W-:-:S03]  /*90d70*/  IMAD.MOV.U32 R11, RZ, RZ, R21 ;  /* 0x000000ffff0b7224 */ /* 0x000fc600078e0015 */
[----:B--2---:R-:W-:Y:S01]  /*90d80*/  IADD3.X R13, R13, R0, RZ, P2, !PT ;  /* 0x000000000d0d7210 */ /* 0x004fe200017fe4ff */
[----:B------:R-:W-:Y:S04]  /*90d90*/  STL [R1+0x10d8], R20 ;  /* 0x0010d81401007387 */ /* 0x000fe80000100800 */
[----:B------:R-:W-:Y:S04]  /*90da0*/  STL [R1+0x10d4], R21 ;  /* 0x0010d41501007387 */ /* 0x000fe80000100800 */
[----:B------:R1:W-:Y:S04]  /*90db0*/  LDGSTS.E [R3+0x3380], desc[UR60][R10.64], P0 ;  /* 0x033800000a037fae */ /* 0x0003e8000812187c */
[----:B------:R-:W-:Y:S04]  /*90dc0*/  STL [R1+0x1118], R12 ;  /* 0x0011180c01007387 */ /* 0x000fe80000100800 */
[----:B------:R2:W-:Y:S01]  /*90dd0*/  STL [R1+0x1114], R13 ;  /* 0x0011140d01007387 */ /* 0x0005e20000100800 */
[----:B-1----:R-:W-:Y:S01]  /*90de0*/  MOV R10, R12 ;  /* 0x0000000c000a7202 */ /* 0x002fe20000000f00 */
[----:B------:R-:W-:-:S02]  /*90df0*/  IMAD.MOV.U32 R11, RZ, RZ, R13 ;  /* 0x000000ffff0b7224 */ /* 0x000fc400078e000d */
[----:B--2---:R-:W2:Y:S04]  /*90e00*/  LDL.LU R13, [R1+0x1254] ;  /* 0x00125400010d7983 */ /* 0x004ea80000300800 */
[----:B------:R-:W3:Y:S04]  /*90e10*/  LDL.LU R12, [R1+0x1258] ;  /* 0x00125800010c7983 */ /* 0x000ee80000300800 */
[----:B------:R1:W-:Y:S01]  /*90e20*/  LDGSTS.E [R3+0x3780], desc[UR60][R10.64], P0 ;  /* 0x037800000a037fae */ /* 0x0003e2000812187c */
[----:B------:R-:W-:-:S05]  /*90e30*/  IADD3 R4, P1, R4, R5, RZ ;  /* 0x0000000504047210 */ /* 0x000fca0007f3e0ff */
[----:B------:R-:W-:Y:S01]  /*90e40*/  IMAD.X R9, R9, 0x1, R0, P1 ;  /* 0x0000000109097824 */ /* 0x000fe200008e0600 */
[----:B------:R-:W-:Y:S04]  /*90e50*/  STL [R1+0x1158], R4 ;  /* 0x0011580401007387 */ /* 0x000fe80000100800 */
[----:B------:R4:W-:Y:S01]  /*90e60*/  STL [R1+0x1154], R9 ;  /* 0x0011540901007387 */ /* 0x0009e20000100800 */
[----:B-1----:R-:W-:Y:S02]  /*90e70*/  IMAD.MOV.U32 R11, RZ, RZ, R9 ;  /* 0x000000ffff0b7224 */ /* 0x002fe400078e0009 */
[----:B------:R-:W-:-:S05]  /*90e80*/  IMAD.MOV.U32 R10, RZ, RZ, R4 ;  /* 0x000000ffff0a7224 */ /* 0x000fca00078e0004 */
[----:B------:R1:W-:Y:S01]  /*90e90*/  LDGSTS.E [R3+0x3b80], desc[UR60][R10.64], P0 ;  /* 0x03b800000a037fae */ /* 0x0003e2000812187c */
[----:B------:R-:W-:-:S04]  /*90ea0*/  IADD3 R14, P2, R14, R5, RZ ;  /* 0x000000050e0e7210 */ /* 0x000fc80007f5e0ff */
[----:B------:R-:W-:Y:S01]  /*90eb0*/  IADD3.X R15, R15, R0, RZ, P2, !PT ;  /* 0x000000000f0f7210 */ /* 0x000fe200017fe4ff */
[----:B------:R-:W-:Y:S04]  /*90ec0*/  STL [R1+0x1198], R14 ;  /* 0x0011980e01007387 */ /* 0x000fe80000100800 */
[----:B----4-:R-:W4:Y:S04]  /*90ed0*/  LDL.LU R9, [R1+0x1294] ;  /* 0x0012940001097983 */ /* 0x010f280000300800 */
[----:B------:R1:W-:Y:S04]  /*90ee0*/  STL [R1+0x1194], R15 ;  /* 0x0011940f01007387 */ /* 0x0003e80000100800 */
[----:B------:R-:W4:Y:S01]  /*90ef0*/  LDL.LU R4, [R1+0x1298] ;  /* 0x0012980001047983 */ /* 0x000f220000300800 */
[----:B-1----:R-:W-:Y:S01]  /*90f00*/  MOV R10, R14 ;  /* 0x0000000e000a7202 */ /* 0x002fe20000000f00 */
[----:B------:R-:W-:-:S02]  /*90f10*/  IMAD.MOV.U32 R11, RZ, RZ, R15 ;  /* 0x000000ffff0b7224 */ /* 0x000fc400078e000f */
[----:B------:R-:W4:Y:S04]  /*90f20*/  LDL.LU R20, [R1+0x12d8] ;  /* 0x0012d80001147983 */ /* 0x000f280000300800 */
[----:B------:R1:W-:Y:S04]  /*90f30*/  LDGSTS.E [R3+0x3f80], desc[UR60][R10.64], P0 ;  /* 0x03f800000a037fae */ /* 0x0003e8000812187c */
[----:B------:R-:W4:Y:S04]  /*90f40*/  LDL.LU R21, [R1+0x12d4] ;  /* 0x0012d40001157983 */ /* 0x000f280000300800 */
[----:B------:R-:W4:Y:S04]  /*90f50*/  LDL.LU R15, [R1+0x1314] ;  /* 0x00131400010f7983 */ /* 0x000f280000300800 */
[----:B------:R-:W4:Y:S01]  /*90f60*/  LDL.LU R14, [R1+0x1318] ;  /* 0x00131800010e7983 */ /* 0x000f220000300800 */
[----:B------:R-:W-:-:S05]  /*90f70*/  IADD3 R18, P1, R18, R5, RZ ;  /* 0x0000000512127210 */ /* 0x000fca0007f3e0ff */
[----:B------:R-:W-:Y:S01]  /*90f80*/  IMAD.X R19, R19, 0x1, R0, P1 ;  /* 0x0000000113137824 */ /* 0x000fe200008e0600 */
[----:B------:R-:W-:Y:S01]  /*90f90*/  IADD3 R16, P2, R16, R5, RZ ;  /* 0x0000000510107210 */ /* 0x000fe20007f5e0ff */
[----:B-1----:R-:W-:Y:S02]  /*90fa0*/  IMAD.MOV.U32 R10, RZ, RZ, R18 ;  /* 0x000000ffff0a7224 */ /* 0x002fe400078e0012 */
[----:B------:R-:W-:Y:S01]  /*90fb0*/  IMAD.MOV.U32 R11, RZ, RZ, R19 ;  /* 0x000000ffff0b7224 */ /* 0x000fe200078e0013 */
[----:B------:R-:W-:Y:S01]  /*90fc0*/  IADD3.X R17, R17, R0, RZ, P2, !PT ;  /* 0x0000000011117210 */ /* 0x000fe200017fe4ff */
[----:B------:R-:W-:Y:S04]  /*90fd0*/  STL [R1+0x11d8], R18 ;  /* 0x0011d81201007387 */ /* 0x000fe80000100800 */
[----:B------:R1:W-:Y:S04]  /*90fe0*/  STL [R1+0x11d4], R19 ;  /* 0x0011d41301007387 */ /* 0x0003e80000100800 */
[----:B------:R-:W-:Y:S04]  /*90ff0*/  STL [R1+0x1218], R16 ;  /* 0x0012181001007387 */ /* 0x000fe80000100800 */
[----:B------:R1:W-:Y:S04]  /*91000*/  LDGSTS.E [R3+0x4380], desc[UR60][R10.64], P0 ;  /* 0x043800000a037fae */ /* 0x0003e8000812187c */
[----:B------:R1:W-:Y:S04]  /*91010*/  STL [R1+0x1214], R17 ;  /* 0x0012141101007387 */ /* 0x0003e80000100800 */
[----:B-1----:R-:W4:Y:S01]  /*91020*/  LDL.LU R19, [R1+0x1354] ;  /* 0x0013540001137983 */ /* 0x002f220000300800 */
[----:B------:R-:W-:Y:S01]  /*91030*/  MOV R10, R16 ;  /* 0x00000010000a7202 */ /* 0x000fe20000000f00 */
[----:B------:R-:W-:-:S02]  /*91040*/  IMAD.MOV.U32 R11, RZ, RZ, R17 ;  /* 0x000000ffff0b7224 */ /* 0x000fc400078e0011 */
[----:B------:R-:W4:Y:S04]  /*91050*/  LDL.LU R18, [R1+0x1358] ;  /* 0x0013580001127983 */ /* 0x000f280000300800 */
[----:B------:R-:W4:Y:S04]  /*91060*/  LDL.LU R17, [R1+0x1394] ;  /* 0x0013940001117983 */ /* 0x000f280000300800 */
[----:B------:R-:W4:Y:S04]  /*91070*/  LDL.LU R16, [R1+0x1398] ;  /* 0x0013980001107983 */ /* 0x000f280000300800 */
[----:B------:R1:W-:Y:S01]  /*91080*/  LDGSTS.E [R3+0x4780], desc[UR60][R10.64], P0 ;  /* 0x047800000a037fae */ /* 0x0003e2000812187c */
[----:B---3--:R-:W-:-:S05]  /*91090*/  IADD3 R12, P1, R12, R5, RZ ;  /* 0x000000050c0c7210 */ /* 0x008fca0007f3e0ff */
[----:B--2---:R-:W-:Y:S01]  /*910a0*/  IMAD.X R13, R13, 0x1, R0, P1 ;  /* 0x000000010d0d7824 */ /* 0x004fe200008e0600 */
[----:B------:R-:W-:Y:S01]  /*910b0*/  STL [R1+0x1258], R12 ;  /* 0x0012580c01007387 */ /* 0x000fe20000100800 */
[----:B-1----:R-:W-:Y:S02]  /*910c0*/  IMAD.MOV.U32 R10, RZ, RZ, R12 ;  /* 0x000000ffff0a7224 */ /* 0x002fe400078e000c */
[----:B------:R-:W-:Y:S01]  /*910d0*/  IMAD.MOV.U32 R11, RZ, RZ, R13 ;  /* 0x000000ffff0b7224 */ /* 0x000fe200078e000d */
[----:B------:R1:W-:Y:S04]  /*910e0*/  STL [R1+0x1254], R13 ;  /* 0x0012540d01007387 */ /* 0x0003e80000100800 */
[----:B------:R2:W-:Y:S01]  /*910f0*/  LDGSTS.E [R3+0x4b80], desc[UR60][R10.64], P0 ;  /* 0x04b800000a037fae */ /* 0x0005e2000812187c */
[----:B----4-:R-:W-:-:S04]  /*91100*/  IADD3 R4, P2, R4, R5, RZ ;  /* 0x0000000504047210 */ /* 0x010fc80007f5e0ff */
[----:B------:R-:W-:Y:S01]  /*91110*/  IADD3.X R9, R9, R0, RZ, P2, !PT ;  /* 0x0000000009097210 */ /* 0x000fe200017fe4ff */
[----:B------:R-:W-:Y:S04]  /*91120*/  STL [R1+0x1298], R4 ;  /* 0x0012980401007387 */ /* 0x000fe80000100800 */
[----:B-1----:R-:W3:Y:S01]  /*91130*/  LDL.LU R13, [R1+0x13d4] ;  /* 0x0013d400010d7983 */ /* 0x002ee20000300800 */
[----:B--2---:R-:W-:-:S03]  /*91140*/  IMAD.MOV.U32 R11, RZ, RZ, R9 ;  /* 0x000000ffff0b7224 */ /* 0x004fc600078e0009 */
[----:B------:R1:W-:Y:S01]  /*91150*/  STL [R1+0x1294], R9 ;  /* 0x0012940901007387 */ /* 0x0003e20000100800 */
[----:B------:R-:W-:-:S03]  /*91160*/  MOV R10, R4 ;  /* 0x00000004000a7202 */ /* 0x000fc60000000f00 */
[----:B------:R-:W2:Y:S01]  /*91170*/  LDL.LU R12, [R1+0x13d8] ;  /* 0x0013d800010c7983 */ /* 0x000ea20000300800 */
[-C--:B------:R-:W-:Y:S02]  /*91180*/  IADD3 R20, P1, R20, R5.reuse, RZ ;  /* 0x0000000514147210 */ /* 0x080fe40007f3e0ff */
[----:B------:R-:W-:Y:S01]  /*91190*/  IADD3 R14, P2, R14, R5, RZ ;  /* 0x000000050e0e7210 */ /* 0x000fe20007f5e0ff */
[----:B------:R4:W-:Y:S04]  /*911a0*/  LDGSTS.E [R3+0x4f80], desc[UR60][R10.64], P0 ;  /* 0x04f800000a037fae */ /* 0x0009e8000812187c */
[----:B-1----:R-:W3:Y:S04]  /*911b0*/  LDL.LU R9, [R1+0x1414] ;  /* 0x0014140001097983 */ /* 0x002ee80000300800 */
[----:B------:R-:W3:Y:S01]  /*911c0*/  LDL.LU R4, [R1+0x1418] ;  /* 0x0014180001047983 */ /* 0x000ee20000300800 */
[----:B------:R-:W-:Y:S01]  /*911d0*/  IMAD.X R21, R21, 0x1, R0, P1 ;  /* 0x0000000115157824 */ /* 0x000fe200008e0600 */
[----:B------:R-:W-:-:S02]  /*911e0*/  IADD3.X R15, R15, R0, RZ, P2, !PT ;  /* 0x000000000f0f7210 */ /* 0x000fc400017fe4ff */
[----:B------:R-:W-:Y:S01]  /*911f0*/  STL [R1+0x12d8], R20 ;  /* 0x0012d81401007387 */ /* 0x000fe20000100800 */
[----:B----4-:R-:W-:Y:S02]  /*91200*/  IMAD.MOV.U32 R10, RZ, RZ, R20 ;  /* 0x000000ffff0a7224 */ /* 0x010fe400078e0014 */
[----:B------:R-:W-:Y:S01]  /*91210*/  IMAD.MOV.U32 R11, RZ, RZ, R21 ;  /* 0x000000ffff0b7224 */ /* 0x000fe200078e0015 */
[----:B------:R1:W-:Y:S04]  /*91220*/  STL [R1+0x12d4], R21 ;  /* 0x0012d41501007387 */ /* 0x0003e80000100800 */
[----:B------:R-:W-:Y:S04]  /*91230*/  STL [R1+0x1318], R14 ;  /* 0x0013180e01007387 */ /* 0x000fe80000100800 */
[----:B------:R4:W-:Y:S04]  /*91240*/  STL [R1+0x1314], R15 ;  /* 0x0013140f01007387 */ /* 0x0009e80000100800 */
[----:B-1----:R-:W3:Y:S04]  /*91250*/  LDL.LU R21, [R1+0x1454] ;  /* 0x0014540001157983 */ /* 0x002ee80000300800 */
[----:B------:R1:W-:Y:S04]  /*91260*/  LDGSTS.E [R3+0x5380], desc[UR60][R10.64], P0 ;  /* 0x053800000a037fae */ /* 0x0003e8000812187c */
[----:B------:R-:W3:Y:S01]  /*91270*/  LDL.LU R20, [R1+0x1458] ;  /* 0x0014580001147983 */ /* 0x000ee20000300800 */
[----:B------:R-:W-:Y:S01]  /*91280*/  IADD3 R18, P1, R18, R5, RZ ;  /* 0x0000000512127210 */ /* 0x000fe20007f3e0ff */
[----:B-1----:R-:W-:Y:S01]  /*91290*/  IMAD.MOV.U32 R11, RZ, RZ, R15 ;  /* 0x000000ffff0b7224 */ /* 0x002fe200078e000f */
[----:B------:R-:W-:Y:S01]  /*912a0*/  MOV R10, R14 ;  /* 0x0000000e000a7202 */ /* 0x000fe20000000f00 */
[----:B----4-:R-:W4:Y:S02]  /*912b0*/  LDL.LU R15, [R1+0x1494] ;  /* 0x00149400010f7983 */ /* 0x010f240000300800 */
[----:B------:R-:W-:-:S02]  /*912c0*/  IMAD.X R19, R19, 0x1, R0, P1 ;  /* 0x0000000113137824 */ /* 0x000fc400008e0600 */
[----:B------:R-:W4:Y:S01]  /*912d0*/  LDL.LU R14, [R1+0x1498] ;  /* 0x00149800010e7983 */ /* 0x000f220000300800 */
[----:B------:R-:W-:-:S03]  /*912e0*/  IADD3 R16, P2, R16, R5, RZ ;  /* 0x0000000510107210 */ /* 0x000fc60007f5e0ff */
[----:B------:R1:W-:Y:S01]  /*912f0*/  LDGSTS.E [R3+0x5780], desc[UR60][R10.64], P0 ;  /* 0x057800000a037fae */ /* 0x0003e2000812187c */
[----:B------:R-:W-:-:S03]  /*91300*/  IADD3.X R17, R17, R0, RZ, P2, !PT ;  /* 0x0000000011117210 */ /* 0x000fc600017fe4ff */
[----:B------:R-:W-:Y:S04]  /*91310*/  STL [R1+0x1358], R18 ;  /* 0x0013581201007387 */ /* 0x000fe80000100800 */
[----:B------:R1:W-:Y:S02]  /*91320*/  STL [R1+0x1354], R19 ;  /* 0x0013541301007387 */ /* 0x0003e40000100800 */
[----:B-1----:R-:W-:Y:S02]  /*91330*/  IMAD.MOV.U32 R10, RZ, RZ, R18 ;  /* 0x000000ffff0a7224 */ /* 0x002fe400078e0012 */
[----:B------:R-:W-:Y:S01]  /*91340*/  STL [R1+0x1398], R16 ;  /* 0x0013981001007387 */ /* 0x000fe20000100800 */
[----:B------:R-:W-:-:S03]  /*91350*/  IMAD.MOV.U32 R11, RZ, RZ, R19 ;  /* 0x000000ffff0b7224 */ /* 0x000fc600078e0013 */
[----:B------:R1:W-:Y:S04]  /*91360*/  STL [R1+0x1394], R17 ;  /* 0x0013941101007387 */ /* 0x0003e80000100800 */
[----:B------:R-:W4:Y:S04]  /*91370*/  LDL.LU R19, [R1+0x14d4] ;  /* 0x0014d40001137983 */ /* 0x000f280000300800 */
[----:B------:R-:W4:Y:S04]  /*91380*/  LDL.LU R18, [R1+0x14d8] ;  /* 0x0014d80001127983 */ /* 0x000f280000300800 */
[----:B------:R1:W-:Y:S02]  /*91390*/  LDGSTS.E [R3+0x5b80], desc[UR60][R10.64], P0 ;  /* 0x05b800000a037fae */ /* 0x0003e4000812187c */
[----:B-1----:R-:W-:Y:S01]  /*913a0*/  MOV R10, R16 ;  /* 0x00000010000a7202 */ /* 0x002fe20000000f00 */
[----:B------:R-:W-:-:S05]  /*913b0*/  IMAD.MOV.U32 R11, RZ, RZ, R17 ;  /* 0x000000ffff0b7224 */ /* 0x000fca00078e0011 */
[----:B------:R1:W-:Y:S01]  /*913c0*/  LDGSTS.E [R3+0x5f80], desc[UR60][R10.64], P0 ;  /* 0x05f800000a037fae */ /* 0x0003e2000812187c */
[----:B--2---:R-:W-:-:S05]  /*913d0*/  IADD3 R12, P1, R12, R5, RZ ;  /* 0x000000050c0c7210 */ /* 0x004fca0007f3e0ff */
[----:B---3--:R-:W-:Y:S01]  /*913e0*/  IMAD.X R13, R13, 0x1, R0, P1 ;  /* 0x000000010d0d7824 */ /* 0x008fe200008e0600 */
[----:B------:R-:W-:Y:S01]  /*913f0*/  STL [R1+0x13d8], R12 ;  /* 0x0013d80c01007387 */ /* 0x000fe20000100800 */
[----:B------:R-:W-:-:S03]  /*91400*/  IADD3 R4, P2, R4, R5, RZ ;  /* 0x0000000504047210 */ /* 0x000fc60007f5e0ff */
[----:B------:R2:W-:Y:S01]  /*91410*/  STL [R1+0x13d4], R13 ;  /* 0x0013d40d01007387 */ /* 0x0005e20000100800 */
[----:B------:R-:W-:-:S03]  /*91420*/  IADD3.X R9, R9, R0, RZ, P2, !PT ;  /* 0x0000000009097210 */ /* 0x000fc600017fe4ff */
[----:B------:R-:W-:Y:S04]  /*91430*/  STL [R1+0x1418], R4 ;  /* 0x0014180401007387 */ /* 0x000fe80000100800 */
[----:B------:R-:W3:Y:S04]  /*91440*/  LDL.LU R17, [R1+0x1514] ;  /* 0x0015140001117983 */ /* 0x000ee80000300800 */
[----:B------:R2:W-:Y:S01]  /*91450*/  STL [R1+0x1414], R9 ;  /* 0x0014140901007387 */ /* 0x0005e20000100800 */
[----:B-1----:R-:W-:-:S03]  /*91460*/  IMAD.MOV.U32 R10, RZ, RZ, R12 ;  /* 0x000000ffff0a7224 */ /* 0x002fc600078e000c */
[----:B------:R-:W3:Y:S01]  /*91470*/  LDL.LU R16, [R1+0x1518] ;  /* 0x0015180001107983 */ /* 0x000ee20000300800 */
[----:B------:R-:W-:-:S03]  /*91480*/  IMAD.MOV.U32 R11, RZ, RZ, R13 ;  /* 0x000000ffff0b7224 */ /* 0x000fc600078e000d */
[----:B--2---:R-:W2:Y:S04]  /*91490*/  LDL.LU R13, [R1+0x1554] ;  /* 0x00155400010d7983 */ /* 0x004ea80000300800 */
[----:B------:R-:W2:Y:S04]  /*914a0*/  LDL.LU R12, [R1+0x1558] ;  /* 0x00155800010c7983 */ /* 0x000ea80000300800 */
[----:B------:R1:W-:Y:S02]  /*914b0*/  LDGSTS.E [R3+0x6380], desc[UR60][R10.64], P0 ;  /* 0x063800000a037fae */ /* 0x0003e4000812187c */
[----:B-1----:R-:W-:Y:S01]  /*914c0*/  IMAD.MOV.U32 R11, RZ, RZ, R9 ;  /* 0x000000ffff0b7224 */ /* 0x002fe200078e0009 */
[----:B------:R-:W-:Y:S01]  /*914d0*/  MOV R10, R4 ;  /* 0x00000004000a7202 */ /* 0x000fe20000000f00 */
[----:B------:R-:W2:Y:S04]  /*914e0*/  LDL.LU R9, [R1+0x1594] ;  /* 0x0015940001097983 */ /* 0x000ea80000300800 */
[----:B------:R-:W2:Y:S01]  /*914f0*/  LDL.LU R4, [R1+0x1598] ;  /* 0x0015980001047983 */ /* 0x000ea20000300800 */
[----:B------:R-:W-:-:S02]  /*91500*/  IADD3 R20, P1, R20, R5, RZ ;  /* 0x0000000514147210 */ /* 0x000fc40007f3e0ff */
[----:B----4-:R-:W-:Y:S01]  /*91510*/  IADD3 R14, P2, R14, R5, RZ ;  /* 0x000000050e0e7210 */ /* 0x010fe20007f5e0ff */
        /* <DEDUP_REMOVED lines=8> */
[----:B------:R1:W-:Y:S01]  /*915a0*/  LDGSTS.E [R3+0x6b80], desc[UR60][R10.64], P0 ;  /* 0x06b800000a037fae */ /* 0x0003e2000812187c */
[----:B------:R-:W-:-:S03]  /*915b0*/  IADD3 R18, P1, R18, R5, RZ ;  /* 0x0000000512127210 */ /* 0x000fc60007f3e0ff */
[----:B------:R1:W-:Y:S04]  /*915c0*/  STL [R1+0x1494], R15 ;  /* 0x0014940f01007387 */ /* 0x0003e80000100800 */
[----:B----4-:R-:W4:Y:S01]  /*915d0*/  LDL.LU R21, [R1+0x15d4] ;  /* 0x0015d40001157983 */ /* 0x010f220000300800 */
[----:B------:R-:W-:Y:S01]  /*915e0*/  IMAD.X R19, R19, 0x1, R0, P1 ;  /* 0x0000000113137824 */ /* 0x000fe200008e0600 */
[----:B-1----:R-:W-:Y:S01]  /*915f0*/  MOV R10, R14 ;  /* 0x0000000e000a7202 */ /* 0x002fe20000000f00 */
[----:B------:R-:W-:Y:S01]  /*91600*/  IMAD.MOV.U32 R11, RZ, RZ, R15 ;  /* 0x000000ffff0b7224 */ /* 0x000fe200078e000f */
[----:B------:R-:W4:Y:S04]  /*91610*/  LDL.LU R20, [R1+0x15d8] ;  /* 0x0015d80001147983 */ /* 0x000f280000300800 */
[----:B------:R-:W4:Y:S04]  /*91620*/  LDL.LU R15, [R1+0x1614] ;  /* 0x00161400010f7983 */ /* 0x000f280000300800 */
[----:B------:R-:W4:Y:S04]  /*91630*/  LDL.LU R14, [R1+0x1618] ;  /* 0x00161800010e7983 */ /* 0x000f280000300800 */
[----:B------:R1:W-:Y:S04]  /*91640*/  LDGSTS.E [R3+0x6f80], desc[UR60][R10.64], P0 ;  /* 0x06f800000a037fae */ /* 0x0003e8000812187c */
[----:B------:R-:W-:Y:S04]  /*91650*/  STL [R1+0x14d8], R18 ;  /* 0x0014d81201007387 */ /* 0x000fe80000100800 */
[----:B------:R2:W-:Y:S01]  /*91660*/  STL [R1+0x14d4], R19 ;  /* 0x0014d41301007387 */ /* 0x0005e20000100800 */
[----:B-1----:R-:W-:-:S02]  /*91670*/  IMAD.MOV.U32 R10, RZ, RZ, R18 ;  /* 0x000000ffff0a7224 */ /* 0x002fc400078e0012 */
[----:B------:R-:W-:-:S05]  /*91680*/  IMAD.MOV.U32 R11, RZ, RZ, R19 ;  /* 0x000000ffff0b7224 */ /* 0x000fca00078e0013 */
[----:B------:R1:W-:Y:S01]  /*91690*/  LDGSTS.E [R3+0x7380], desc[UR60][R10.64], P0 ;  /* 0x073800000a037fae */ /* 0x0003e2000812187c */
[----:B---3--:R-:W-:-:S04]  /*916a0*/  IADD3 R16, P2, R16, R5, RZ ;  /* 0x0000000510107210 */ /* 0x008fc80007f5e0ff */
[----:B------:R-:W-:Y:S01]  /*916b0*/  IADD3.X R17, R17, R0, RZ, P2, !PT ;  /* 0x0000000011117210 */ /* 0x000fe200017fe4ff */
[----:B------:R-:W-:Y:S01]  /*916c0*/  STL [R1+0x1518], R16 ;  /* 0x0015181001007387 */ /* 0x000fe20000100800 */
[----:B--2---:R-:W-:-:S03]  /*916d0*/  IADD3 R12, P1, R12, R5, RZ ;  /* 0x000000050c0c7210 */ /* 0x004fc60007f3e0ff */
[----:B------:R-:W2:Y:S01]  /*916e0*/  LDL.LU R19, [R1+0x1654] ;  /* 0x0016540001137983 */ /* 0x000ea20000300800 */
[----:B-1----:R-:W-:Y:S01]  /*916f0*/  MOV R10, R16 ;  /* 0x00000010000a7202 */ /* 0x002fe20000000f00 */
[----:B------:R-:W-:Y:S02]  /*91700*/  IMAD.MOV.U32 R11, RZ, RZ, R17 ;  /* 0x000000ffff0b7224 */ /* 0x000fe400078e0011 */
[----:B------:R1:W-:Y:S01]  /*91710*/  STL [R1+0x1514], R17 ;  /* 0x0015141101007387 */ /* 0x0003e20000100800 */
[----:B------:R-:W-:-:S03]  /*91720*/  IMAD.X R13, R13, 0x1, R0, P1 ;  /* 0x000000010d0d7824 */ /* 0x000fc600008e0600 */
[----:B------:R-:W3:Y:S04]  /*91730*/  LDL.LU R18, [R1+0x1658] ;  /* 0x0016580001127983 */ /* 0x000ee80000300800 */
[----:B------:R1:W-:Y:S04]  /*91740*/  LDGSTS.E [R3+0x7780], desc[UR60][R10.64], P0 ;  /* 0x077800000a037fae */ /* 0x0003e8000812187c */
[----:B-1----:R-:W2:Y:S04]  /*91750*/  LDL.LU R17, [R1+0x1694] ;  /* 0x0016940001117983 */ /* 0x002ea80000300800 */
[----:B------:R-:W2:Y:S01]  /*91760*/  LDL.LU R16, [R1+0x1698] ;  /* 0x0016980001107983 */ /* 0x000ea20000300800 */
[----:B------:R-:W-:-:S03]  /*91770*/  IADD3 R4, P2, R4, R5, RZ ;  /* 0x0000000504047210 */ /* 0x000fc60007f5e0ff */
[----:B------:R-:W-:Y:S01]  /*91780*/  STL [R1+0x1558], R12 ;  /* 0x0015580c01007387 */ /* 0x000fe20000100800 */
[----:B------:R-:W-:Y:S01]  /*91790*/  IADD3.X R9, R9, R0, RZ, P2, !PT ;  /* 0x0000000009097210 */ /* 0x000fe200017fe4ff */
[----:B------:R-:W-:Y:S02]  /*917a0*/  IMAD.MOV.U32 R10, RZ, RZ, R12 ;  /* 0x000000ffff0a7224 */ /* 0x000fe400078e000c */
[----:B------:R1:W-:Y:S01]  /*917b0*/  STL [R1+0x1554], R13 ;  /* 0x0015540d01007387 */ /* 0x0003e20000100800 */
[----:B------:R-:W-:-:S03]  /*917c0*/  IMAD.MOV.U32 R11, RZ, RZ, R13 ;  /* 0x000000ffff0b7224 */ /* 0x000fc600078e000d */
[----:B------:R-:W-:Y:S04]  /*917d0*/  STL [R1+0x1598], R4 ;  /* 0x0015980401007387 */ /* 0x000fe80000100800 */
[----:B------:R1:W-:Y:S04]  /*917e0*/  LDGSTS.E [R3+0x7b80], desc[UR60][R10.64], P0 ;  /* 0x07b800000a037fae */ /* 0x0003e8000812187c */
[----:B-1----:R-:W2:Y:S04]  /*917f0*/  LDL.LU R13, [R1+0x16d4] ;  /* 0x0016d400010d7983 */ /* 0x002ea80000300800 */
[----:B------:R1:W-:Y:S04]  /*91800*/  STL [R1+0x1594], R9 ;  /* 0x0015940901007387 */ /* 0x0003e80000100800 */
[----:B------:R-:W2:Y:S01]  /*91810*/  LDL.LU R12, [R1+0x16d8] ;  /* 0x0016d800010c7983 */ /* 0x000ea20000300800 */
[----:B------:R-:W-:Y:S01]  /*91820*/  IMAD.MOV.U32 R11, RZ, RZ, R9 ;  /* 0x000000ffff0b7224 */ /* 0x000fe200078e0009 */
[----:B------:R-:W-:-:S02]  /*91830*/  MOV R10, R4 ;  /* 0x00000004000a7202 */ /* 0x000fc40000000f00 */
[----:B-1----:R-:W2:Y:S04]  /*91840*/  LDL.LU R9, [R1+0x1714] ;  /* 0x0017140001097983 */ /* 0x002ea80000300800 */
[----:B------:R-:W2:Y:S01]  /*91850*/  LDL.LU R4, [R1+0x1718] ;  /* 0x0017180001047983 */ /* 0x000ea20000300800 */
[----:B----4-:R-:W-:-:S03]  /*91860*/  IADD3 R20, P1, R20, R5, RZ ;  /* 0x0000000514147210 */ /* 0x010fc60007f3e0ff */
[----:B------:R1:W-:Y:S02]  /*91870*/  LDGSTS.E [R3+0x7f80], desc[UR60][R10.64], P0 ;  /* 0x07f800000a037fae */ /* 0x0003e4000812187c */
[----:B------:R-:W-:Y:S01]  /*91880*/  IMAD.X R21, R21, 0x1, R0, P1 ;  /* 0x0000000115157824 */ /* 0x000fe200008e0600 */
[----:B------:R-:W-:Y:S01]  /*91890*/  IADD3 R14, P2, R14, R5, RZ ;  /* 0x000000050e0e7210 */ /* 0x000fe20007f5e0ff */
[----:B------:R-:W-:Y:S03]  /*918a0*/  STL [R1+0x15d8], R20 ;  /* 0x0015d81401007387 */ /* 0x000fe60000100800 */
[----:B------:R-:W-:Y:S01]  /*918b0*/  IADD3.X R15, R15, R0, RZ, P2, !PT ;  /* 0x000000000f0f7210 */ /* 0x000fe200017fe4ff */
[----:B-1----:R-:W-:Y:S02]  /*918c0*/  IMAD.MOV.U32 R10, RZ, RZ, R20 ;  /* 0x000000ffff0a7224 */ /* 0x002fe400078e0014 */
[----:B------:R-:W-:Y:S01]  /*918d0*/  IMAD.MOV.U32 R11, RZ, RZ, R21 ;  /* 0x000000ffff0b7224 */ /* 0x000fe200078e0015 */
[----:B------:R-:W-:Y:S04]  /*918e0*/  STL [R1+0x15d4], R21 ;  /* 0x0015d41501007387 */ /* 0x000fe80000100800 */
[----:B------:R1:W-:Y:S04]  /*918f0*/  LDGSTS.E [R3+0x20380], desc[UR60][R10.64], P0 ;  /* 0x203800000a037fae */ /* 0x0003e8000812187c */
[----:B------:R-:W-:Y:S04]  /*91900*/  STL [R1+0x1618], R14 ;  /* 0x0016180e01007387 */ /* 0x000fe80000100800 */
[----:B------:R4:W-:Y:S01]  /*91910*/  STL [R1+0x1614], R15 ;  /* 0x0016140f01007387 */ /* 0x0009e20000100800 */
[----:B-1----:R-:W-:Y:S01]  /*91920*/  MOV R10, R14 ;  /* 0x0000000e000a7202 */ /* 0x002fe20000000f00 */
[----:B------:R-:W-:-:S02]  /*91930*/  IMAD.MOV.U32 R11, RZ, RZ, R15 ;  /* 0x000000ffff0b7224 */ /* 0x000fc400078e000f */
[----:B----4-:R-:W4:Y:S04]  /*91940*/  LDL.LU R15, [R1+0x1754] ;  /* 0x00175400010f7983 */ /* 0x010f280000300800 */
[----:B------:R-:W4:Y:S04]  /*91950*/  LDL.LU R14, [R1+0x1758] ;  /* 0x00175800010e7983 */ /* 0x000f280000300800 */
[----:B------:R1:W-:Y:S01]  /*91960*/  LDGSTS.E [R3+0x20780], desc[UR60][R10.64], P0 ;  /* 0x207800000a037fae */ /* 0x0003e2000812187c */
[----:B---3--:R-:W-:-:S05]  /*91970*/  IADD3 R18, P1, R18, R5, RZ ;  /* 0x0000000512127210 */ /* 0x008fca0007f3e0ff */
[----:B--2---:R-:W-:Y:S01]  /*91980*/  IMAD.X R19, R19, 0x1, R0, P1 ;  /* 0x0000000113137824 */ /* 0x004fe200008e0600 */
[----:B------:R-:W-:Y:S01]  /*91990*/  STL [R1+0x1658], R18 ;  /* 0x0016581201007387 */ /* 0x000fe20000100800 */
[----:B------:R-:W-:-:S03]  /*919a0*/  IADD3 R16, P2, R16, R5, RZ ;  /* 0x0000000510107210 */ /* 0x000fc60007f5e0ff */
[----:B------:R-:W-:Y:S01]  /*919b0*/  STL [R1+0x1654], R19 ;  /* 0x0016541301007387 */ /* 0x000fe20000100800 */
[----:B------:R-:W-:Y:S01]  /*919c0*/  IADD3.X R17, R17, R0, RZ, P2, !PT ;  /* 0x0000000011117210 */ /* 0x000fe200017fe4ff */
[----:B-1----:R-:W-:Y:S02]  /*919d0*/  IMAD.MOV.U32 R10, RZ, RZ, R18 ;  /* 0x000000ffff0a7224 */ /* 0x002fe400078e0012 */
[----:B------:R-:W-:Y:S01]  /*919e0*/  STL [R1+0x1698], R16 ;  /* 0x0016981001007387 */ /* 0x000fe20000100800 */
[----:B------:R-:W-:-:S03]  /*919f0*/  IMAD.MOV.U32 R11, RZ, RZ, R19 ;  /* 0x000000ffff0b7224 */ /* 0x000fc600078e0013 */
[----:B------:R-:W2:Y:S04]  /*91a00*/  LDL.LU R21, [R1+0x1794] ;  /* 0x0017940001157983 */ /* 0x000ea80000300800 */
[----:B------:R1:W-:Y:S04]  /*91a10*/  STL [R1+0x1694], R17 ;  /* 0x0016941101007387 */ /* 0x0003e80000100800 */
[----:B------:R-:W3:Y:S04]  /*91a20*/  LDL.LU R20, [R1+0x1798] ;  /* 0x0017980001147983 */ /* 0x000ee80000300800 */
[----:B------:R1:W-:Y:S01]  /*91a30*/  LDGSTS.E [R3+0x20b80], desc[UR60][R10.64], P0 ;  /* 0x20b800000a037fae */ /* 0x0003e2000812187c */
[----:B------:R-:W-:-:S05]  /*91a40*/  IADD3 R12, P1, R12, R5, RZ ;  /* 0x000000050c0c7210 */ /* 0x000fca0007f3e0ff */
[----:B------:R-:W-:Y:S01]  /*91a50*/  IMAD.X R13, R13, 0x1, R0, P1 ;  /* 0x000000010d0d7824 */ /* 0x000fe200008e0600 */
[----:B-1----:R-:W-:Y:S01]  /*91a60*/  MOV R10, R16 ;  /* 0x00000010000a7202 */ /* 0x002fe20000000f00 */
[----:B------:R-:W-:Y:S02]  /*91a70*/  IMAD.MOV.U32 R11, RZ, RZ, R17 ;  /* 0x000000ffff0b7224 */ /* 0x000fe400078e0011 */
[----:B------:R-:W2:Y:S01]  /*91a80*/  LDL.LU R17, [R1+0x17d4] ;  /* 0x0017d40001117983 */ /* 0x000ea20000300800 */
[----:B------:R-:W-:-:S03]  /*91a90*/  IADD3 R4, P2, R4, R5, RZ ;  /* 0x0000000504047210 */ /* 0x000fc60007f5e0ff */
[----:B------:R-:W2:Y:S01]  /*91aa0*/  LDL.LU R16, [R1+0x17d8] ;  /* 0x0017d80001107983 */ /* 0x000ea20000300800 */
[----:B------:R-:W-:-:S03]  /*91ab0*/  IADD3.X R9, R9, R0, RZ, P2, !PT ;  /* 0x0000000009097210 */ /* 0x000fc600017fe4ff */
[----:B------:R-:W-:Y:S04]  /*91ac0*/  STL [R1+0x16d8], R12 ;  /* 0x0016d80c01007387 */ /* 0x000fe80000100800 */
[----:B------:R1:W-:Y:S04]  /*91ad0*/  STL [R1+0x16d4], R13 ;  /* 0x0016d40d01007387 */ /* 0x0003e80000100800 */
[----:B------:R-:W-:Y:S04]  /*91ae0*/  STL [R1+0x1718], R4 ;  /* 0x0017180401007387 */ /* 0x000fe80000100800 */
[----:B------:R-:W2:Y:S04]  /*91af0*/  LDL.LU R19, [R1+0x1874] ;  /* 0x0018740001137983 */ /* 0x000ea80000300800 */
[----:B------:R1:W-:Y:S04]  /*91b00*/  STL [R1+0x1714], R9 ;  /* 0x0017140901007387 */ /* 0x0003e80000100800 */
[----:B------:R-:W2:Y:S04]  /*91b10*/  LDL.LU R18, [R1+0x1878] ;  /* 0x0018780001127983 */ /* 0x000ea80000300800 */
[----:B------:R1:W-:Y:S02]  /*91b20*/  LDGSTS.E [R3+0x20f80], desc[UR60][R10.64], P0 ;  /* 0x20f800000a037fae */ /* 0x0003e4000812187c */
[----:B-1----:R-:W-:-:S02]  /*91b30*/  IMAD.MOV.U32 R10, RZ, RZ, R12 ;  /* 0x000000ffff0a7224 */ /* 0x002fc400078e000c */
[----:B------:R-:W-:Y:S01]  /*91b40*/  IMAD.MOV.U32 R11, RZ, RZ, R13 ;  /* 0x000000ffff0b7224 */ /* 0x000fe200078e000d */
[----:B----4-:R-:W-:Y:S01]  /*91b50*/  IADD3 R14, P1, R14, R5, RZ ;  /* 0x000000050e0e7210 */ /* 0x010fe20007f3e0ff */
[----:B------:R-:W4:Y:S04]  /*91b60*/  LDL.LU R13, [R1+0x1894] ;  /* 0x00189400010d7983 */ /* 0x000f280000300800 */
[----:B------:R-:W4:Y:S01]  /*91b70*/  LDL.LU R12, [R1+0x1898] ;  /* 0x00189800010c7983 */ /* 0x000f220000300800 */
[----:B------:R-:W-:-:S03]  /*91b80*/  IMAD.X R15, R15, 0x1, R0, P1 ;  /* 0x000000010f0f7824 */ /* 0x000fc600008e0600 */
[----:B------:R1:W-:Y:S02]  /*91b90*/  LDGSTS.E [R3+0x21380], desc[UR60][R10.64], P0 ;  /* 0x213800000a037fae */ /* 0x0003e4000812187c */
[----:B-1----:R-:W-:Y:S01]  /*91ba0*/  MOV R10, R4 ;  /* 0x00000004000a7202 */ /* 0x002fe20000000f00 */
[----:B------:R-:W-:Y:S02]  /*91bb0*/  IMAD.MOV.U32 R11, RZ, RZ, R9 ;  /* 0x000000ffff0b7224 */ /* 0x000fe400078e0009 */
        /* <DEDUP_REMOVED lines=9> */
[----:B--2---:R-:W-:Y:S01]  /*91c50*/  IADD3.X R21, R21, R0, RZ, P2, !PT ;  /* 0x0000000015157210 */ /* 0x004fe200017fe4ff */
[----:B------:R-:W-:Y:S04]  /*91c60*/  STL [R1+0x1798], R20 ;  /* 0x0017981401007387 */ /* 0x000fe80000100800 */
[----:B------:R-:W2:Y:S01]  /*91c70*/  LDL.LU.64 R14, [R1+0x688] ;  /* 0x00068800010e7983 */ /* 0x000ea20000300a00 */
[----:B-1----:R-:W-:Y:S01]  /*91c80*/  MOV R10, R20 ;  /* 0x00000014000a7202 */ /* 0x002fe20000000f00 */
[----:B------:R-:W-:Y:S02]  /*91c90*/  IMAD.MOV.U32 R11, RZ, RZ, R21 ;  /* 0x000000ffff0b7224 */ /* 0x000fe400078e0015 */
[----:B------:R-:W-:Y:S04]  /*91ca0*/  STL [R1+0x1794], R21 ;  /* 0x0017941501007387 */ /* 0x000fe80000100800 */
[----:B------:R-:W3:Y:S04]  /*91cb0*/  LDL.LU.64 R22, [R1+0x670] ;  /* 0x0006700001167983 */ /* 0x000ee80000300a00 */
[----:B------:R1:W-:Y:S01]  /*91cc0*/  LDGSTS.E [R3+0x21f80], desc[UR60][R10.64], P0 ;  /* 0x21f800000a037fae */ /* 0x0003e2000812187c */
[----:B------:R-:W-:-:S05]  /*91cd0*/  IADD3 R16, P1, R16, R5, RZ ;  /* 0x0000000510107210 */ /* 0x000fca0007f3e0ff */
[----:B------:R-:W-:Y:S01]  /*91ce0*/  IMAD.X R17, R17, 0x1, R0, P1 ;  /* 0x0000000111117824 */ /* 0x000fe200008e0600 */
[----:B------:R-:W-:Y:S04]  /*91cf0*/  STL [R1+0x17d8], R16 ;  /* 0x0017d81001007387 */ /* 0x000fe80000100800 */
[----:B------:R1:W-:Y:S02]  /*91d00*/  STL [R1+0x17d4], R17 ;  /* 0x0017d41101007387 */ /* 0x0003e40000100800 */
[----:B-1----:R-:W-:Y:S02]  /*91d10*/  IMAD.MOV.U32 R10, RZ, RZ, R16 ;  /* 0x000000ffff0a7224 */ /* 0x002fe400078e0010 */
[----:B------:R-:W-:-:S05]  /*91d20*/  IMAD.MOV.U32 R11, RZ, RZ, R17 ;  /* 0x000000ffff0b7224 */ /* 0x000fca00078e0011 */
[----:B------:R1:W-:Y:S01]  /*91d30*/  LDGSTS.E [R3+0x22380], desc[UR60][R10.64], P0 ;  /* 0x223800000a037fae */ /* 0x0003e2000812187c */
[----:B------:R-:W-:-:S04]  /*91d40*/  IADD3 R18, P2, R18, R5, RZ ;  /* 0x0000000512127210 */ /* 0x000fc80007f5e0ff */
[----:B------:R-:W-:Y:S01]  /*91d50*/  IADD3.X R19, R19, R0, RZ, P2, !PT ;  /* 0x0000000013137210 */ /* 0x000fe200017fe4ff */
[----:B------:R-:W-:Y:S04]  /*91d60*/  STL [R1+0x1878], R18 ;  /* 0x0018781201007387 */ /* 0x000fe80000100800 */
[----:B------:R-:W3:Y:S04]  /*91d70*/  LDL.LU.64 R16, [R1+0x658] ;  /* 0x0006580001107983 */ /* 0x000ee80000300a00 */
[----:B------:R1:W-:Y:S04]  /*91d80*/  STL [R1+0x1874], R19 ;  /* 0x0018741301007387 */ /* 0x0003e80000100800 */
[----:B------:R-:W3:Y:S01]  /*91d90*/  LDL.LU.64 R20, [R1+0x640] ;  /* 0x0006400001147983 */ /* 0x000ee20000300a00 */
[----:B-1----:R-:W-:Y:S01]  /*91da0*/  MOV R10, R18 ;  /* 0x00000012000a7202 */ /* 0x002fe20000000f00 */
[----:B------:R-:W-:-:S02]  /*91db0*/  IMAD.MOV.U32 R11, RZ, RZ, R19 ;  /* 0x000000ffff0b7224 */ /* 0x000fc400078e0013 */
[----:B------:R-:W3:Y:S01]  /*91dc0*/  LDL.LU.64 R18, [R1+0x628] ;  /* 0x0006280001127983 */ /* 0x000ee20000300a00 */
[----:B----4-:R-:W-:-:S03]  /*91dd0*/  IADD3 R12, P1, R12, R5, RZ ;  /* 0x000000050c0c7210 */ /* 0x010fc60007f3e0ff */
[----:B------:R1:W-:Y:S02]  /*91de0*/  LDGSTS.E [R3+0x22780], desc[UR60][R10.64], P0 ;  /* 0x227800000a037fae */ /* 0x0003e4000812187c */
[----:B------:R-:W-:Y:S02]  /*91df0*/  IMAD.X R13, R13, 0x1, R0, P1 ;  /* 0x000000010d0d7824 */ /* 0x000fe400008e0600 */
[----:B------:R-:W-:Y:S04]  /*91e00*/  STL [R1+0x1898], R12 ;  /* 0x0018980c01007387 */ /* 0x000fe80000100800 */
[----:B------:R2:W-:Y:S01]  /*91e10*/  STL [R1+0x1894], R13 ;  /* 0x0018940d01007387 */ /* 0x0005e20000100800 */
[----:B-1----:R-:W-:Y:S02]  /*91e20*/  IMAD.MOV.U32 R10, RZ, RZ, R12 ;  /* 0x000000ffff0a7224 */ /* 0x002fe400078e000c */
[----:B------:R-:W-:-:S05]  /*91e30*/  IMAD.MOV.U32 R11, RZ, RZ, R13 ;  /* 0x000000ffff0b7224 */ /* 0x000fca00078e000d */
[----:B------:R1:W-:Y:S01]  /*91e40*/  LDGSTS.E [R3+0x22b80], desc[UR60][R10.64], P0 ;  /* 0x22b800000a037fae */ /* 0x0003e2000812187c */
[----:B------:R-:W-:-:S04]  /*91e50*/  IADD3 R4, P2, R4, R5, RZ ;  /* 0x0000000504047210 */ /* 0x000fc80007f5e0ff */
[----:B------:R-:W-:Y:S01]  /*91e60*/  IADD3.X R9, R9, R0, RZ, P2, !PT ;  /* 0x0000000009097210 */ /* 0x000fe200017fe4ff */
[----:B------:R4:W-:Y:S01]  /*91e70*/  STL [R1+0x18c0], R4 ;  /* 0x0018c00401007387 */ /* 0x0009e20000100800 */
[----:B-1----:R-:W-:-:S03]  /*91e80*/  MOV R10, R4 ;  /* 0x00000004000a7202 */ /* 0x002fc60000000f00 */
[----:B------:R1:W-:Y:S01]  /*91e90*/  STL [R1+0x18bc], R9 ;  /* 0x0018bc0901007387 */ /* 0x0003e20000100800 */
[----:B------:R-:W-:-:S05]  /*91ea0*/  IMAD.MOV.U32 R11, RZ, RZ, R9 ;  /* 0x000000ffff0b7224 */ /* 0x000fca00078e0009 */
[----:B------:R1:W-:Y:S01]  /*91eb0*/  LDGSTS.E [R3+0x22f80], desc[UR60][R10.64], P0 ;  /* 0x22f800000a037fae */ /* 0x0003e2000812187c */
[----:B------:R-:W-:Y:S01]  /*91ec0*/  VIADD R165, R165, 0x1 ;  /* 0x00000001a5a57836 */ /* 0x000fe20000000000 */
[----:B------:R-:W-:-:S05]  /*91ed0*/  SHF.L.U32 R8, R8, 0x7, RZ ;  /* 0x0000000708087819 */ /* 0x000fca00000006ff */
[----:B------:R-:W-:Y:S01]  /*91ee0*/  IMAD.SHL.U32 R8, R8, 0x4, RZ ;  /* 0x0000000408087824 */ /* 0x000fe200078e00ff */
[----:B--2---:R-:W-:-:S05]  /*91ef0*/  IADD3 R13, P1, R14, R5, RZ ;  /* 0x000000050e0d7210 */ /* 0x004fca0007f3e0ff */
[----:B----4-:R-:W-:Y:S01]  /*91f00*/  IMAD.X R4, R15, 0x1, R0, P1 ;  /* 0x000000010f047824 */ /* 0x010fe200008e0600 */
[----:B---3--:R-:W-:-:S04]  /*91f10*/  IADD3 R14, P1, R22, R5, RZ ;  /* 0x00000005160e7210 */ /* 0x008fc80007f3e0ff */
[----:B-1----:R-:W-:Y:S02]  /*91f20*/  IADD3.X R9, R23, R0, RZ, P1, !PT ;  /* 0x0000000017097210 */ /* 0x002fe40000ffe4ff */
        /* <DEDUP_REMOVED lines=20> */
[----:B------:R-:W-:-:S03]  /*92070*/  MOV R166, R14 ;  /* 0x0000000e00a67202 */ /* 0x000fc60000000f00 */
[----:B------:R-:W-:Y:S01]  /*92080*/  IMAD.X R204, R205, 0x1, R0, P1 ;  /* 0x00000001cdcc7824 */ /* 0x000fe200008e0600 */
[-C--:B------:R-:W-:Y:S01]  /*92090*/  IADD3 R153, P1, R186, R5.reuse, RZ ;  /* 0x00000005ba997210 */ /* 0x080fe20007f3e0ff */
[----:B------:R-:W-:Y:S02]  /*920a0*/  IMAD.MOV.U32 R163, RZ, RZ, R4 ;  /* 0x000000ffffa37224 */ /* 0x000fe400078e0004 */
[----:B------:R-:W-:Y:S01]  /*920b0*/  IMAD.MOV.U32 R162, RZ, RZ, R13 ;  /* 0x000000ffffa27224 */ /* 0x000fe200078e000d */
[----:B------:R1:W-:Y:S01]  /*920c0*/  STL.64 [R1+0x670], R166 ;  /* 0x000670a601007387 */ /* 0x0003e20000100a00 */
[----:B------:R-:W-:Y:S01]  /*920d0*/  IMAD.MOV.U32 R168, RZ, RZ, R15 ;  /* 0x000000ffffa87224 */ /* 0x000fe200078e000f */
[----:B------:R-:W-:Y:S01]  /*920e0*/  MOV R169, R10 ;  /* 0x0000000a00a97202 */ /* 0x000fe20000000f00 */
[----:B------:R-:W-:Y:S01]  /*920f0*/  IMAD.X R186, R187, 0x1, R0, P1 ;  /* 0x00000001bbba7824 */ /* 0x000fe200008e0600 */
[----:B------:R-:W-:Y:S01]  /*92100*/  IADD3 R154, P1, R184, R5, RZ ;  /* 0x00000005b89a7210 */ /* 0x000fe20007f3e0ff */
[----:B------:R-:W-:-:S02]  /*92110*/  IMAD.MOV.U32 R15, RZ, RZ, R167 ;  /* 0x000000ffff0f7224 */ /* 0x000fc400078e00a7 */
[----:B------:R-:W-:Y:S02]  /*92120*/  IMAD.MOV.U32 R10, RZ, RZ, R162 ;  /* 0x000000ffff0a7224 */ /* 0x000fe400078e00a2 */
[----:B------:R-:W-:Y:S02]  /*92130*/  IMAD.MOV.U32 R14, RZ, RZ, R166 ;  /* 0x000000ffff0e7224 */ /* 0x000fe400078e00a6 */
[----:B-1----:R-:W-:Y:S01]  /*92140*/  IMAD.MOV.U32 R167, RZ, RZ, R11 ;  /* 0x000000ffffa77224 */ /* 0x002fe200078e000b */
[----:B------:R-:W-:Y:S02]  /*92150*/  MOV R11, R163 ;  /* 0x000000a3000b7202 */ /* 0x000fe40000000f00 */
[----:B------:R-:W-:Y:S02]  /*92160*/  IADD3.X R184, R185, R0, RZ, P1, !PT ;  /* 0x00000000b9b87210 */ /* 0x000fe40000ffe4ff */
[----:B------:R-:W-:Y:S01]  /*92170*/  MOV R166, R16 ;  /* 0x0000001000a67202 */ /* 0x000fe20000000f00 */
[----:B------:R-:W-:Y:S01]  /*92180*/  LDGSTS.E [R3+0x23380], desc[UR60][R10.64], P0 ;  /* 0x233800000a037fae */ /* 0x000fe2000812187c */
[----:B------:R-:W-:-:S03]  /*92190*/  IADD3 R155, P1, R182, R5, RZ ;  /* 0x00000005b69b7210 */ /* 0x000fc60007f3e0ff */
[----:B------:R-:W-:Y:S04]  /*921a0*/  STL.64 [R1+0x688], R162 ;  /* 0x000688a201007387 */ /* 0x000fe80000100a00 */
[----:B------:R-:W-:Y:S01]  /*921b0*/  LDGSTS.E [R3+0x23780], desc[UR60][R14.64], P0 ;  /* 0x237800000e037fae */ /* 0x000fe2000812187c */
[----:B------:R-:W-:-:S03]  /*921c0*/  IMAD.X R182, R183, 0x1, R0, P1 ;  /* 0x00000001b7b67824 */ /* 0x000fc600008e0600 */
[----:B------:R-:W-:Y:S01]  /*921d0*/  STL.64 [R1+0x658], R168 ;  /* 0x000658a801007387 */ /* 0x000fe20000100a00 */
[----:B------:R-:W-:-:S03]  /*921e0*/  IADD3 R156, P1, R180, R5, RZ ;  /* 0x00000005b49c7210 */ /* 0x000fc60007f3e0ff */
[----:B------:R-:W-:Y:S04]  /*921f0*/  LDGSTS.E [R3+0x23b80], desc[UR60][R168.64], P0 ;  /* 0x23b80000a8037fae */ /* 0x000fe8000812187c */
[----:B------:R1:W-:Y:S04]  /*92200*/  STL.64 [R1+0x640], R166 ;  /* 0x000640a601007387 */ /* 0x0003e80000100a00 */
[----:B------:R1:W-:Y:S01]  /*92210*/  LDGSTS.E [R3+0x23f80], desc[UR60][R166.64], P0 ;  /* 0x23f80000a6037fae */ /* 0x0003e2000812187c */
[----:B------:R-:W-:Y:S01]  /*92220*/  IMAD.X R180, R181, 0x1, R0, P1 ;  /* 0x00000001b5b47824 */ /* 0x000fe200008e0600 */
[----:B------:R-:W-:Y:S01]  /*92230*/  IADD3 R157, P1, R178, R5, RZ ;  /* 0x00000005b29d7210 */ /* 0x000fe20007f3e0ff */
[----:B-1----:R-:W1:Y:S03]  /*92240*/  LDC R166, c[0x0][0x230] ;  /* 0x00008c00ffa67b82 */ /* 0x002e660000000800 */
[----:B------:R-:W-:-:S02]  /*92250*/  IADD3.X R178, R179, R0, RZ, P1, !PT ;  /* 0x00000000b3b27210 */ /* 0x000fc40000ffe4ff */
[-C--:B------:R-:W-:Y:S01]  /*92260*/  IADD3 R158, P1, R176, R5.reuse, RZ ;  /* 0x00000005b09e7210 */ /* 0x080fe20007f3e0ff */
[----:B------:R-:W-:Y:S01]  /*92270*/  IMAD.MOV.U32 R162, RZ, RZ, R17 ;  /* 0x000000ffffa27224 */ /* 0x000fe200078e0011 */
[----:B------:R-:W-:Y:S01]  /*92280*/  MOV R229, R228 ;  /* 0x000000e400e57202 */ /* 0x000fe20000000f00 */
[----:B------:R-:W-:Y:S02]  /*92290*/  IMAD.MOV.U32 R163, RZ, RZ, R12 ;  /* 0x000000ffffa37224 */ /* 0x000fe400078e000c */
[----:B------:R-:W-:Y:S01]  /*922a0*/  IMAD.X R176, R177, 0x1, R0, P1 ;  /* 0x00000001b1b07824 */ /* 0x000fe200008e0600 */
[----:B------:R-:W-:Y:S01]  /*922b0*/  IADD3 R159, P1, R174, R5, RZ ;  /* 0x00000005ae9f7210 */ /* 0x000fe20007f3e0ff */
[----:B------:R-:W-:Y:S02]  /*922c0*/  IMAD.MOV.U32 R228, RZ, RZ, R18 ;  /* 0x000000ffffe47224 */ /* 0x000fe400078e0012 */
[----:B------:R-:W-:Y:S01]  /*922d0*/  IMAD.MOV.U32 R225, RZ, RZ, R224 ;  /* 0x000000ffffe17224 */ /* 0x000fe200078e00e0 */
[----:B------:R-:W-:Y:S01]  /*922e0*/  MOV R224, R19 ;  /* 0x0000001300e07202 */ /* 0x000fe20000000f00 */
[----:B------:R-:W-:Y:S01]  /*922f0*/  IMAD.MOV.U32 R221, RZ, RZ, R220 ;  /* 0x000000ffffdd7224 */ /* 0x000fe200078e00dc */
[----:B------:R-:W-:Y:S01]  /*92300*/  MOV R217, R216 ;  /* 0x000000d800d97202 */ /* 0x000fe20000000f00 */
[----:B------:R-:W-:Y:S01]  /*92310*/  IMAD.MOV.U32 R220, RZ, RZ, R20 ;  /* 0x000000ffffdc7224 */ /* 0x000fe200078e0014 */
[----:B------:R2:W-:Y:S01]  /*92320*/  LDGSTS.E [R3+0x24380], desc[UR60][R162.64], P0 ;  /* 0x24380000a2037fae */ /* 0x0005e2000812187c */
[----:B------:R-:W-:Y:S01]  /*92330*/  IMAD.X R174, R175, 0x1, R0, P1 ;  /* 0x00000001afae7824 */ /* 0x000fe200008e0600 */
[----:B------:R-:W-:Y:S01]  /*92340*/  IADD3 R160, P1, R172, R5, RZ ;  /* 0x00000005aca07210 */ /* 0x000fe20007f3e0ff */
[----:B------:R-:W-:-:S02]  /*92350*/  IMAD.MOV.U32 R216, RZ, RZ, R21 ;  /* 0x000000ffffd87224 */ /* 0x000fc400078e0015 */
[----:B------:R-:W-:Y:S01]  /*92360*/  IMAD.MOV.U32 R213, RZ, RZ, R212 ;  /* 0x000000ffffd57224 */ /* 0x000fe200078e00d4 */
[----:B------:R-:W-:Y:S01]  /*92370*/  MOV R212, R22 ;  /* 0x0000001600d47202 */ /* 0x000fe20000000f00 */
[----:B------:R-:W-:Y:S01]  /*92380*/  IMAD.MOV.U32 R209, RZ, RZ, R208 ;  /* 0x000000ffffd17224 */ /* 0x000fe200078e00d0 */
[----:B-1----:R-:W-:Y:S01]  /*92390*/  IADD3 R167, R166, 0x7f, RZ ;  /* 0x0000007fa6a77810 */ /* 0x002fe20007ffe0ff */
[----:B------:R-:W-:Y:S01]  /*923a0*/  IMAD.MOV.U32 R208, RZ, RZ, R23 ;  /* 0x000000ffffd07224 */ /* 0x000fe200078e0017 */
[----:B------:R-:W-:Y:S01]  /*923b0*/  MOV R205, R204 ;  /* 0x000000cc00cd7202 */ /* 0x000fe20000000f00 */
[----:B------:R2:W-:Y:S01]  /*923c0*/  LDGSTS.E [R3+0x24780], desc[UR60][R228.64], P0 ;  /* 0x24780000e4037fae */ /* 0x0005e2000812187c */
[----:B------:R-:W-:Y:S02]  /*923d0*/  IMAD.MOV.U32 R204, RZ, RZ, R152 ;  /* 0x000000ffffcc7224 */ /* 0x000fe400078e0098 */
[----:B------:R-:W-:Y:S01]  /*923e0*/  IMAD.MOV.U32 R187, RZ, RZ, R186 ;  /* 0x000000ffffbb7224 */ /* 0x000fe200078e00ba */
[----:B------:R2:W-:Y:S01]  /*923f0*/  LDGSTS.E [R3+0x24b80], desc[UR60][R224.64], P0 ;  /* 0x24b80000e0037fae */ /* 0x0005e2000812187c */
[----:B------:R-:W-:Y:S01]  /*92400*/  MOV R186, R153 ;  /* 0x0000009900ba7202 */ /* 0x000fe20000000f00 */
[----:B------:R-:W-:Y:S01]  /*92410*/  IMAD.MOV.U32 R185, RZ, RZ, R184 ;  /* 0x000000ffffb97224 */ /* 0x000fe200078e00b8 */
[----:B------:R-:W-:Y:S01]  /*92420*/  IADD3.X R172, R173, R0, RZ, P1, !PT ;  /* 0x00000000adac7210 */ /* 0x000fe20000ffe4ff */
[----:B------:R2:W-:Y:S01]  /*92430*/  LDGSTS.E [R3+0x24f80], desc[UR60][R220.64], P0 ;  /* 0x24f80000dc037fae */ /* 0x0005e2000812187c */
[----:B------:R-:W-:Y:S01]  /*92440*/  IMAD.MOV.U32 R184, RZ, RZ, R154 ;  /* 0x000000ffffb87224 */ /* 0x000fe200078e009a */
[----:B------:R-:W-:Y:S01]  /*92450*/  MOV R183, R182 ;  /* 0x000000b600b77202 */ /* 0x000fe20000000f00 */
[----:B------:R-:W-:Y:S01]  /*92460*/  IMAD.MOV.U32 R182, RZ, RZ, R155 ;  /* 0x000000ffffb67224 */ /* 0x000fe200078e009b */
[----:B------:R2:W-:Y:S01]  /*92470*/  LDGSTS.E [R3+0x25380], desc[UR60][R216.64], P0 ;  /* 0x25380000d8037fae */ /* 0x0005e2000812187c */
[----:B------:R-:W-:Y:S01]  /*92480*/  SHF.R.S32.HI R166, RZ, 0x1f, R167 ;  /* 0x0000001fffa67819 */ /* 0x000fe200000114a7 */
[----:B------:R-:W-:Y:S01]  /*92490*/  IMAD.MOV.U32 R181, RZ, RZ, R180 ;  /* 0x000000ffffb57224 */ /* 0x000fe200078e00b4 */
[----:B------:R-:W-:Y:S01]  /*924a0*/  MOV R180, R156 ;  /* 0x0000009c00b47202 */ /* 0x000fe20000000f00 */
[----:B------:R2:W-:Y:S01]  /*924b0*/  LDGSTS.E [R3+0x25780], desc[UR60][R212.64], P0 ;  /* 0x25780000d4037fae */ /* 0x0005e2000812187c */
[----:B------:R-:W-:Y:S01]  /*924c0*/  IMAD.MOV.U32 R179, RZ, RZ, R178 ;  /* 0x000000ffffb37224 */ /* 0x000fe200078e00b2 */
[----:B------:R-:W-:Y:S01]  /*924d0*/  MOV R177, R176 ;  /* 0x000000b000b17202 */ /* 0x000fe20000000f00 */
[----:B------:R-:W-:Y:S01]  /*924e0*/  IMAD.MOV.U32 R178, RZ, RZ, R157 ;  /* 0x000000ffffb27224 */ /* 0x000fe200078e009d */
[----:B------:R2:W-:Y:S01]  /*924f0*/  LDGSTS.E [R3+0x25b80], desc[UR60][R208.64], P0 ;  /* 0x25b80000d0037fae */ /* 0x0005e2000812187c */
[----:B------:R-:W-:Y:S01]  /*92500*/  IMAD.MOV.U32 R176, RZ, RZ, R158 ;  /* 0x000000ffffb07224 */ /* 0x000fe200078e009e */
[----:B------:R-:W-:Y:S01]  /*92510*/  LEA.HI R166, R166, R167, RZ, 0x7 ;  /* 0x000000a7a6a67211 */ /* 0x000fe200078f38ff */
[----:B------:R-:W-:Y:S01]  /*92520*/  IMAD.MOV.U32 R175, RZ, RZ, R174 ;  /* 0x000000ffffaf7224 */ /* 0x000fe200078e00ae */
[----:B------:R2:W-:Y:S01]  /*92530*/  LDGSTS.E [R3+0x25f80], desc[UR60][R204.64], P0 ;  /* 0x25f80000cc037fae */ /* 0x0005e2000812187c */
[----:B------:R-:W-:Y:S01]  /*92540*/  MOV R174, R159 ;  /* 0x0000009f00ae7202 */ /* 0x000fe20000000f00 */
[----:B------:R-:W-:-:S02]  /*92550*/  IMAD.MOV.U32 R173, RZ, RZ, R172 ;  /* 0x000000ffffad7224 */ /* 0x000fc400078e00ac */
[----:B------:R2:W-:Y:S01]  /*92560*/  LDGSTS.E [R3+0x26380], desc[UR60][R186.64], P0 ;  /* 0x26380000ba037fae */ /* 0x0005e2000812187c */
[----:B------:R-:W-:-:S03]  /*92570*/  IMAD.MOV.U32 R172, RZ, RZ, R160 ;  /* 0x000000ffffac7224 */ /* 0x000fc600078e00a0 */
[----:B------:R2:W-:Y:S01]  /*92580*/  LDGSTS.E [R3+0x26780], desc[UR60][R184.64], P0 ;  /* 0x26780000b8037fae */ /* 0x0005e2000812187c */
[----:B------:R-:W-:-:S03]  /*92590*/  SHF.R.S32.HI R166, RZ, 0x7, R166 ;  /* 0x00000007ffa67819 */ /* 0x000fc600000114a6 */
[----:B------:R2:W-:Y:S04]  /*925a0*/  STL.64 [R1+0x628], R162 ;  /* 0x000628a201007387 */ /* 0x0005e80000100a00 */
[----:B------:R2:W-:Y:S04]  /*925b0*/  LDGSTS.E [R3+0x26b80], desc[UR60][R182.64], P0 ;  /* 0x26b80000b6037fae */ /* 0x0005e8000812187c */
[----:B------:R2:W-:Y:S04]  /*925c0*/  LDGSTS.E [R3+0x26f80], desc[UR60][R180.64], P0 ;  /* 0x26f80000b4037fae */ /* 0x0005e8000812187c */
[----:B------:R2:W-:Y:S04]  /*925d0*/  STL [R1+0x990], R165 ;  /* 0x000990a501007387 */ /* 0x0005e80000100800 */
[----:B------:R2:W-:Y:S04]  /*925e0*/  LDGSTS.E [R3+0x27380], desc[UR60][R178.64], P0 ;  /* 0x27380000b2037fae */ /* 0x0005e8000812187c */
[----:B------:R2:W-:Y:S04]  /*925f0*/  LDGSTS.E [R3+0x27780], desc[UR60][R176.64], P0 ;  /* 0x27780000b0037fae */ /* 0x0005e8000812187c */
[----:B------:R2:W-:Y:S04]  /*92600*/  LDGSTS.E [R3+0x27b80], desc[UR60][R174.64], P0 ;  /* 0x27b80000ae037fae */ /* 0x0005e8000812187c */
[----:B------:R2:W-:Y:S01]  /*92610*/  LDGSTS.E [R3+0x27f80], desc[UR60][R172.64], P0 ;  /* 0x27f80000ac037fae */ /* 0x0005e2000812187c */
[----:B------:R-:W-:-:S03]  /*92620*/  ISETP.NE.U32.AND P0, PT, R165, R166, PT ;  /* 0x000000a6a500720c */ /* 0x000fc60003f05070 */
[----:B------:R-:W0:Y:S10]  /*92630*/  LDGDEPBAR ;  /* 0x00000000000079af */ /* 0x000e340000000000 */
[----:B--2---:R-:W-:Y:S05]  /*92640*/  @P0 BRA `(.L_x_1) ;  /* 0xfffffe4000500947 */ /* 0x004fea000383ffff */
.L_x_0:
[----:B------:R-:W2:Y:S01]  /*92650*/  LDL.LU R167, [R1+0x400] ;  /* 0x0004000001a77983 */ /* 0x000ea20000300800 */
[----:B------:R-:W-:-:S04]  /*92660*/  DEPBAR.LE SB0, 0x0 ;  /* 0x000080000000791a */ /* 0x000fc80000000000 */
[----:B------:R-:W3:Y:S01]  /*92670*/  LDL.LU R9, [R1+0x408] ;  /* 0x0004080001097983 */ /* 0x000ee20000300800 */
[----:B-----5:R-:W1:Y:S03]  /*92680*/  LDC R7, c[0x0][0x244] ;  /* 0x00009100ff077b82 */ /* 0x020e660000000800 */
[----:B------:R-:W3:Y:S04]  /*92690*/  LDL.LU R10, [R1] ;  /* 0x00000000010a7983 */ /* 0x000ee80000300800 */
[----:B------:R-:W3:Y:S01]  /*926a0*/  LDL.LU R11, [R1+0x8] ;  /* 0x00000800010b7983 */ /* 0x000ee20000300800 */
[----:B------:R-:W4:Y:S03]  /*926b0*/  LDC R5, c[0x0][0x228] ;  /* 0x00008a00ff057b82 */ /* 0x000f260000000800 */
[----:B------:R-:W4:Y:S04]  /*926c0*/  LDL.LU R166, [R1+0x404] ;  /* 0x0004040001a67983 */ /* 0x000f280000300800 */
        /* <DEDUP_REMOVED lines=25> */
[----:B------:R-:W1:Y:S01]  /*92860*/  S2R R0, SR_TID.X ;  /* 0x0000000000007919 */ /* 0x000e620000002100 */
[----:B------:R-:W1:Y:S02]  /*92870*/  S2R R4, SR_TID.X ;  /* 0x0000000000047919 */ /* 0x000e640000002100 */
[C---:B-1----:R-:W-:Y:S01]  /*92880*/  IMAD.SHL.U32 R3, R0.reuse, 0x10, RZ ;  /* 0x0000001000037824 */ /* 0x042fe200078e00ff */
[----:B------:R-:W-:-:S02]  /*92890*/  SHF.L.U32 R2, R0, 0x6, RZ ;  /* 0x0000000600027819 */ /* 0x000fc400000006ff */
[----:B------:R-:W-:Y:S02]  /*928a0*/  LOP3.LUT R164, R4, 0x7f, RZ, 0xc0, !PT ;  /* 0x0000007f04a47812 */ /* 0x000fe400078ec0ff */
[----:B------:R-:W-:Y:S02]  /*928b0*/  LOP3.LUT R3, R3, 0xf0, RZ, 0xc0, !PT ;  /* 0x000000f003037812 */ /* 0x000fe400078ec0ff */
[----:B------:R-:W-:Y:S01]  /*928c0*/  LOP3.LUT R2, R2, 0x400, RZ, 0xc0, !PT ;  /* 0x0000040002027812 */ /* 0x000fe200078ec0ff */
[----:B------:R-:W-:Y:S01]  /*928d0*/  IMAD R164, R164, 0x10, R170 ;  /* 0x00000010a4a47824 */ /* 0x000fe200078e02aa */
[----:B------:R-:W-:Y:S01]  /*928e0*/  BAR.SYNC.DEFER_BLOCKING 0x0 ;  /* 0x0000000000007b1d */ /* 0x000fe20000010000 */
[----:B------:R-:W-:Y:S02]  /*928f0*/  LOP3.LUT R4, R0, 0x60, RZ, 0xc0, !PT ;  /* 0x0000006000047812 */ /* 0x000fe400078ec0ff */
[----:B------:R-:W-:-:S05]  /*92900*/  IADD3 R0, R2, R170, R3 ;  /* 0x000000aa02007210 */ /* 0x000fca0007ffe003 */
[----:B------:R-:W1:Y:S01]  /*92910*/  LDC.64 R2, c[0x0][0x220] ;  /* 0x00008800ff027b82 */ /* 0x000e620000000a00 */
[----:B--2---:R-:W-:Y:S01]  /*92920*/  IMAD.MOV.U32 R169, RZ, RZ, R167 ;  /* 0x000000ffffa97224 */ /* 0x004fe200078e00a7 */
[----:B----4-:R-:W-:Y:S01]  /*92930*/  MOV R168, R166 ;  /* 0x000000a600a87202 */ /* 0x010fe20000000f00 */
[----:B---3--:R-:W-:Y:S02]  /*92940*/  IMAD.MOV.U32 R167, RZ, RZ, R165 ;  /* 0x000000ffffa77224 */ /* 0x008fe400078e00a5 */
[----:B------:R-:W-:Y:S01]  /*92950*/  IMAD.MOV.U32 R166, RZ, RZ, R163 ;  /* 0x000000ffffa67224 */ /* 0x000fe200078e00a3 */
[----:B------:R-:W-:Y:S01]  /*92960*/  MOV R165, R162 ;  /* 0x000000a200a57202 */ /* 0x000fe20000000f00 */
[----:B------:R-:W-:Y:S02]  /*92970*/  IMAD.MOV.U32 R163, RZ, RZ, R161 ;  /* 0x000000ffffa37224 */ /* 0x000fe400078e00a1 */
[----:B------:R-:W-:Y:S02]  /*92980*/  IMAD.MOV.U32 R162, RZ, RZ, R160 ;  /* 0x000000ffffa27224 */ /* 0x000fe400078e00a0 */
[----:B------:R-:W2:Y:S01]  /*92990*/  LDL.LU R160, [R1+0x1c] ;  /* 0x00001c0001a07983 */ /* 0x000ea20000300800 */
[----:B------:R-:W-:-:S03]  /*929a0*/  MOV R161, R159 ;  /* 0x0000009f00a17202 */ /* 0x000fc60000000f00 */
[----:B------:R-:W3:Y:S01]  /*929b0*/  LDL.LU R159, [R1+0x420] ;  /* 0x00042000019f7983 */ /* 0x000ee20000300800 */
[----:B------:R-:W-:Y:S02]  /*929c0*/  IMAD R0, R4, 0x8, R0 ;  /* 0x0000000804007824 */ /* 0x000fe400078e0200 */
[----:B------:R-:W-:Y:S01]  /*929d0*/  IMAD.MOV.U32 R8, RZ, RZ, R169 ;  /* 0x000000ffff087224 */ /* 0x000fe200078e00a9 */
[----:B------:R-:W-:Y:S01]  /*929e0*/  STL [R1+0xe20], R164 ;  /* 0x000e20a401007387 */ /* 0x000fe20000100800 */
[----:B------:R-:W4:Y:S03]  /*929f0*/  LDC R4, c[0x0][0x248] ;  /* 0x00009200ff047b82 */ /* 0x000f260000000800 */
[----:B------:R1:W-:Y:S02]  /*92a00*/  STSM.16.M88.4 [R0], R8 ;  /* 0x0000000800007844 */ /* 0x0003e40000000200 */
[----:B-1----:R-:W-:-:S03]  /*92a10*/  MOV R8, R168 ;  /* 0x000000a800087202 */ /* 0x002fc60000000f00 */
[----:B------:R-:W-:Y:S01]  /*92a20*/  BAR.SYNC.DEFER_BLOCKING 0x0 ;  /* 0x0000000000007b1d */ /* 0x000fe20000010000 */
[----:B------:R-:W-:Y:S01]  /*92a30*/  IMAD.MOV.U32 R9, RZ, RZ, R167 ;  /* 0x000000ffff097224 */ /* 0x000fe200078e00a7 */
[----:B------:R-:W-:Y:S01]  /*92a40*/  MOV R11, R165 ;  /* 0x000000a5000b7202 */ /* 0x000fe20000000f00 */
[----:B------:R-:W-:-:S03]  /*92a50*/  IMAD.MOV.U32 R10, RZ, RZ, R166 ;  /* 0x000000ffff0a7224 */ /* 0x000fc600078e00a6 */
[----:B------:R-:W1:Y:S02]  /*92a60*/  LDS.128 R168, [R164] ;  /* 0x00000000a4a87984 */ /* 0x000e640000000c00 */
[----:B------:R-:W-:Y:S06]  /*92a70*/  BAR.SYNC.DEFER_BLOCKING 0x0 ;  /* 0x0000000000007b1d */ /* 0x000fec0000010000 */
[----:B------:R4:W-:Y:S04]  /*92a80*/  STSM.16.M88.4 [R0], R8 ;  /* 0x0000000800007844 */ /* 0x0009e80000000200 */
[----:B-1----:R-:W-:Y:S04]  /*92a90*/  STL.64 [R1+0x630], R168 ;  /* 0x000630a801007387 */ /* 0x002fe80000100a00 */
[----:B------:R-:W-:Y:S01]  /*92aa0*/  STL.64 [R1+0x638], R170 ;  /* 0x000638aa01007387 */ /* 0x000fe20000100a00 */
[----:B------:R-:W-:Y:S06]  /*92ab0*/  BAR.SYNC.DEFER_BLOCKING 0x0 ;  /* 0x0000000000007b1d */ /* 0x000fec0000010000 */
[----:B------:R-:W1:Y:S02]  /*92ac0*/  LDS.128 R168, [R164] ;  /* 0x00000000a4a87984 */ /* 0x000e640000000c00 */
[----:B------:R-:W-:Y:S06]  /*92ad0*/  BAR.SYNC.DEFER_BLOCKING 0x0 ;  /* 0x0000000000007b1d */ /* 0x000fec0000010000 */
[----:B------:R4:W-:Y:S02]  /*92ae0*/  STSM.16.M88.4 [R0], R12 ;  /* 0x0000000c00007844 */ /* 0x0009e40000000200 */
[----:B----4-:R-:W-:Y:S01]  /*92af0*/  IMAD.MOV.U32 R8, RZ, RZ, R163 ;  /* 0x000000ffff087224 */ /* 0x010fe200078e00a3 */
[----:B------:R-:W-:Y:S01]  /*92b00*/  MOV R10, R161 ;  /* 0x000000a1000a7202 */ /* 0x000fe20000000f00 */
[----:B------:R-:W-:Y:S01]  /*92b10*/  IMAD.MOV.U32 R9, RZ, RZ, R162 ;  /* 0x000000ffff097224 */ /* 0x000fe200078e00a2 */
[----:B------:R-:W-:Y:S01]  /*92b20*/  MOV R13, R158 ;  /* 0x0000009e000d7202 */ /* 0x000fe20000000f00 */
[----:B------:R-:W-:-:S02]  /*92b30*/  IMAD.MOV.U32 R14, RZ, RZ, R157 ;  /* 0x000000ffff0e7224 */ /* 0x000fc400078e009d */
[----:B------:R-:W-:Y:S02]  /*92b40*/  IMAD.MOV.U32 R15, RZ, RZ, R156 ;  /* 0x000000ffff0f7224 */ /* 0x000fe400078e009c */
[----:B--2---:R-:W-:Y:S01]  /*92b50*/  IMAD.MOV.U32 R11, RZ, RZ, R160 ;  /* 0x000000ffff0b7224 */ /* 0x004fe200078e00a0 */
[----:B------:R-:W-:Y:S06]  /*92b60*/  BAR.SYNC.DEFER_BLOCKING 0x0 ;  /* 0x0000000000007b1d */ /* 0x000fec0000010000 */
[----:B------:R-:W2:Y:S02]  /*92b70*/  LDS.128 R160, [R164] ;  /* 0x00000000a4a07984 */ /* 0x000ea40000000c00 */
[----:B------:R-:W-:Y:S06]  /*92b80*/  BAR.SYNC.DEFER_BLOCKING 0x0 ;  /* 0x0000000000007b1d */ /* 0x000fec0000010000 */
[----:B------:R4:W-:Y:S01]  /*92b90*/  STSM.16.M88.4 [R0], R8 ;  /* 0x0000000800007844 */ /* 0x0009e20000000200 */
[----:B---3--:R-:W-:Y:S01]  /*92ba0*/  IMAD.MOV.U32 R12, RZ, RZ, R159 ;  /* 0x000000ffff0c7224 */ /* 0x008fe200078e009f */
[----:B------:R-:W-:Y:S06]  /*92bb0*/  BAR.SYNC.DEFER_BLOCKING 0x0 ;  /* 0x0000000000007b1d */ /* 0x000fec0000010000 */
[----:B------:R-:W3:Y:S02]  /*92bc0*/  LDS.128 R156, [R164] ;  /* 0x00000000a49c7984 */ /* 0x000ee40000000c00 */
[----:B------:R-:W-:Y:S06]  /*92bd0*/  BAR.SYNC.DEFER_BLOCKING 0x0 ;  /* 0x0000000000007b1d */ /* 0x000fec0000010000 */
[----:B------:R1:W-:Y:S01]  /*92be0*/  STSM.16.M88.4 [R0], R12 ;  /* 0x0000000c00007844 */ /* 0x0003e20000000200 */
[----:B----4-:R-:W-:Y:S01]  /*92bf0*/  MOV R8, R155 ;  /* 0x0000009b00087202 */ /* 0x010fe20000000f00 */
[----:B------:R-:W-:Y:S01]  /*92c00*/  IMAD.MOV.U32 R9, RZ, RZ, R154 ;  /* 0x000000ffff097224 */ /* 0x000fe200078e009a */
[----:B------:R-:W-:Y:S01]  /*92c10*/  MOV R11, R152 ;  /* 0x00000098000b7202 */ /* 0x000fe20000000f00 */
[----:B------:R-:W-:Y:S01]  /*92c20*/  IMAD.MOV.U32 R10, RZ, RZ, R153 ;  /* 0x000000ffff0a7224 */ /* 0x000fe200078e0099 */
[----:B------:R-:W-:Y:S06]  /*92c30*/  BAR.SYNC.DEFER_BLOCKING 0x0 ;  /* 0x0000000000007b1d */ /* 0x000fec0000010000 */
[----:B------:R-:W4:Y:S02]  /*92c40*/  LDS.128 R152, [R164] ;  /* 0x00000000a4987984 */ /* 0x000f240000000c00 */
[----:B------:R-:W-:Y:S06]  /*92c50*/  BAR.SYNC.DEFER_BLOCKING 0x0 ;  /* 0x0000000000007b1d */ /* 0x000fec0000010000 */
[----:B------:R2:W-:Y:S01]  /*92c60*/  STSM.16.M88.4 [R0], R8 ;  /* 0x0000000800007844 */ /* 0x0005e20000000200 */
[----:B-1----:R-:W-:Y:S01]  /*92c70*/  IMAD.MOV.U32 R12, RZ, RZ, R23 ;  /* 0x000000ffff0c7224 */ /* 0x002fe200078e0017 */
[----:B------:R-:W-:Y:S01]  /*92c80*/  MOV R14, R21 ;  /* 0x00000015000e7202 */ /* 0x000fe20000000f00 */
[----:B------:R-:W-:-:S02]  /*92c90*/  IMAD.MOV.U32 R13, RZ, RZ, R22 ;  /* 0x000000ffff0d7224 */ /* 0x000fc400078e0016 */
[----:B------:R-:W-:Y:S01]  /*92ca0*/  IMAD.MOV.U32 R15, RZ, RZ, R20 ;  /* 0x000000ffff0f7224 */ /* 0x000fe200078e0014 */
[----:B------:R-:W-:Y:S06]  /*92cb0*/  BAR.SYNC.DEFER_BLOCKING 0x0 ;  /* 0x0000000000007b1d */ /* 0x000fec0000010000 */
[----:B------:R-:W1:Y:S02]  /*92cc0*/  LDS.128 R20, [R164] ;  /* 0x00000000a4147984 */ /* 0x000e640000000c00 */
[----:B------:R-:W-:Y:S06]  /*92cd0*/  BAR.SYNC.DEFER_BLOCKING 0x0 ;  /* 0x0000000000007b1d */ /* 0x000fec0000010000 */
[----:B------:R1:W-:Y:S01]  /*92ce0*/  STSM.16.M88.4 [R0], R12 ;  /* 0x0000000c00007844 */ /* 0x0003e20000000200 */
[----:B--2---:R-:W-:Y:S01]  /*92cf0*/  IMAD.MOV.U32 R8, RZ, RZ, R19 ;  /* 0x000000ffff087224 */ /* 0x004fe200078e0013 */
[----:B------:R-:W-:Y:S01]  /*92d00*/  MOV R9, R18 ;  /* 0x0000001200097202 */ /* 0x000fe20000000f00 */
[----:B------:R-:W-:-:S02]  /*92d10*/  IMAD.MOV.U32 R10, RZ, RZ, R17 ;  /* 0x000000ffff0a7224 */ /* 0x000fc400078e0011 */
[----:B------:R-:W-:Y:S01]  /*92d20*/  IMAD.MOV.U32 R11, RZ, RZ, R16 ;  /* 0x000000ffff0b7224 */ /* 0x000fe200078e0010 */
[----:B------:R-:W-:Y:S06]  /*92d30*/  BAR.SYNC.DEFER_BLOCKING 0x0 ;  /* 0x0000000000007b1d */ /* 0x000fec0000010000 */
[----:B------:R-:W2:Y:S04]  /*92d40*/  LDS.128 R16, [R164] ;  /* 0x00000000a4107984 */ /* 0x000ea80000000c00 */
[----:B------:R-:W-:Y:S04]  /*92d50*/  STL.64 [R1+0x620], R168 ;  /* 0x000620a801007387 */ /* 0x000fe80000100a00 */
[----:B------:R-:W-:Y:S04]  /*92d60*/  STL.64 [R1+0x628], R170 ;  /* 0x000628aa01007387 */ /* 0x000fe80000100a00 */
[----:B------:R-:W-:Y:S04]  /*92d70*/  STL.64 [R1+0x610], R160 ;  /* 0x000610a001007387 */ /* 0x000fe80000100a00 */
[----:B------:R-:W-:Y:S04]  /*92d80*/  STL.64 [R1+0x618], R162 ;  /* 0x000618a201007387 */ /* 0x000fe80000100a00 */
[----:B---3--:R-:W-:Y:S04]  /*92d90*/  STL.64 [R1+0x600], R156 ;  /* 0x0006009c01007387 */ /* 0x008fe80000100a00 */
[----:B------:R-:W-:Y:S04]  /*92da0*/  STL.64 [R1+0x608], R158 ;  /* 0x0006089e01007387 */ /* 0x000fe80000100a00 */
[----:B----4-:R-:W-:Y:S04]  /*92db0*/  STL.64 [R1+0x410], R152 ;  /* 0x0004109801007387 */ /* 0x010fe80000100a00 */
[----:B------:R-:W-:Y:S04]  /*92dc0*/  STL.64 [R1+0x418], R154 ;  /* 0x0004189a01007387 */ /* 0x000fe80000100a00 */
[----:B-1----:R-:W-:Y:S04]  /*92dd0*/  STL.64 [R1+0x400], R20 ;  /* 0x0004001401007387 */ /* 0x002fe80000100a00 */
[----:B------:R-:W-:Y:S04]  /*92de0*/  STL.64 [R1+0x408], R22 ;  /* 0x0004081601007387 */ /* 0x000fe80000100a00 */
[----:B------:R-:W3:Y:S04]  /*92df0*/  LDL.LU R12, [R1+0x440] ;  /* 0x00044000010c7983 */ /* 0x000ee80000300800 */
[----:B--2---:R-:W-:Y:S04]  /*92e00*/  STL.64 [R1+0x20], R16 ;  /* 0x0000201001007387 */ /* 0x004fe80000100a00 */
[----:B------:R-:W-:Y:S04]  /*92e10*/  STL.64 [R1+0x28], R18 ;  /* 0x0000281201007387 */ /* 0x000fe80000100a00 */
[----:B------:R-:W3:Y:S04]  /*92e20*/  LDL.LU R13, [R1+0x448] ;  /* 0x00044800010d7983 */ /* 0x000ee80000300800 */
[----:B------:R-:W3:Y:S04]  /*92e30*/  LDL.LU R14, [R1+0x40] ;  /* 0x00004000010e7983 */ /* 0x000ee80000300800 */
[----:B------:R-:W3:Y:S01]  /*92e40*/  LDL.LU R15, [R1+0x48] ;  /* 0x00004800010f7983 */ /* 0x000ee20000300800 */
[----:B------:R-:W-:Y:S06]  /*92e50*/  BAR.SYNC.DEFER_BLOCKING 0x0 ;  /* 0x0000000000007b1d */ /* 0x000fec0000010000 */
[----:B------:R1:W-:Y:S02]  /*92e60*/  STSM.16.M88.4 [R0], R8 ;  /* 0x0000000800007844 */ /* 0x0003e40000000200 */
[----:B------:R-:W-:Y:S06]  /*92e70*/  BAR.SYNC.DEFER_BLOCKING 0x0 ;  /* 0x0000000000007b1d */ /* 0x000fec0000010000 */
[----:B-1----:R-:W2:Y:S04]  /*92e80*/  LDL.LU R8, [R1+0x444] ;  /* 0x0004440001087983 */ /* 0x002ea80000300800 */
[----:B------:R-:W1:Y:S01]  /*92e90*/  LDS.128 R16, [R164] ;  /* 0x00000000a4107984 */ /* 0x000e620000000c00 */
[----:B------:R-:W-:Y:S06]  /*92ea0*/  BAR.SYNC.DEFER_BLOCKING 0x0 ;  /* 0x0000000000007b1d */ /* 0x000fec0000010000 */
[----:B-1----:R-:W-:Y:S04]  /*92eb0*/  STL.64 [R1+0x10], R16 ;  /* 0x0000101001007387 */ /* 0x002fe80000100a00 */
[----:B------:R-:W-:Y:S04]  /*92ec0*/  STL.64 [R1+0x18], R18 ;  /* 0x0000181201007387 */ /* 0x000fe80000100a00 */
[----:B------:R-:W2:Y:S04]  /*92ed0*/  LDL.LU R9, [R1+0x44c] ;  /* 0x00044c0001097983 */ /* 0x000ea80000300800 */
[----:B------:R-:W2:Y:S04]  /*92ee0*/  LDL.LU R10, [R1+0x44] ;  /* 0x00004400010a7983 */ /* 0x000ea80000300800 */
[----:B------:R-:W2:Y:S04]  /*92ef0*/  LDL.LU R11, [R1+0x4c] ;  /* 0x00004c00010b7983 */ /* 0x000ea80000300800 */
[----:B---3--:R1:W-:Y:S01]  /*92f00*/  STSM.16.M88.4 [R0], R12 ;  /* 0x0000000c00007844 */ /* 0x0083e20000000200 */
[----:B------:R-:W-:Y:S06]  /*92f10*/  BAR.SYNC.DEFER_BLOCKING 0x0 ;  /* 0x0000000000007b1d */ /* 0x000fec0000010000 */
[----:B-1----:R-:W3:Y:S04]  /*92f20*/  LDL.LU R12, [R1+0x450] ;  /* 0x00045000010c7983 */ /* 0x002ee80000300800 */
[----:B------:R-:W1:Y:S01]  /*92f30*/  LDS.128 R16, [R164] ;  /* 0x00000000a4107984 */ /* 0x000e620000000c00 */
[----:B------:R-:W-:Y:S06]  /*92f40*/  BAR.SYNC.DEFER_BLOCKING 0x0 ;  /* 0x0000000000007b1d */ /* 0x000fec0000010000 */
[----:B-1----:R-:W-:Y:S04]  /*92f50*/  STL.64 [R1], R16 ;  /* 0x0000001001007387 */ /* 0x002fe80000100a00 */
[----:B------:R-:W-:Y:S04]  /*92f60*/  STL.64 [R1+0x8], R18 ;  /* 0x0000081201007387 */ /* 0x000fe80000100a00 */
[----:B------:R-:W3:Y:S04]  /*92f70*/  LDL.LU R13, [R1+0x458] ;  /* 0x00045800010d7983 */ /* 0x000ee80000300800 */
[----:B------:R-:W3:Y:S04]  /*92f80*/  LDL.LU R14, [R1+0x50] ;  /* 0x00005000010e7983 */ /* 0x000ee80000300800 */
[----:B------:R-:W3:Y:S04]  /*92f90*/  LDL.LU R15, [R1+0x58] ;  /* 0x00005800010f7983 */ /* 0x000ee80000300800 */
[----:B--2---:R1:W-:Y:S01]  /*92fa0*/  STSM.16.M88.4 [R0], R8 ;  /* 0x0000000800007844 */ /* 0x0043e20000000200 */
[----:B------:R-:W-:Y:S06]  /*92fb0*/  BAR.SYNC.DEFER_BLOCKING 0x0 ;  /* 0x0000000000007b1d */ /* 0x000fec0000010000 */
[----:B-1----:R-:W2:Y:S04]  /*92fc0*/  LDL.LU R8, [R1+0x454] ;  /* 0x0004540001087983 */ /* 0x002ea80000300800 */
[----:B------:R-:W2:Y:S04]  /*92fd0*/  LDL.LU R9, [R1+0x45c] ;  /* 0x00045c0001097983 */ /* 0x000ea80000300800 */
[----:B------:R-:W2:Y:S04]  /*92fe0*/  LDL.LU R10, [R1+0x54] ;  /* 0x00005400010a7983 */ /* 0x000ea80000300800 */
[----:B------:R-:W2:Y:S04]  /*92ff0*/  LDL.LU R11, [R1+0x5c] ;  /* 0x00005c00010b7983 */ /* 0x000ea80000300800 */
[----:B------:R-:W-:Y:S01]  /*93000*/  LDS.128 R248, [R164] ;  /* 0x00000000a4f87984 */ /* 0x000fe20000000c00 */
[----:B------:R-:W-:Y:S06]  /*93010*/  BAR.SYNC.DEFER_BLOCKING 0x0 ;  /* 0x0000000000007b1d */ /* 0x000fec0000010000 */
[----:B---3--:R1:W-:Y:S02]  /*93020*/  STSM.16.M88.4 [R0], R12 ;  /* 0x0000000c00007844 */ /* 0x0083e40000000200 */
[----:B------:R-:W-:Y:S06]  /*93030*/  BAR.SYNC.DEFER_BLOCKING 0x0 ;  /* 0x0000000000007b1d */ /* 0x000fec0000010000 */
[----:B-1----:R-:W3:Y:S04]  /*93040*/  LDL.LU R12, [R1+0x460] ;  /* 0x00046000010c7983 */ /* 0x002ee80000300800 */
[----:B------:R-:W3:Y:S04]  /*93050*/  LDL.LU R13, [R1+0x468] ;  /* 0x00046800010d7983 */ /* 0x000ee80000300800 */
[----:B------:R-:W3:Y:S04]  /*93060*/  LDL.LU R14, [R1+0x60] ;  /* 0x00006000010e7983 */ /* 0x000ee80000300800 */
[----:B------:R-:W3:Y:S04]  /*93070*/  LDL.LU R15, [R1+0x68] ;  /* 0x00006800010f7983 */ /* 0x000ee80000300800 */
[----:B------:R-:W-:Y:S01]  /*93080*/  LDS.128 R244, [R164] ;  /* 0x00000000a4f47984 */ /* 0x000fe20000000c00 */
[----:B------:R-:W-:Y:S06]  /*93090*/  BAR.SYNC.DEFER_BLOCKING 0x0 ;  /* 0x0000000000007b1d */ /* 0x000fec0000010000 */
[----:B--2---:R1:W-:Y:S02]  /*930a0*/  STSM.16.M88.4 [R0], R8 ;  /* 0x0000000800007844 */ /* 0x0043e40000000200 */
        /* <DEDUP_REMOVED lines=148> */
[----:B------:R-:W-:Y:S01]  /*939f0*/  LDS.128 R168, [R164] ;  /* 0x00000000a4a87984 */ /* 0x000fe20000000c00 */
[----:B------:R-:W-:Y:S06]  /*93a00*/  BAR.SYNC.DEFER_BLOCKING 0x0 ;  /* 0x0000000000007b1d */ /* 0x000fec0000010000 */
[----:B------:R-:W2:Y:S04]  /*93a10*/  LDL.LU R11, [R1+0xfc] ;  /* 0x0000fc00010b7983 */ /* 0x000ea80000300800 */
[----:B---3--:R1:W-:Y:S01]  /*93a20*/  STSM.16.M88.4 [R0], R12 ;  /* 0x0000000c00007844 */ /* 0x0083e20000000200 */
[----:B------:R-:W-:Y:S06]  /*93a30*/  BAR.SYNC.DEFER_BLOCKING 0x0 ;  /* 0x0000000000007b1d */ /* 0x000fec0000010000 */
[----:B-1----:R-:W3:Y:S04]  /*93a40*/  LDL.LU R12, [R1+0x500] ;  /* 0x00050000010c7983 */ /* 0x002ee80000300800 */
[----:B------:R-:W1:Y:S01]  /*93a50*/  LDS.128 R16, [R164] ;  /* 0x00000000a4107984 */ /* 0x000e620000000c00 */
[----:B------:R-:W-:Y:S06]  /*93a60*/  BAR.SYNC.DEFER_BLOCKING 0x0 ;  /* 0x0000000000007b1d */ /* 0x000fec0000010000 */
[----:B-1----:R-:W-:Y:S04]  /*93a70*/  STL [R1+0x2774], R18 ;  /* 0x0027741201007387 */ /* 0x002fe80000100800 */
[----:B------:R-:W-:Y:S04]  /*93a80*/  STL [R1+0x2770], R19 ;  /* 0x0027701301007387 */ /* 0x000fe80000100800 */
[----:B------:R-:W3:Y:S04]  /*93a90*/  LDL.LU R13, [R1+0x508] ;  /* 0x00050800010d7983 */ /* 0x000ee80000300800 */
[----:B------:R-:W3:Y:S04]  /*93aa0*/  LDL.LU R14, [R1+0x100] ;  /* 0x00010000010e7983 */ /* 0x000ee80000300800 */
[----:B------:R-:W3:Y:S04]  /*93ab0*/  LDL.LU R15, [R1+0x108] ;  /* 0x00010800010f7983 */ /* 0x000ee80000300800 */
[----:B--2---:R1:W-:Y:S01]  /*93ac0*/  STSM.16.M88.4 [R0], R8 ;  /* 0x0000000800007844 */ /* 0x0043e20000000200 */
[----:B------:R-:W-:Y:S06]  /*93ad0*/  BAR.SYNC.DEFER_BLOCKING 0x0 ;  /* 0x0000000000007b1d */ /* 0x000fec0000010000 */
[----:B-1----:R-:W2:Y:S04]  /*93ae0*/  LDL.LU R8, [R1+0x504] ;  /* 0x0005040001087983 */ /* 0x002ea80000300800 */
[----:B------:R-:W1:Y:S01]  /*93af0*/  LDS.128 R20, [R164] ;  /* 0x00000000a4147984 */ /* 0x000e620000000c00 */
[----:B------:R-:W-:Y:S06]  /*93b00*/  BAR.SYNC.DEFER_BLOCKING 0x0 ;  /* 0x0000000000007b1d */ /* 0x000fec0000010000 */
[----:B-1----:R-:W-:Y:S04]  /*93b10*/  STL [R1+0xe1c], R23 ;  /* 0x000e1c1701007387 */ /* 0x002fe80000100800 */
[----:B------:R-:W2:Y:S04]  /*93b20*/  LDL.LU R9, [R1+0x50c] ;  /* 0x00050c0001097983 */ /* 0x000ea80000300800 */
[----:B------:R-:W2:Y:S04]  /*93b30*/  LDL.LU R10, [R1+0x104] ;  /* 0x00010400010a7983 */ /* 0x000ea80000300800 */
[----:B------:R-:W2:Y:S01]  /*93b40*/  LDL.LU R11, [R1+0x10c] ;  /* 0x00010c00010b7983 */ /* 0x000ea20000300800 */
[----:B------:R-:W-:Y:S01]  /*93b50*/  MOV R18, R20 ;  /* 0x0000001400127202 */ /* 0x000fe20000000f00 */
[----:B------:R-:W-:-:S02]  /*93b60*/  IMAD.MOV.U32 R19, RZ, RZ, R21 ;  /* 0x000000ffff137224 */ /* 0x000fc400078e0015 */
[----:B------:R-:W-:Y:S01]  /*93b70*/  IMAD.MOV.U32 R252, RZ, RZ, R22 ;  /* 0x000000fffffc7224 */ /* 0x000fe200078e0016 */
[----:B---3--:R1:W-:Y:S01]  /*93b80*/  STSM.16.M88.4 [R0], R12 ;  /* 0x0000000c00007844 */ /* 0x0083e20000000200 */
[----:B------:R-:W-:Y:S06]  /*93b90*/  BAR.SYNC.DEFER_BLOCKING 0x0 ;  /* 0x0000000000007b1d */ /* 0x000fec0000010000 */
[----:B-1----:R-:W3:Y:S04]  /*93ba0*/  LDL.LU R12, [R1+0x510] ;  /* 0x00051000010c7983 */ /* 0x002ee80000300800 */
[----:B------:R-:W1:Y:S01]  /*93bb0*/  LDS.128 R20, [R164] ;  /* 0x00000000a4147984 */ /* 0x000e620000000c00 */
[----:B------:R-:W-:Y:S06]  /*93bc0*/  BAR.SYNC.DEFER_BLOCKING 0x0 ;  /* 0x0000000000007b1d */ /* 0x000fec0000010000 */
[----:B-1----:R-:W-:Y:S04]  /*93bd0*/  STL.64 [R1+0xe00], R20 ;  /* 0x000e001401007387 */ /* 0x002fe80000100a00 */
[----:B------:R-:W-:Y:S04]  /*93be0*/  STL.64 [R1+0xe08], R22 ;  /* 0x000e081601007387 */ /* 0x000fe80000100a00 */
        /* <DEDUP_REMOVED lines=301> */
[----:B--2---:R1:W-:Y:S01]  /*94ec0*/  STSM.16.M88.4 [R0], R8 ;  /* 0x0000000800007844 */ /* 0x0043e20000000200 */
[----:B------:R-:W-:Y:S01]  /*94ed0*/  BAR.SYNC.DEFER_BLOCKING 0x0 ;  /* 0x0000000000007b1d */ /* 0x000fe20000010000 */
[----:B------:R-:W-:Y:S01]  /*94ee0*/  MOV R14, R24 ;  /* 0x00000018000e7202 */ /* 0x000fe20000000f00 */
[----:B------:R-:W-:-:S04]  /*94ef0*/  IMAD.MOV.U32 R15, RZ, RZ, R26 ;  /* 0x000000ffff0f7224 */ /* 0x000fc800078e001a */
[----:B-1----:R-:W2:Y:S04]  /*94f00*/  LDL.LU R8, [R1+0x204] ;  /* 0x0002040001087983 */ /* 0x002ea80000300800 */
[----:B------:R-:W1:Y:S01]  /*94f10*/  LDS.128 R20, [R164] ;  /* 0x00000000a4147984 */ /* 0x000e620000000c00 */
[----:B------:R-:W-:Y:S06]  /*94f20*/  BAR.SYNC.DEFER_BLOCKING 0x0 ;  /* 0x0000000000007b1d */ /* 0x000fec0000010000 */
[----:B-1----:R-:W-:Y:S04]  /*94f30*/  STL.64 [R1+0xc10], R20 ;  /* 0x000c101401007387 */ /* 0x002fe80000100a00 */
[----:B------:R-:W-:Y:S04]  /*94f40*/  STL.64 [R1+0xc18], R22 ;  /* 0x000c181601007387 */ /* 0x000fe80000100a00 */
[----:B------:R-:W2:Y:S04]  /*94f50*/  LDL.LU R9, [R1+0x20c] ;  /* 0x00020c0001097983 */ /* 0x000ea80000300800 */
[----:B---3--:R1:W-:Y:S01]  /*94f60*/  STSM.16.M88.4 [R0], R12 ;  /* 0x0000000c00007844 */ /* 0x0083e20000000200 */
[----:B------:R-:W-:Y:S06]  /*94f70*/  BAR.SYNC.DEFER_BLOCKING 0x0 ;  /* 0x0000000000007b1d */ /* 0x000fec0000010000 */
[----:B-1----:R-:W3:Y:S04]  /*94f80*/  LDL.LU R12, [R1+0x210] ;  /* 0x00021000010c7983 */ /* 0x002ee80000300800 */
[----:B------:R-:W1:Y:S04]  /*94f90*/  LDS.128 R20, [R164] ;  /* 0x00000000a4147984 */ /* 0x000e680000000c00 */
[----:B-1----:R-:W-:Y:S04]  /*94fa0*/  STL.64 [R1+0xc00], R20 ;  /* 0x000c001401007387 */ /* 0x002fe80000100a00 */
[----:B------:R-:W-:Y:S04]  /*94fb0*/  STL.64 [R1+0xc08], R22 ;  /* 0x000c081601007387 */ /* 0x000fe80000100a00 */
[----:B------:R-:W3:Y:S01]  /*94fc0*/  LDL.LU R13, [R1+0x218] ;  /* 0x00021800010d7983 */ /* 0x000ee20000300800 */
[----:B------:R-:W-:Y:S01]  /*94fd0*/  BAR.SYNC.DEFER_BLOCKING 0x0 ;  /* 0x0000000000007b1d */ /* 0x000fe20000010000 */
[----:B------:R-:W-:Y:S01]  /*94fe0*/  IMAD.MOV.U32 R10, RZ, RZ, R25 ;  /* 0x000000ffff0a7224 */ /* 0x000fe200078e0019 */
[----:B------:R-:W-:-:S05]  /*94ff0*/  MOV R11, R27 ;  /* 0x0000001b000b7202 */ /* 0x000fca0000000f00 */
[----:B--2---:R1:W-:Y:S01]  /*95000*/  STSM.16.M88.4 [R0], R8 ;  /* 0x0000000800007844 */ /* 0x0043e20000000200 */
[----:B------:R-:W-:Y:S01]  /*95010*/  BAR.SYNC.DEFER_BLOCKING 0x0 ;  /* 0x0000000000007b1d */ /* 0x000fe20000010000 */
[----:B------:R-:W-:Y:S02]  /*95020*/  IMAD.MOV.U32 R14, RZ, RZ, R28 ;  /* 0x000000ffff0e7224 */ /* 0x000fe400078e001c */
[----:B------:R-:W-:-:S03]  /*95030*/  IMAD.MOV.U32 R15, RZ, RZ, R30 ;  /* 0x000000ffff0f7224 */ /* 0x000fc600078e001e */
        /* <DEDUP_REMOVED lines=14> */
[----:B------:R-:W-:Y:S01]  /*95120*/  MOV R10, R29 ;  /* 0x0000001d000a7202 */ /* 0x000fe20000000f00 */
[----:B------:R-:W-:-:S05]  /*95130*/  IMAD.MOV.U32 R11, RZ, RZ, R31 ;  /* 0x000000ffff0b7224 */ /* 0x000fca00078e001f */
[----:B--2---:R1:W-:Y:S01]  /*95140*/  STSM.16.M88.4 [R0], R8 ;  /* 0x0000000800007844 */ /* 0x0043e20000000200 */
[----:B------:R-:W-:Y:S01]  /*95150*/  BAR.SYNC.DEFER_BLOCKING 0x0 ;  /* 0x0000000000007b1d */ /* 0x000fe20000010000 */
[----:B------:R-:W-:Y:S01]  /*95160*/  IMAD.MOV.U32 R14, RZ, RZ, R32 ;  /* 0x000000ffff0e7224 */ /* 0x000fe200078e0020 */
[----:B------:R-:W-:-:S04]  /*95170*/  MOV R15, R34 ;  /* 0x00000022000f7202 */ /* 0x000fc80000000f00 */
        /* <DEDUP_REMOVED lines=14> */
[----:B------:R-:W-:-:S02]  /*95260*/  IMAD.MOV.U32 R10, RZ, RZ, R33 ;  /* 0x000000ffff0a7224 */ /* 0x000fc400078e0021 */
[----:B------:R-:W-:-:S05]  /*95270*/  IMAD.MOV.U32 R11, RZ, RZ, R35 ;  /* 0x000000ffff0b7224 */ /* 0x000fca00078e0023 */
        /* <DEDUP_REMOVED lines=203> */
[----:B------:R-:W-:Y:S02]  /*95f30*/  IMAD.MOV.U32 R15, RZ, RZ, R78 ;  /* 0x000000ffff0f7224 */ /* 0x000fe400078e004e */
[----:B------:R-:W-:Y:S02]  /*95f40*/  IMAD.MOV.U32 R26, RZ, RZ, R105 ;  /* 0x000000ffff1a7224 */ /* 0x000fe400078e0069 */
[----:B------:R-:W-:Y:S01]  /*95f50*/  IMAD.MOV.U32 R27, RZ, RZ, R107 ;  /* 0x000000ffff1b7224 */ /* 0x000fe200078e006b */
[----:B------:R-:W-:Y:S01]  /*95f60*/  MOV R30, R108 ;  /* 0x0000006c001e7202 */ /* 0x000fe20000000f00 */
[----:B------:R-:W-:Y:S01]  /*95f70*/  IMAD.MOV.U32 R31, RZ, RZ, R110 ;  /* 0x000000ffff1f7224 */ /* 0x000fe200078e006e */
[----:B------:R-:W-:Y:S01]  /*95f80*/  MOV R35, R111 ;  /* 0x0000006f00237202 */ /* 0x000fe20000000f00 */
[----:B------:R-:W-:Y:S01]  /*95f90*/  IMAD.MOV.U32 R34, RZ, RZ, R109 ;  /* 0x000000ffff227224 */ /* 0x000fe200078e006d */
[----:B-1----:R-:W2:Y:S01]  /*95fa0*/  LDL.LU R8, [R1+0x2d4] ;  /* 0x0002d40001087983 */ /* 0x002ea20000300800 */
[----:B------:R-:W-:Y:S01]  /*95fb0*/  MOV R10, R77 ;  /* 0x0000004d000a7202 */ /* 0x000fe20000000f00 */
[----:B------:R-:W-:-:S02]  /*95fc0*/  IMAD.MOV.U32 R11, RZ, RZ, R79 ;  /* 0x000000ffff0b7224 */ /* 0x000fc400078e004f */
[----:B------:R-:W-:Y:S02]  /*95fd0*/  IMAD.MOV.U32 R38, RZ, RZ, R112 ;  /* 0x000000ffff267224 */ /* 0x000fe400078e0070 */
[----:B------:R-:W-:Y:S01]  /*95fe0*/  IMAD.MOV.U32 R39, RZ, RZ, R114 ;  /* 0x000000ffff277224 */ /* 0x000fe200078e0072 */
[----:B------:R-:W-:Y:S01]  /*95ff0*/  MOV R42, R113 ;  /* 0x00000071002a7202 */ /* 0x000fe20000000f00 */
[----:B------:R-:W-:Y:S01]  /*96000*/  IMAD.MOV.U32 R43, RZ, RZ, R115 ;  /* 0x000000ffff2b7224 */ /* 0x000fe200078e0073 */
[----:B------:R-:W-:Y:S01]  /*96010*/  MOV R47, R118 ;  /* 0x00000076002f7202 */ /* 0x000fe20000000f00 */
[----:B------:R-:W-:Y:S02]  /*96020*/  IMAD.MOV.U32 R46, RZ, RZ, R116 ;  /* 0x000000ffff2e7224 */ /* 0x000fe400078e0074 */
[----:B------:R-:W-:Y:S01]  /*96030*/  IMAD.MOV.U32 R50, RZ, RZ, R117 ;  /* 0x000000ffff327224 */ /* 0x000fe200078e0075 */
[----:B------:R-:W1:Y:S01]  /*96040*/  LDS.128 R20, [R164] ;  /* 0x00000000a4147984 */ /* 0x000e620000000c00 */
[----:B------:R-:W-:Y:S01]  /*96050*/  IMAD.MOV.U32 R51, RZ, RZ, R119 ;  /* 0x000000ffff337224 */ /* 0x000fe200078e0077 */
[----:B------:R-:W-:Y:S01]  /*96060*/  MOV R54, R120 ;  /* 0x0000007800367202 */ /* 0x000fe20000000f00 */
[----:B------:R-:W-:Y:S01]  /*96070*/  IMAD.MOV.U32 R55, RZ, RZ, R122 ;  /* 0x000000ffff377224 */ /* 0x000fe200078e007a */
[----:B------:R-:W-:Y:S01]  /*96080*/  BAR.SYNC.DEFER_BLOCKING 0x0 ;  /* 0x0000000000007b1d */ /* 0x000fe20000010000 */
[----:B------:R-:W-:Y:S01]  /*96090*/  IMAD.MOV.U32 R58, RZ, RZ, R121 ;  /* 0x000000ffff3a7224 */ /* 0x000fe200078e0079 */
[----:B------:R-:W-:Y:S01]  /*960a0*/  MOV R59, R123 ;  /* 0x0000007b003b7202 */ /* 0x000fe20000000f00 */
[----:B------:R-:W-:-:S02]  /*960b0*/  IMAD.MOV.U32 R62, RZ, RZ, R124 ;  /* 0x000000ffff3e7224 */ /* 0x000fc400078e007c */
[----:B------:R-:W-:Y:S01]  /*960c0*/  IMAD.MOV.U32 R63, RZ, RZ, R126 ;  /* 0x000000ffff3f7224 */ /* 0x000fe200078e007e */
[----:B------:R-:W-:Y:S01]  /*960d0*/  MOV R66, R125 ;  /* 0x0000007d00427202 */ /* 0x000fe20000000f00 */
[----:B------:R-:W-:Y:S01]  /*960e0*/  IMAD.MOV.U32 R67, RZ, RZ, R127 ;  /* 0x000000ffff437224 */ /* 0x000fe200078e007f */
[----:B------:R-:W-:Y:S01]  /*960f0*/  MOV R71, R130 ;  /* 0x0000008200477202 */ /* 0x000fe20000000f00 */
[----:B------:R-:W-:Y:S01]  /*96100*/  IMAD.MOV.U32 R70, RZ, RZ, R128 ;  /* 0x000000ffff467224 */ /* 0x000fe200078e0080 */
[----:B------:R-:W4:Y:S01]  /*96110*/  LDC R77, c[0x0][0x22c] ;  /* 0x00008b00ff4d7b82 */ /* 0x000f220000000800 */
[----:B------:R-:W-:Y:S02]  /*96120*/  IMAD.MOV.U32 R74, RZ, RZ, R141 ;  /* 0x000000ffff4a7224 */ /* 0x000fe400078e008d */
[----:B------:R-:W-:-:S05]  /*96130*/  IMAD.MOV.U32 R75, RZ, RZ, R143 ;  /* 0x000000ffff4b7224 */ /* 0x000fca00078e008f */
[----:B------:R-:W4:Y:S01]  /*96140*/  LDC R76, c[0x0][0x22c] ;  /* 0x00008b00ff4c7b82 */ /* 0x000f220000000800 */
[----:B-1----:R-:W-:Y:S04]  /*96150*/  STL.64 [R1+0x840], R20 ;  /* 0x0008401401007387 */ /* 0x002fe80000100a00 */
[----:B------:R-:W-:Y:S04]  /*96160*/  STL.64 [R1+0x848], R22 ;  /* 0x0008481601007387 */ /* 0x000fe80000100a00 */
        /* <DEDUP_REMOVED lines=68> */
[----:B------:R-:W-:Y:S01]  /*965b0*/  IMAD.MOV.U32 R11, RZ, RZ, R91 ;  /* 0x000000ffff0b7224 */ /* 0x000fe200078e005b */
[----:B------:R-:W-:Y:S01]  /*965c0*/  MOV R15, R94 ;  /* 0x0000005e000f7202 */ /* 0x000fe20000000f00 */
[----:B------:R-:W-:-:S04]  /*965d0*/  IMAD.MOV.U32 R14, RZ, RZ, R92 ;  /* 0x000000ffff0e7224 */ /* 0x000fc800078e005c */
[----:B------:R-:W1:Y:S08]  /*965e0*/  LDC R91, c[0x0][0x22c] ;  /* 0x00008b00ff5b7b82 */ /* 0x000e700000000800 */
[----:B------:R-:W1:Y:S08]  /*965f0*/  LDC R94, c[0x0][0x22c] ;  /* 0x00008b00ff5e7b82 */ /* 0x000e700000000800 */
[----:B------:R-:W1:Y:S01]  /*96600*/  LDC R92, c[0x0][0x22c] ;  /* 0x00008b00ff5c7b82 */ /* 0x000e620000000800 */
[----:B--2---:R2:W-:Y:S07]  /*96610*/  STSM.16.M88.4 [R0], R8 ;  /* 0x0000000800007844 */ /* 0x0045ee0000000200 */
[----:B------:R-:W-:Y:S06]  /*96620*/  BAR.SYNC.DEFER_BLOCKING 0x0 ;  /* 0x0000000000007b1d */ /* 0x000fec0000010000 */
[----:B--2---:R-:W2:Y:S04]  /*96630*/  LDL.LU R8, [R1+0x314] ;  /* 0x0003140001087983 */ /* 0x004ea80000300800 */
[----:B------:R-:W4:Y:S01]  /*96640*/  LDS.128 R20, [R164] ;  /* 0x00000000a4147984 */ /* 0x000f220000000c00 */
[----:B------:R-:W-:Y:S06]  /*96650*/  BAR.SYNC.DEFER_BLOCKING 0x0 ;  /* 0x0000000000007b1d */ /* 0x000fec0000010000 */
[----:B----4-:R-:W-:Y:S04]  /*96660*/  STL.64 [R1+0x650], R20 ;  /* 0x0006501401007387 */ /* 0x010fe80000100a00 */
[----:B------:R-:W-:Y:S04]  /*96670*/  STL.64 [R1+0x658], R22 ;  /* 0x0006581601007387 */ /* 0x000fe80000100a00 */
[----:B------:R-:W2:Y:S04]  /*96680*/  LDL.LU R9, [R1+0x31c] ;  /* 0x00031c0001097983 */ /* 0x000ea80000300800 */
[----:B---3--:R3:W-:Y:S01]  /*96690*/  STSM.16.M88.4 [R0], R12 ;  /* 0x0000000c00007844 */ /* 0x0087e20000000200 */
[----:B------:R-:W-:Y:S06]  /*966a0*/  BAR.SYNC.DEFER_BLOCKING 0x0 ;  /* 0x0000000000007b1d */ /* 0x000fec0000010000 */
[----:B---3--:R-:W3:Y:S04]  /*966b0*/  LDL.LU R12, [R1+0x320] ;  /* 0x00032000010c7983 */ /* 0x008ee80000300800 */
[----:B------:R-:W4:Y:S04]  /*966c0*/  LDS.128 R20, [R164] ;  /* 0x00000000a4147984 */ /* 0x000f280000000c00 */
[----:B----4-:R-:W-:Y:S04]  /*966d0*/  STL.64 [R1+0x640], R20 ;  /* 0x0006401401007387 */ /* 0x010fe80000100a00 */
[----:B------:R-:W-:Y:S04]  /*966e0*/  STL.64 [R1+0x648], R22 ;  /* 0x0006481601007387 */ /* 0x000fe80000100a00 */
[----:B------:R-:W3:Y:S01]  /*966f0*/  LDL.LU R13, [R1+0x328] ;  /* 0x00032800010d7983 */ /* 0x000ee20000300800 */
[----:B------:R-:W-:Y:S01]  /*96700*/  BAR.SYNC.DEFER_BLOCKING 0x0 ;  /* 0x0000000000007b1d */ /* 0x000fe20000010000 */
[----:B------:R-:W-:-:S02]  /*96710*/  IMAD.MOV.U32 R10, RZ, RZ, R93 ;  /* 0x000000ffff0a7224 */ /* 0x000fc400078e005d */
[----:B------:R-:W-:Y:S01]  /*96720*/  IMAD.MOV.U32 R11, RZ, RZ, R95 ;  /* 0x000000ffff0b7224 */ /* 0x000fe200078e005f */
[----:B------:R-:W-:Y:S01]  /*96730*/  MOV R14, R96 ;  /* 0x00000060000e7202 */ /* 0x000fe20000000f00 */
[----:B------:R-:W-:-:S03]  /*96740*/  IMAD.MOV.U32 R15, RZ, RZ, R98 ;  /* 0x000000ffff0f7224 */ /* 0x000fc600078e0062 */
[----:B------:R-:W4:Y:S01]  /*96750*/  LDC R93, c[0x0][0x22c] ;  /* 0x00008b00ff5d7b82 */ /* 0x000f220000000800 */
[----:B--2---:R2:W-:Y:S07]  /*96760*/  STSM.16.M88.4 [R0], R8 ;  /* 0x0000000800007844 */ /* 0x0045ee0000000200 */
[----:B------:R-:W-:Y:S06]  /*96770*/  BAR.SYNC.DEFER_BLOCKING 0x0 ;  /* 0x0000000000007b1d */ /* 0x000fec0000010000 */
[----:B--2---:R-:W2:Y:S04]  /*96780*/  LDL.LU R8, [R1+0x324] ;  /* 0x0003240001087983 */ /* 0x004ea80000300800 */
        /* <DEDUP_REMOVED lines=9> */
[----:B-1----:R1:W-:Y:S04]  /*96820*/  STL.64 [R1+0x5c0], R20 ;  /* 0x0005c01401007387 */ /* 0x0023e80000100a00 */
[----:B------:R-:W-:Y:S04]  /*96830*/  STL.64 [R1+0x5c8], R22 ;  /* 0x0005c81601007387 */ /* 0x000fe80000100a00 */
[----:B------:R-:W3:Y:S01]  /*96840*/  LDL.LU R13, [R1+0x338] ;  /* 0x00033800010d7983 */ /* 0x000ee20000300800 */
[----:B------:R-:W-:Y:S01]  /*96850*/  IMAD.MOV.U32 R10, RZ, RZ, R97 ;  /* 0x000000ffff0a7224 */ /* 0x000fe200078e0061 */
[----:B------:R-:W-:Y:S01]  /*96860*/  MOV R11, R99 ;  /* 0x00000063000b7202 */ /* 0x000fe20000000f00 */
[----:B------:R-:W-:Y:S01]  /*96870*/  BAR.SYNC.DEFER_BLOCKING 0x0 ;  /* 0x0000000000007b1d */ /* 0x000fe20000010000 */
[----:B------:R-:W-:-:S02]  /*96880*/  IMAD.MOV.U32 R14, RZ, RZ, R100 ;  /* 0x000000ffff0e7224 */ /* 0x000fc400078e0064 */
[----:B------:R-:W-:-:S03]  /*96890*/  IMAD.MOV.U32 R15, RZ, RZ, R102 ;  /* 0x000000ffff0f7224 */ /* 0x000fc600078e0066 */
[----:B-1----:R-:W4:Y:S04]  /*968a0*/  LDL.LU R20, [R1+0x334] ;  /* 0x0003340001147983 */ /* 0x002f280000300800 */
[----:B--2---:R-:W-:Y:S01]  /*968b0*/  STSM.16.M88.4 [R0], R8 ;  /* 0x0000000800007844 */ /* 0x004fe20000000200 */
[----:B------:R-:W-:Y:S06]  /*968c0*/  BAR.SYNC.DEFER_BLOCKING 0x0 ;  /* 0x0000000000007b1d */ /* 0x000fec0000010000 */
[----:B------:R-:W1:Y:S02]  /*968d0*/  LDS.128 R8, [R164] ;  /* 0x00000000a4087984 */ /* 0x000e640000000c00 */
[----:B------:R-:W-:Y:S06]  /*968e0*/  BAR.SYNC.DEFER_BLOCKING 0x0 ;  /* 0x0000000000007b1d */ /* 0x000fec0000010000 */
[----:B-1----:R-:W-:Y:S04]  /*968f0*/  STL.64 [R1+0x540], R8 ;  /* 0x0005400801007387 */ /* 0x002fe80000100a00 */
[----:B------:R-:W-:Y:S04]  /*96900*/  STL.64 [R1+0x548], R10 ;  /* 0x0005480a01007387 */ /* 0x000fe80000100a00 */
[----:B------:R-:W4:Y:S04]  /*96910*/  LDL.LU R21, [R1+0x33c] ;  /* 0x00033c0001157983 */ /* 0x000f280000300800 */
[----:B---3--:R1:W-:Y:S01]  /*96920*/  STSM.16.M88.4 [R0], R12 ;  /* 0x0000000c00007844 */ /* 0x0083e20000000200 */
[----:B------:R-:W-:Y:S06]  /*96930*/  BAR.SYNC.DEFER_BLOCKING 0x0 ;  /* 0x0000000000007b1d */ /* 0x000fec0000010000 */
[----:B-1----:R-:W2:Y:S04]  /*96940*/  LDL.LU R12, [R1+0x340] ;  /* 0x00034000010c7983 */ /* 0x002ea80000300800 */
[----:B------:R-:W3:Y:S04]  /*96950*/  LDL.LU R78, [R1+0x18d4] ;  /* 0x0018d400014e7983 */ /* 0x000ee80000300800 */
[----:B------:R-:W1:Y:S04]  /*96960*/  LDS.128 R8, [R164] ;  /* 0x00000000a4087984 */ /* 0x000e680000000c00 */
[----:B-1----:R-:W-:Y:S04]  /*96970*/  STL.64 [R1+0x530], R8 ;  /* 0x0005300801007387 */ /* 0x002fe80000100a00 */
[----:B------:R-:W-:Y:S04]  /*96980*/  STL.64 [R1+0x538], R10 ;  /* 0x0005380a01007387 */ /* 0x000fe80000100a00 */
[----:B------:R-:W2:Y:S01]  /*96990*/  LDL.LU R13, [R1+0x348] ;  /* 0x00034800010d7983 */ /* 0x000ea20000300800 */
[----:B------:R-:W-:Y:S01]  /*969a0*/  BAR.SYNC.DEFER_BLOCKING 0x0 ;  /* 0x0000000000007b1d */ /* 0x000fe20000010000 */
[----:B------:R-:W-:Y:S01]  /*969b0*/  MOV R22, R101 ;  /* 0x0000006500167202 */ /* 0x000fe20000000f00 */
[----:B------:R-:W-:Y:S01]  /*969c0*/  IMAD.MOV.U32 R23, RZ, RZ, R103 ;  /* 0x000000ffff177224 */ /* 0x000fe200078e0067 */
[----:B------:R-:W-:Y:S01]  /*969d0*/  MOV R15, R106 ;  /* 0x0000006a000f7202 */ /* 0x000fe20000000f00 */
[----:B------:R-:W-:-:S02]  /*969e0*/  IMAD.MOV.U32 R14, RZ, RZ, R104 ;  /* 0x000000ffff0e7224 */ /* 0x000fc400078e0068 */
[----:B------:R-:W3:Y:S04]  /*969f0*/  LDL.LU R24, [R1+0x344] ;  /* 0x0003440001187983 */ /* 0x000ee80000300800 */
[----:B----4-:R-:W-:Y:S01]  /*96a00*/  STSM.16.M88.4 [R0], R20 ;  /* 0x0000001400007844 */ /* 0x010fe20000000200 */
[----:B------:R-:W-:Y:S06]  /*96a10*/  BAR.SYNC.DEFER_BLOCKING 0x0 ;  /* 0x0000000000007b1d */ /* 0x000fec0000010000 */
[----:B------:R-:W1:Y:S02]  /*96a20*/  LDS.128 R8, [R164] ;  /* 0x00000000a4087984 */ /* 0x000e640000000c00 */
[----:B------:R-:W-:Y:S06]  /*96a30*/  BAR.SYNC.DEFER_BLOCKING 0x0 ;  /* 0x0000000000007b1d */ /* 0x000fec0000010000 */
[----:B-1----:R-:W-:Y:S04]  /*96a40*/  STL [R1+0x2620], R8 ;  /* 0x0026200801007387 */ /* 0x002fe80000100800 */
[----:B------:R-:W-:Y:S04]  /*96a50*/  STL [R1+0x25f0], R9 ;  /* 0x0025f00901007387 */ /* 0x000fe80000100800 */
[----:B------:R-:W-:Y:S04]  /*96a60*/  STL [R1+0x25e0], R10 ;  /* 0x0025e00a01007387 */ /* 0x000fe80000100800 */
[----:B------:R-:W-:Y:S04]  /*96a70*/  STL [R1+0x25d0], R11 ;  /* 0x0025d00b01007387 */ /* 0x000fe80000100800 */
[----:B------:R-:W4:Y:S04]  /*96a80*/  LDL.LU R25, [R1+0x34c] ;  /* 0x00034c0001197983 */ /* 0x000f280000300800 */
[----:B------:R-:W4:Y:S04]  /*96a90*/  LDL.LU R28, [R1+0x350] ;  /* 0x00035000011c7983 */ /* 0x000f280000300800 */
[----:B--2---:R-:W-:Y:S01]  /*96aa0*/  STSM.16.M88.4 [R0], R12 ;  /* 0x0000000c00007844 */ /* 0x004fe20000000200 */
[----:B------:R-:W-:Y:S06]  /*96ab0*/  BAR.SYNC.DEFER_BLOCKING 0x0 ;  /* 0x0000000000007b1d */ /* 0x000fec0000010000 */
[----:B------:R-:W1:Y:S02]  /*96ac0*/  LDS.128 R20, [R164] ;  /* 0x00000000a4147984 */ /* 0x000e640000000c00 */
[----:B------:R-:W-:Y:S06]  /*96ad0*/  BAR.SYNC.DEFER_BLOCKING 0x0 ;  /* 0x0000000000007b1d */ /* 0x000fec0000010000 */
[----:B-1----:R-:W-:Y:S04]  /*96ae0*/  STL.64 [R1+0x25b8], R20 ;  /* 0x0025b81401007387 */ /* 0x002fe80000100a00 */
[----:B------:R1:W-:Y:S04]  /*96af0*/  STL.64 [R1+0x2598], R22 ;  /* 0x0025981601007387 */ /* 0x0003e80000100a00 */
[----:B------:R-:W2:Y:S04]  /*96b00*/  LDL.LU R29, [R1+0x358] ;  /* 0x00035800011d7983 */ /* 0x000ea80000300800 */
[----:B------:R-:W2:Y:S01]  /*96b10*/  LDL.LU R32, [R1+0x354] ;  /* 0x0003540001207983 */ /* 0x000ea20000300800 */
[C---:B---3--:R-:W-:Y:S01]  /*96b20*/  IMAD R7, R78.reuse, R7, RZ ;  /* 0x000000074e077224 */ /* 0x048fe200078e02ff */
[----:B------:R-:W-:-:S02]  /*96b30*/  ISETP.GE.AND P0, PT, R78, R5, PT ;  /* 0x000000054e00720c */ /* 0x000fc40003f06270 */
[----:B----4-:R-:W-:Y:S01]  /*96b40*/  STSM.16.M88.4 [R0], R24 ;  /* 0x0000001800007844 */ /* 0x010fe20000000200 */
[----:B-1----:R-:W1:Y:S08]  /*96b50*/  LDC R23, c[0x0][0x248] ;  /* 0x00009200ff177b82 */ /* 0x002e700000000800 */
[----:B------:R-:W-:Y:S08]  /*96b60*/  BAR.SYNC.DEFER_BLOCKING 0x0 ;  /* 0x0000000000007b1d */ /* 0x000ff00000010000 */
[----:B------:R-:W3:Y:S08]  /*96b70*/  LDC R21, c[0x0][0x248] ;  /* 0x00009200ff157b82 */ /* 0x000ef00000000800 */
[----:B------:R-:W4:Y:S08]  /*96b80*/  LDC R20, c[0x0][0x248] ;  /* 0x00009200ff147b82 */ /* 0x000f300000000800 */
[----:B------:R-:W4:Y:S01]  /*96b90*/  LDC R22, c[0x0][0x248] ;  /* 0x00009200ff167b82 */ /* 0x000f220000000800 */
[----:B------:R-:W1:Y:S07]  /*96ba0*/  LDS.128 R12, [R164] ;  /* 0x00000000a40c7984 */ /* 0x000e6e0000000c00 */
[----:B------:R-:W-:Y:S06]  /*96bb0*/  BAR.SYNC.DEFER_BLOCKING 0x0 ;  /* 0x0000000000007b1d */ /* 0x000fec0000010000 */
[----:B-1----:R-:W-:Y:S04]  /*96bc0*/  STL.64 [R1+0x25b0], R12 ;  /* 0x0025b00c01007387 */ /* 0x002fe80000100a00 */
[----:B------:R-:W-:Y:S04]  /*96bd0*/  STL.64 [R1+0x2590], R14 ;  /* 0x0025900e01007387 */ /* 0x000fe80000100a00 */
[----:B------:R-:W3:Y:S04]  /*96be0*/  LDL.LU R33, [R1+0x35c] ;  /* 0x00035c0001217983 */ /* 0x000ee80000300800 */
[----:B------:R-:W4:Y:S04]  /*96bf0*/  LDL.LU R36, [R1+0x360] ;  /* 0x0003600001247983 */ /* 0x000f280000300800 */
[----:B--2---:R-:W-:Y:S01]  /*96c00*/  STSM.16.M88.4 [R0], R28 ;  /* 0x0000001c00007844 */ /* 0x004fe20000000200 */
[----:B------:R-:W-:Y:S06]  /*96c10*/  BAR.SYNC.DEFER_BLOCKING 0x0 ;  /* 0x0000000000007b1d */ /* 0x000fec0000010000 */
[----:B------:R-:W1:Y:S02]  /*96c20*/  LDS.128 R28, [R164] ;  /* 0x00000000a41c7984 */ /* 0x000e640000000c00 */
[----:B------:R-:W-:Y:S06]  /*96c30*/  BAR.SYNC.DEFER_BLOCKING 0x0 ;  /* 0x0000000000007b1d */ /* 0x000fec0000010000 */
[----:B-1----:R1:W-:Y:S04]  /*96c40*/  STL.64 [R1+0x2578], R28 ;  /* 0x0025781c01007387 */ /* 0x0023e80000100a00 */
[----:B------:R2:W-:Y:S04]  /*96c50*/  STL.64 [R1+0x2560], R30 ;  /* 0x0025601e01007387 */ /* 0x0005e80000100a00 */
[----:B------:R-:W4:Y:S04]  /*96c60*/  LDL.LU R37, [R1+0x368] ;  /* 0x0003680001257983 */ /* 0x000f280000300800 */
[----:B------:R-:W4:Y:S01]  /*96c70*/  LDL.LU R40, [R1+0x364] ;  /* 0x0003640001287983 */ /* 0x000f220000300800 */
[C---:B------:R-:W-:Y:S01]  /*96c80*/  IMAD R5, R6.reuse, R4, RZ ;  /* 0x0000000406057224 */ /* 0x040fe200078e02ff */
[----:B------:R-:W-:Y:S01]  /*96c90*/  LEA R2, P2, R7, R2, 0x2 ;  /* 0x0000000207027211 */ /* 0x000fe200078410ff */
[----:B-1----:R-:W1:Y:S01]  /*96ca0*/  LDC R29, c[0x0][0x248] ;  /* 0x00009200ff1d7b82 */ /* 0x002e620000000800 */
[----:B---3--:R-:W-:Y:S07]  /*96cb0*/  STSM.16.M88.4 [R0], R32 ;  /* 0x0000002000007844 */ /* 0x008fee0000000200 */
[----:B------:R-:W-:Y:S01]  /*96cc0*/  BAR.SYNC.DEFER_BLOCKING 0x0 ;  /* 0x0000000000007b1d */ /* 0x000fe20000010000 */
[----:B------:R-:W-:-:S07]  /*96cd0*/  ISETP.LT.AND P1, PT, R6, R77, !P0 ;  /* 0x0000004d0600720c */ /* 0x000fce0004721270 */
[----:B--2---:R-:W2:Y:S08]  /*96ce0*/  LDC R31, c[0x0][0x248] ;  /* 0x00009200ff1f7b82 */ /* 0x004eb00000000800 */
[----:B------:R-:W3:Y:S08]  /*96cf0*/  LDC R28, c[0x0][0x248] ;  /* 0x00009200ff1c7b82 */ /* 0x000ef00000000800 */
[----:B------:R-:W3:Y:S01]  /*96d00*/  LDC R30, c[0x0][0x248] ;  /* 0x00009200ff1e7b82 */ /* 0x000ee20000000800 */
[----:B------:R-:W1:Y:S07]  /*96d10*/  LDS.128 R24, [R164] ;  /* 0x00000000a4187984 */ /* 0x000e6e0000000c00 */
[----:B------:R-:W-:Y:S06]  /*96d20*/  BAR.SYNC.DEFER_BLOCKING 0x0 ;  /* 0x0000000000007b1d */ /* 0x000fec0000010000 */
[----:B-1----:R1:W-:Y:S04]  /*96d30*/  STL.64 [R1+0x2580], R24 ;  /* 0x0025801801007387 */ /* 0x0023e80000100a00 */
[----:B------:R2:W-:Y:S04]  /*96d40*/  STL.64 [R1+0x2568], R26 ;  /* 0x0025681a01007387 */ /* 0x0005e80000100a00 */
[----:B------:R-:W3:Y:S04]  /*96d50*/  LDL.LU R41, [R1+0x36c] ;  /* 0x00036c0001297983 */ /* 0x000ee80000300800 */
[----:B------:R-:W3:Y:S01]  /*96d60*/  LDL.LU R44, [R1+0x370] ;  /* 0x00037000012c7983 */ /* 0x000ee20000300800 */
[----:B------:R-:W-:-:S03]  /*96d70*/  LEA.HI.X.SX32 R3, R7, R3, 0x2, P2 ;  /* 0x0000000307037211 */ /* 0x000fc600010f16ff */
[----:B----4-:R-:W-:Y:S01]  /*96d80*/  STSM.16.M88.4 [R0], R36 ;  /* 0x0000002400007844 */ /* 0x010fe20000000200 */
[----:B-1----:R-:W1:Y:S08]  /*96d90*/  LDC R25, c[0x0][0x248] ;  /* 0x00009200ff197b82 */ /* 0x002e700000000800 */
[----:B------:R-:W-:Y:S08]  /*96da0*/  BAR.SYNC.DEFER_BLOCKING 0x0 ;  /* 0x0000000000007b1d */ /* 0x000ff00000010000 */
[----:B------:R-:W4:Y:S08]  /*96db0*/  LDC R24, c[0x0][0x248] ;  /* 0x00009200ff187b82 */ /* 0x000f300000000800 */
[----:B--2---:R-:W2:Y:S08]  /*96dc0*/  LDC R27, c[0x0][0x248] ;  /* 0x00009200ff1b7b82 */ /* 0x004eb00000000800 */
[----:B------:R-:W2:Y:S01]  /*96dd0*/  LDC R26, c[0x0][0x248] ;  /* 0x00009200ff1a7b82 */ /* 0x000ea20000000800 */
[----:B------:R-:W1:Y:S07]  /*96de0*/  LDS.128 R36, [R164] ;  /* 0x00000000a4247984 */ /* 0x000e6e0000000c00 */
[----:B------:R-:W-:Y:S06]  /*96df0*/  BAR.SYNC.DEFER_BLOCKING 0x0 ;  /* 0x0000000000007b1d */ /* 0x000fec0000010000 */
[----:B-1----:R1:W-:Y:S04]  /*96e00*/  STL.64 [R1+0x2540], R36 ;  /* 0x0025402401007387 */ /* 0x0023e80000100a00 */
[----:B------:R4:W-:Y:S04]  /*96e10*/  STL.64 [R1+0x2528], R38 ;  /* 0x0025282601007387 */ /* 0x0009e80000100a00 */
[----:B------:R-:W2:Y:S04]  /*96e20*/  LDL.LU R45, [R1+0x378] ;  /* 0x00037800012d7983 */ /* 0x000ea80000300800 */
[----:B------:R-:W2:Y:S01]  /*96e30*/  LDL.LU R48, [R1+0x374] ;  /* 0x0003740001307983 */ /* 0x000ea20000300800 */
[----:B------:R-:W-:Y:S01]  /*96e40*/  VIADD R7, R6, 0x3 ;  /* 0x0000000306077836 */ /* 0x000fe20000000000 */
[----:B-1----:R-:W1:Y:S08]  /*96e50*/  LDC R37, c[0x0][0x248] ;  /* 0x00009200ff257b82 */ /* 0x002e700000000800 */
[----:B----4-:R-:W4:Y:S08]  /*96e60*/  LDC R39, c[0x0][0x248] ;  /* 0x00009200ff277b82 */ /* 0x010f300000000800 */
[----:B------:R-:W1:Y:S08]  /*96e70*/  LDC R38, c[0x0][0x248] ;  /* 0x00009200ff267b82 */ /* 0x000e700000000800 */
[----:B------:R-:W1:Y:S01]  /*96e80*/  LDC R36, c[0x0][0x248] ;  /* 0x00009200ff247b82 */ /* 0x000e620000000800 */
[----:B---3--:R-:W-:Y:S07]  /*96e90*/  STSM.16.M88.4 [R0], R40 ;  /* 0x0000002800007844 */ /* 0x008fee0000000200 */
[----:B------:R-:W-:Y:S06]  /*96ea0*/  BAR.SYNC.DEFER_BLOCKING 0x0 ;  /* 0x0000000000007b1d */ /* 0x000fec0000010000 */
[----:B------:R-:W3:Y:S02]  /*96eb0*/  LDS.128 R32, [R164] ;  /* 0x00000000a4207984 */ /* 0x000ee40000000c00 */
[----:B------:R-:W-:Y:S06]  /*96ec0*/  BAR.SYNC.DEFER_BLOCKING 0x0 ;  /* 0x0000000000007b1d */ /* 0x000fec0000010000 */
[----:B---3--:R3:W-:Y:S04]  /*96ed0*/  STL.64 [R1+0x2538], R32 ;  /* 0x0025382001007387 */ /* 0x0087e80000100a00 */
[----:B------:R4:W-:Y:S04]  /*96ee0*/  STL.64 [R1+0x2520], R34 ;  /* 0x0025202201007387 */ /* 0x0009e80000100a00 */
[----:B------:R-:W2:Y:S04]  /*96ef0*/  LDL.LU R49, [R1+0x37c] ;  /* 0x00037c0001317983 */ /* 0x000ea80000300800 */
[----:B------:R-:W2:Y:S01]  /*96f00*/  LDL.LU R52, [R1+0x380] ;  /* 0x0003800001347983 */ /* 0x000ea20000300800 */
[----:B---3--:R-:W3:Y:S08]  /*96f10*/  LDC R33, c[0x0][0x248] ;  /* 0x00009200ff217b82 */ /* 0x008ef00000000800 */
[----:B------:R-:W3:Y:S08]  /*96f20*/  LDC R32, c[0x0][0x248] ;  /* 0x00009200ff207b82 */ /* 0x000ef00000000800 */
[----:B----4-:R-:W4:Y:S08]  /*96f30*/  LDC R35, c[0x0][0x248] ;  /* 0x00009200ff237b82 */ /* 0x010f300000000800 */
[----:B------:R-:W4:Y:S01]  /*96f40*/  LDC R34, c[0x0][0x248] ;  /* 0x00009200ff227b82 */ /* 0x000f220000000800 */
[----:B--2---:R-:W-:Y:S07]  /*96f50*/  STSM.16.M88.4 [R0], R44 ;  /* 0x0000002c00007844 */ /* 0x004fee0000000200 */
[----:B------:R-:W-:Y:S06]  /*96f60*/  BAR.SYNC.DEFER_BLOCKING 0x0 ;  /* 0x0000000000007b1d */ /* 0x000fec0000010000 */
[----:B------:R-:W2:Y:S02]  /*96f70*/  LDS.128 R44, [R164] ;  /* 0x00000000a42c7984 */ /* 0x000ea40000000c00 */
[----:B------:R-:W-:Y:S06]  /*96f80*/  BAR.SYNC.DEFER_BLOCKING 0x0 ;  /* 0x0000000000007b1d */ /* 0x000fec0000010000 */
[----:B--2---:R2:W-:Y:S04]  /*96f90*/  STL.64 [R1+0x2548], R44 ;  /* 0x0025482c01007387 */ /* 0x0045e80000100a00 */
[----:B------:R1:W-:Y:S04]  /*96fa0*/  STL.64 [R1+0x2530], R46 ;  /* 0x0025302e01007387 */ /* 0x0003e80000100a00 */
[----:B------:R-:W3:Y:S04]  /*96fb0*/  LDL.LU R53, [R1+0x388] ;  /* 0x0003880001357983 */ /* 0x000ee80000300800 */
[----:B------:R-:W4:Y:S01]  /*96fc0*/  LDL.LU R56, [R1+0x384] ;  /* 0x0003840001387983 */ /* 0x000f220000300800 */
[----:B--2---:R-:W2:Y:S08]  /*96fd0*/  LDC R45, c[0x0][0x248] ;  /* 0x00009200ff2d7b82 */ /* 0x004eb00000000800 */
[----:B-1----:R-:W1:Y:S08]  /*96fe0*/  LDC R47, c[0x0][0x248] ;  /* 0x00009200ff2f7b82 */ /* 0x002e700000000800 */
[----:B------:R-:W2:Y:S08]  /*96ff0*/  LDC R46, c[0x0][0x248] ;  /* 0x00009200ff2e7b82 */ /* 0x000eb00000000800 */
[----:B------:R-:W2:Y:S01]  /*97000*/  LDC R44, c[0x0][0x248] ;  /* 0x00009200ff2c7b82 */ /* 0x000ea20000000800 */
[----:B------:R-:W-:Y:S07]  /*97010*/  STSM.16.M88.4 [R0], R48 ;  /* 0x0000003000007844 */ /* 0x000fee0000000200 */
[----:B------:R-:W-:Y:S06]  /*97020*/  BAR.SYNC.DEFER_BLOCKING 0x0 ;  /* 0x0000000000007b1d */ /* 0x000fec0000010000 */
[----:B------:R-:W1:Y:S02]  /*97030*/  LDS.128 R40, [R164] ;  /* 0x00000000a4287984 */ /* 0x000e640000000c00 */
[----:B------:R-:W-:Y:S06]  /*97040*/  BAR.SYNC.DEFER_BLOCKING 0x0 ;  /* 0x0000000000007b1d */ /* 0x000fec0000010000 */
[----:B-1----:R1:W-:Y:S04]  /*97050*/  STL.64 [R1+0x2558], R40 ;  /* 0x0025582801007387 */ /* 0x0023e80000100a00 */
[----:B------:R2:W-:Y:S04]  /*97060*/  STL.64 [R1+0x2550], R42 ;  /* 0x0025502a01007387 */ /* 0x0005e80000100a00 */
[----:B------:R-:W4:Y:S04]  /*97070*/  LDL.LU R57, [R1+0x38c] ;  /* 0x00038c0001397983 */ /* 0x000f280000300800 */
[----:B------:R-:W4:Y:S01]  /*97080*/  LDL.LU R60, [R1+0x390] ;  /* 0x00039000013c7983 */ /* 0x000f220000300800 */
[----:B-1----:R-:W1:Y:S08]  /*97090*/  LDC R41, c[0x0][0x248] ;  /* 0x00009200ff297b82 */ /* 0x002e700000000800 */
[----:B--2---:R-:W2:Y:S08]  /*970a0*/  LDC R43, c[0x0][0x248] ;  /* 0x00009200ff2b7b82 */ /* 0x004eb00000000800 */
        /* <DEDUP_REMOVED lines=8> */
[----:B------:R-:W4:Y:S04]  /*97130*/  LDL.LU R61, [R1+0x398] ;  /* 0x00039800013d7983 */ /* 0x000f280000300800 */
[----:B------:R-:W4:Y:S01]  /*97140*/  LDL.LU R64, [R1+0x394] ;  /* 0x0003940001407983 */ /* 0x000f220000300800 */
[----:B---3--:R-:W3:Y:S08]  /*97150*/  LDC R53, c[0x0][0x248] ;  /* 0x00009200ff357b82 */ /* 0x008ef00000000800 */
[----:B--2---:R-:W2:Y:S08]  /*97160*/  LDC R55, c[0x0][0x248] ;  /* 0x00009200ff377b82 */ /* 0x004eb00000000800 */
[----:B------:R-:W1:Y:S08]  /*97170*/  LDC R54, c[0x0][0x248] ;  /* 0x00009200ff367b82 */ /* 0x000e700000000800 */
[----:B------:R-:W3:Y:S01]  /*97180*/  LDC R52, c[0x0][0x248] ;  /* 0x00009200ff347b82 */ /* 0x000ee20000000800 */
[----:B----4-:R-:W-:Y:S07]  /*97190*/  STSM.16.M88.4 [R0], R56 ;  /* 0x0000003800007844 */ /* 0x010fee0000000200 */
[----:B------:R-:W-:Y:S06]  /*971a0*/  BAR.SYNC.DEFER_BLOCKING 0x0 ;  /* 0x0000000000007b1d */ /* 0x000fec0000010000 */
[----:B------:R-:W4:Y:S02]  /*971b0*/  LDS.128 R48, [R164] ;  /* 0x00000000a4307984 */ /* 0x000f240000000c00 */
[----:B------:R-:W-:Y:S06]  /*971c0*/  BAR.SYNC.DEFER_BLOCKING 0x0 ;  /* 0x0000000000007b1d */ /* 0x000fec0000010000 */
[----:B----4-:R4:W-:Y:S04]  /*971d0*/  STL.64 [R1+0x25a8], R48 ;  /* 0x0025a83001007387 */ /* 0x0109e80000100a00 */
[----:B------:R2:W-:Y:S04]  /*971e0*/  STL.64 [R1+0x25a0], R50 ;  /* 0x0025a03201007387 */ /* 0x0005e80000100a00 */
[----:B------:R-:W3:Y:S04]  /*971f0*/  LDL.LU R65, [R1+0x39c] ;  /* 0x00039c0001417983 */ /* 0x000ee80000300800 */
[----:B------:R-:W3:Y:S01]  /*97200*/  LDL.LU R68, [R1+0x3a0] ;  /* 0x0003a00001447983 */ /* 0x000ee20000300800 */
[----:B----4-:R-:W4:Y:S08]  /*97210*/  LDC R49, c[0x0][0x248] ;  /* 0x00009200ff317b82 */ /* 0x010f300000000800 */
[----:B--2---:R-:W2:Y:S08]  /*97220*/  LDC R51, c[0x0][0x248] ;  /* 0x00009200ff337b82 */ /* 0x004eb00000000800 */
[----:B------:R-:W2:Y:S08]  /*97230*/  LDC R50, c[0x0][0x248] ;  /* 0x00009200ff327b82 */ /* 0x000eb00000000800 */
[----:B------:R-:W4:Y:S01]  /*97240*/  LDC R48, c[0x0][0x248] ;  /* 0x00009200ff307b82 */ /* 0x000f220000000800 */
[----:B------:R-:W-:Y:S07]  /*97250*/  STSM.16.M88.4 [R0], R60 ;  /* 0x0000003c00007844 */ /* 0x000fee0000000200 */
[----:B------:R-:W-:Y:S06]  /*97260*/  BAR.SYNC.DEFER_BLOCKING 0x0 ;  /* 0x0000000000007b1d */ /* 0x000fec0000010000 */
[----:B------:R-:W1:Y:S02]  /*97270*/  LDS.128 R60, [R164] ;  /* 0x00000000a43c7984 */ /* 0x000e640000000c00 */
[----:B------:R-:W-:Y:S06]  /*97280*/  BAR.SYNC.DEFER_BLOCKING 0x0 ;  /* 0x0000000000007b1d */ /* 0x000fec0000010000 */
[----:B-1----:R1:W-:Y:S04]  /*97290*/  STL.64 [R1+0x25c8], R60 ;  /* 0x0025c83c01007387 */ /* 0x0023e80000100a00 */
[----:B------:R2:W-:Y:S04]  /*972a0*/  STL.64 [R1+0x25c0], R62 ;  /* 0x0025c03e01007387 */ /* 0x0005e80000100a00 */
[----:B------:R-:W4:Y:S01]  /*972b0*/  LDL.LU R69, [R1+0x3a8] ;  /* 0x0003a80001457983 */ /* 0x000f220000300800 */
[----:B-1----:R-:W1:Y:S08]  /*972c0*/  LDC R61, c[0x0][0x248] ;  /* 0x00009200ff3d7b82 */ /* 0x002e700000000800 */
[----:B--2---:R-:W2:Y:S08]  /*972d0*/  LDC R63, c[0x0][0x248] ;  /* 0x00009200ff3f7b82 */ /* 0x004eb00000000800 */
[----:B------:R-:W1:Y:S08]  /*972e0*/  LDC R62, c[0x0][0x248] ;  /* 0x00009200ff3e7b82 */ /* 0x000e700000000800 */
[----:B------:R-:W1:Y:S01]  /*972f0*/  LDC R60, c[0x0][0x248] ;  /* 0x00009200ff3c7b82 */ /* 0x000e620000000800 */
[----:B---3--:R3:W-:Y:S07]  /*97300*/  STSM.16.M88.4 [R0], R64 ;  /* 0x0000004000007844 */ /* 0x0087ee0000000200 */
[----:B------:R-:W-:Y:S06]  /*97310*/  BAR.SYNC.DEFER_BLOCKING 0x0 ;  /* 0x0000000000007b1d */ /* 0x000fec0000010000 */
[----:B---3--:R-:W3:Y:S04]  /*97320*/  LDL.LU R64, [R1+0x3a4] ;  /* 0x0003a40001407983 */ /* 0x008ee80000300800 */
[----:B------:R-:W2:Y:S01]  /*97330*/  LDS.128 R56, [R164] ;  /* 0x00000000a4387984 */ /* 0x000ea20000000c00 */
[----:B------:R-:W-:Y:S06]  /*97340*/  BAR.SYNC.DEFER_BLOCKING 0x0 ;  /* 0x0000000000007b1d */ /* 0x000fec0000010000 */
[----:B--2---:R2:W-:Y:S04]  /*97350*/  STL [R1+0x25f4], R56 ;  /* 0x0025f43801007387 */ /* 0x0045e80000100800 */
[----:B------:R1:W-:Y:S04]  /*97360*/  STL [R1+0x25e4], R57 ;  /* 0x0025e43901007387 */ /* 0x0003e80000100800 */
[----:B------:R1:W-:Y:S01]  /*97370*/  STL.64 [R1+0x25d8], R58 ;  /* 0x0025d83a01007387 */ /* 0x0003e20000100a00 */
[----:B------:R-:W-:Y:S01]  /*97380*/  IMAD.MOV.U32 R66, RZ, RZ, R129 ;  /* 0x000000ffff427224 */ /* 0x000fe200078e0081 */
[----:B--2---:R-:W2:Y:S02]  /*97390*/  LDC R56, c[0x0][0x248] ;  /* 0x00009200ff387b82 */ /* 0x004ea40000000800 */
[----:B------:R-:W3:Y:S01]  /*973a0*/  LDL.LU R65, [R1+0x3ac] ;  /* 0x0003ac0001417983 */ /* 0x000ee20000300800 */
[----:B------:R-:W-:-:S05]  /*973b0*/  IMAD.MOV.U32 R67, RZ, RZ, R131 ;  /* 0x000000ffff437224 */ /* 0x000fca00078e0083 */
[----:B-1----:R-:W1:Y:S08]  /*973c0*/  LDC R57, c[0x0][0x248] ;  /* 0x00009200ff397b82 */ /* 0x002e700000000800 */
[----:B------:R-:W2:Y:S08]  /*973d0*/  LDC R59, c[0x0][0x248] ;  /* 0x00009200ff3b7b82 */ /* 0x000eb00000000800 */
[----:B------:R-:W2:Y:S01]  /*973e0*/  LDC R58, c[0x0][0x248] ;  /* 0x00009200ff3a7b82 */ /* 0x000ea20000000800 */
[----:B----4-:R4:W-:Y:S07]  /*973f0*/  STSM.16.M88.4 [R0], R68 ;  /* 0x0000004400007844 */ /* 0x0109ee0000000200 */
[----:B------:R-:W-:Y:S06]  /*97400*/  BAR.SYNC.DEFER_BLOCKING 0x0 ;  /* 0x0000000000007b1d */ /* 0x000fec0000010000 */
[----:B----4-:R-:W4:Y:S04]  /*97410*/  LDL.LU R68, [R1+0x3b0] ;  /* 0x0003b00001447983 */ /* 0x010f280000300800 */
[----:B------:R-:W1:Y:S01]  /*97420*/  LDS.128 R124, [R164] ;  /* 0x00000000a47c7984 */ /* 0x000e620000000c00 */
[----:B------:R-:W-:Y:S06]  /*97430*/  BAR.SYNC.DEFER_BLOCKING 0x0 ;  /* 0x0000000000007b1d */ /* 0x000fec0000010000 */
[----:B-1----:R1:W-:Y:S04]  /*97440*/  STL [R1+0x25fc], R124 ;  /* 0x0025fc7c01007387 */ /* 0x0023e80000100800 */
[----:B------:R2:W-:Y:S04]  /*97450*/  STL [R1+0x25f8], R125 ;  /* 0x0025f87d01007387 */ /* 0x0005e80000100800 */
[----:B------:R2:W-:Y:S01]  /*97460*/  STL.64 [R1+0x25e8], R126 ;  /* 0x0025e87e01007387 */ /* 0x0005e20000100a00 */
[----:B------:R-:W-:Y:S01]  /*97470*/  MOV R70, R132 ;  /* 0x0000008400467202 */ /* 0x000fe20000000f00 */
[----:B------:R-:W-:Y:S01]  /*97480*/  IMAD.MOV.U32 R71, RZ, RZ, R134 ;  /* 0x000000ffff477224 */ /* 0x000fe200078e0086 */
[----:B-1----:R-:W1:Y:S01]  /*97490*/  LDC R124, c[0x0][0x248] ;  /* 0x00009200ff7c7b82 */ /* 0x002e620000000800 */
[----:B------:R-:W4:Y:S07]  /*974a0*/  LDL.LU R69, [R1+0x3b8] ;  /* 0x0003b80001457983 */ /* 0x000f2e0000300800 */
[----:B--2---:R-:W2:Y:S08]  /*974b0*/  LDC R125, c[0x0][0x248] ;  /* 0x00009200ff7d7b82 */ /* 0x004eb00000000800 */
[----:B------:R-:W1:Y:S08]  /*974c0*/  LDC R127, c[0x0][0x248] ;  /* 0x00009200ff7f7b82 */ /* 0x000e700000000800 */
[----:B------:R-:W2:Y:S01]  /*974d0*/  LDC R126, c[0x0][0x248] ;  /* 0x00009200ff7e7b82 */ /* 0x000ea20000000800 */
[----:B---3--:R3:W-:Y:S07]  /*974e0*/  STSM.16.M88.4 [R0], R64 ;  /* 0x0000004000007844 */ /* 0x0087ee0000000200 */
[----:B------:R-:W-:Y:S06]  /*974f0*/  BAR.SYNC.DEFER_BLOCKING 0x0 ;  /* 0x0000000000007b1d */ /* 0x000fec0000010000 */
[----:B---3--:R-:W3:Y:S04]  /*97500*/  LDL.LU R64, [R1+0x3b4] ;  /* 0x0003b40001407983 */ /* 0x008ee80000300800 */
[----:B------:R-:W1:Y:S01]  /*97510*/  LDS.128 R120, [R164] ;  /* 0x00000000a4787984 */ /* 0x000e620000000c00 */
[----:B------:R-:W-:Y:S01]  /*97520*/  BAR.SYNC.DEFER_BLOCKING 0x0 ;  /* 0x0000000000007b1d */ /* 0x000fe20000010000 */
[----:B------:R-:W-:Y:S01]  /*97530*/  IMAD.MOV.U32 R66, RZ, RZ, R133 ;  /* 0x000000ffff427224 */ /* 0x000fe200078e0085 */
[----:B------:R-:W-:-:S04]  /*97540*/  MOV R67, R135 ;  /* 0x0000008700437202 */ /* 0x000fc80000000f00 */
[----:B-1----:R1:W-:Y:S04]  /*97550*/  STL [R1+0x2610], R122 ;  /* 0x0026107a01007387 */ /* 0x0023e80000100800 */
[----:B------:R-:W-:Y:S04]  /*97560*/  STL.64 [R1+0x2608], R120 ;  /* 0x0026087801007387 */ /* 0x000fe80000100a00 */
[----:B------:R2:W-:Y:S01]  /*97570*/  STL [R1+0x2600], R123 ;  /* 0x0026007b01007387 */ /* 0x0005e20000100800 */
[----:B-1----:R-:W1:Y:S03]  /*97580*/  LDC R122, c[0x0][0x248] ;  /* 0x00009200ff7a7b82 */ /* 0x002e660000000800 */
[----:B------:R-:W3:Y:S05]  /*97590*/  LDL.LU R65, [R1+0x3bc] ;  /* 0x0003bc0001417983 */ /* 0x000eea0000300800 */
[----:B--2---:R-:W2:Y:S08]  /*975a0*/  LDC R123, c[0x0][0x248] ;  /* 0x00009200ff7b7b82 */ /* 0x004eb00000000800 */
[----:B------:R-:W1:Y:S08]  /*975b0*/  LDC R121, c[0x0][0x248] ;  /* 0x00009200ff797b82 */ /* 0x000e700000000800 */
[----:B------:R-:W1:Y:S01]  /*975c0*/  LDC R120, c[0x0][0x248] ;  /* 0x00009200ff787b82 */ /* 0x000e620000000800 */
[----:B----4-:R4:W-:Y:S07]  /*975d0*/  STSM.16.M88.4 [R0], R68 ;  /* 0x0000004400007844 */ /* 0x0109ee0000000200 */
[----:B------:R-:W-:Y:S06]  /*975e0*/  BAR.SYNC.DEFER_BLOCKING 0x0 ;  /* 0x0000000000007b1d */ /* 0x000fec0000010000 */
[----:B----4-:R-:W4:Y:S04]  /*975f0*/  LDL.LU R68, [R1+0x3c0] ;  /* 0x0003c00001447983 */ /* 0x010f280000300800 */
[----:B------:R-:W2:Y:S01]  /*97600*/  LDS.128 R132, [R164] ;  /* 0x00000000a4847984 */ /* 0x000ea20000000c00 */
[----:B------:R-:W-:Y:S06]  /*97610*/  BAR.SYNC.DEFER_BLOCKING 0x0 ;  /* 0x0000000000007b1d */ /* 0x000fec0000010000 */
[----:B--2---:R2:W-:Y:S04]  /*97620*/  STL.64 [R1+0x2628], R132 ;  /* 0x0026288401007387 */ /* 0x0045e80000100a00 */
[----:B------:R1:W-:Y:S04]  /*97630*/  STL.64 [R1+0x2618], R134 ;  /* 0x0026188601007387 */ /* 0x0003e80000100a00 */
[----:B------:R-:W4:Y:S01]  /*97640*/  LDL.LU R69, [R1+0x3c8] ;  /* 0x0003c80001457983 */ /* 0x000f220000300800 */
[----:B------:R-:W-:-:S02]  /*97650*/  IMAD.MOV.U32 R70, RZ, RZ, R136 ;  /* 0x000000ffff467224 */ /* 0x000fc400078e0088 */
[----:B------:R-:W-:Y:S01]  /*97660*/  IMAD.MOV.U32 R71, RZ, RZ, R138 ;  /* 0x000000ffff477224 */ /* 0x000fe200078e008a */
[----:B--2---:R-:W2:Y:S08]  /*97670*/  LDC R133, c[0x0][0x248] ;  /* 0x00009200ff857b82 */ /* 0x004eb00000000800 */
[----:B-1----:R-:W1:Y:S08]  /*97680*/  LDC R135, c[0x0][0x248] ;  /* 0x00009200ff877b82 */ /* 0x002e700000000800 */
[----:B------:R-:W2:Y:S08]  /*97690*/  LDC R134, c[0x0][0x248] ;  /* 0x00009200ff867b82 */ /* 0x000eb00000000800 */
[----:B------:R-:W2:Y:S01]  /*976a0*/  LDC R132, c[0x0][0x248] ;  /* 0x00009200ff847b82 */ /* 0x000ea20000000800 */
[----:B---3--:R3:W-:Y:S07]  /*976b0*/  STSM.16.M88.4 [R0], R64 ;  /* 0x0000004000007844 */ /* 0x0087ee0000000200 */
[----:B------:R-:W-:Y:S06]  /*976c0*/  BAR.SYNC.DEFER_BLOCKING 0x0 ;  /* 0x0000000000007b1d */ /* 0x000fec0000010000 */
[----:B---3--:R-:W3:Y:S04]  /*976d0*/  LDL.LU R64, [R1+0x3c4] ;  /* 0x0003c40001407983 */ /* 0x008ee80000300800 */
[----:B------:R-:W1:Y:S01]  /*976e0*/  LDS.128 R128, [R164] ;  /* 0x00000000a4807984 */ /* 0x000e620000000c00 */
[----:B------:R-:W-:Y:S06]  /*976f0*/  BAR.SYNC.DEFER_BLOCKING 0x0 ;  /* 0x0000000000007b1d */ /* 0x000fec0000010000 */
[----:B-1----:R-:W-:Y:S04]  /*97700*/  STL.64 [R1+0x2638], R128 ;  /* 0x0026388001007387 */ /* 0x002fe80000100a00 */
[----:B------:R1:W-:Y:S04]  /*97710*/  STL [R1+0x2634], R130 ;  /* 0x0026348201007387 */ /* 0x0003e80000100800 */
[----:B------:R2:W-:Y:S04]  /*97720*/  STL [R1+0x2630], R131 ;  /* 0x0026308301007387 */ /* 0x0005e80000100800 */
[----:B------:R-:W3:Y:S01]  /*97730*/  LDL.LU R65, [R1+0x3cc] ;  /* 0x0003cc0001417983 */ /* 0x000ee20000300800 */
[----:B------:R-:W-:Y:S01]  /*97740*/  MOV R66, R137 ;  /* 0x0000008900427202 */ /* 0x000fe20000000f00 */
[----:B------:R-:W-:Y:S01]  /*97750*/  IMAD.MOV.U32 R67, RZ, RZ, R139 ;  /* 0x000000ffff437224 */ /* 0x000fe200078e008b */
[----:B-1----:R-:W1:Y:S08]  /*97760*/  LDC R130, c[0x0][0x248] ;  /* 0x00009200ff827b82 */ /* 0x002e700000000800 */
        /* <DEDUP_REMOVED lines=8> */
[----:B--2---:R2:W-:Y:S04]  /*977f0*/  STL [R1+0x2668], R154 ;  /* 0x0026689a01007387 */ /* 0x0045e80000100800 */
[----:B------:R1:W-:Y:S04]  /*97800*/  STL.64 [R1+0x2648], R152 ;  /* 0x0026489801007387 */ /* 0x0003e80000100a00 */
[----:B------:R1:W-:Y:S01]  /*97810*/  STL [R1+0x2640], R155 ;  /* 0x0026409b01007387 */ /* 0x0003e20000100800 */
[----:B------:R-:W-:Y:S01]  /*97820*/  IMAD.MOV.U32 R70, RZ, RZ, R140 ;  /* 0x000000ffff467224 */ /* 0x000fe200078e008c */
[----:B------:R-:W-:Y:S01]  /*97830*/  MOV R71, R142 ;  /* 0x0000008e00477202 */ /* 0x000fe20000000f00 */
[----:B--2---:R-:W2:Y:S01]  /*97840*/  LDC R154, c[0x0][0x248] ;  /* 0x00009200ff9a7b82 */ /* 0x004ea20000000800 */
[----:B------:R-:W4:Y:S04]  /*97850*/  LDL.LU R69, [R1+0x3d8] ;  /* 0x0003d80001457983 */ /* 0x000f280000300800 */
[----:B------:R-:W2:Y:S03]  /*97860*/  LDL.LU R72, [R1+0x3d4] ;  /* 0x0003d40001487983 */ /* 0x000ea60000300800 */
[----:B-1----:R-:W1:Y:S08]  /*97870*/  LDC R153, c[0x0][0x248] ;  /* 0x00009200ff997b82 */ /* 0x002e700000000800 */
        /* <DEDUP_REMOVED lines=8> */
[----:B------:R-:W2:Y:S01]  /*97900*/  LDL.LU R73, [R1+0x3dc] ;  /* 0x0003dc0001497983 */ /* 0x000ea20000300800 */
[----:B------:R-:W-:Y:S01]  /*97910*/  MOV R66, R144 ;  /* 0x0000009000427202 */ /* 0x000fe20000000f00 */
[----:B------:R-:W-:Y:S01]  /*97920*/  IMAD.MOV.U32 R67, RZ, RZ, R146 ;  /* 0x000000ffff437224 */ /* 0x000fe200078e0092 */
[----:B---3--:R-:W3:Y:S08]  /*97930*/  LDC R137, c[0x0][0x248] ;  /* 0x00009200ff897b82 */ /* 0x008ef00000000800 */
[----:B-1----:R-:W1:Y:S08]  /*97940*/  LDC R139, c[0x0][0x248] ;  /* 0x00009200ff8b7b82 */ /* 0x002e700000000800 */
[----:B------:R-:W3:Y:S08]  /*97950*/  LDC R138, c[0x0][0x248] ;  /* 0x00009200ff8a7b82 */ /* 0x000ef00000000800 */
        /* <DEDUP_REMOVED lines=9> */
[----:B------:R-:W-:Y:S01]  /*979f0*/  IMAD.MOV.U32 R70, RZ, RZ, R145 ;  /* 0x000000ffff467224 */ /* 0x000fe200078e0091 */
[----:B------:R-:W-:Y:S01]  /*97a00*/  MOV R71, R147 ;  /* 0x0000009300477202 */ /* 0x000fe20000000f00 */
[----:B----4-:R-:W4:Y:S01]  /*97a10*/  LDC R141, c[0x0][0x248] ;  /* 0x00009200ff8d7b82 */ /* 0x010f220000000800 */
[----:B------:R-:W4:Y:S04]  /*97a20*/  LDL.LU R68, [R1+0x3e4] ;  /* 0x0003e40001447983 */ /* 0x000f280000300800 */
[----:B------:R-:W4:Y:S03]  /*97a30*/  LDL.LU R69, [R1+0x3ec] ;  /* 0x0003ec0001457983 */ /* 0x000f260000300800 */
[----:B-1----:R-:W1:Y:S08]  /*97a40*/  LDC R143, c[0x0][0x248] ;  /* 0x00009200ff8f7b82 */ /* 0x002e700000000800 */
[----:B------:R-:W1:Y:S08]  /*97a50*/  LDC R142, c[0x0][0x248] ;  /* 0x00009200ff8e7b82 */ /* 0x000e700000000800 */
[----:B------:R-:W1:Y:S01]  /*97a60*/  LDC R140, c[0x0][0x248] ;  /* 0x00009200ff8c7b82 */ /* 0x000e620000000800 */
[----:B--2---:R-:W-:Y:S07]  /*97a70*/  STSM.16.M88.4 [R0], R72 ;  /* 0x0000004800007844 */ /* 0x004fee0000000200 */
[----:B------:R-:W-:Y:S06]  /*97a80*/  BAR.SYNC.DEFER_BLOCKING 0x0 ;  /* 0x0000000000007b1d */ /* 0x000fec0000010000 */
[----:B------:R-:W2:Y:S02]  /*97a90*/  LDS.128 R160, [R164] ;  /* 0x00000000a4a07984 */ /* 0x000ea40000000c00 */
[----:B------:R-:W-:Y:S06]  /*97aa0*/  BAR.SYNC.DEFER_BLOCKING 0x0 ;  /* 0x0000000000007b1d */ /* 0x000fec0000010000 */
[----:B--2---:R2:W-:Y:S04]  /*97ab0*/  STL.64 [R1+0x2680], R160 ;  /* 0x002680a001007387 */ /* 0x0045e80000100a00 */
[----:B------:R1:W-:Y:S04]  /*97ac0*/  STL [R1+0x2678], R163 ;  /* 0x002678a301007387 */ /* 0x0003e80000100800 */
[----:B------:R1:W-:Y:S01]  /*97ad0*/  STL [R1+0x26b8], R162 ;  /* 0x0026b8a201007387 */ /* 0x0003e20000100800 */
[----:B------:R-:W-:-:S02]  /*97ae0*/  IMAD.MOV.U32 R74, RZ, RZ, R148 ;  /* 0x000000ffff4a7224 */ /* 0x000fc400078e0094 */
[----:B------:R-:W-:Y:S01]  /*97af0*/  IMAD.MOV.U32 R75, RZ, RZ, R150 ;  /* 0x000000ffff4b7224 */ /* 0x000fe200078e0096 */
[----:B--2---:R-:W2:Y:S08]  /*97b00*/  LDC R161, c[0x0][0x248] ;  /* 0x00009200ffa17b82 */ /* 0x004eb00000000800 */
[----:B-1----:R-:W1:Y:S08]  /*97b10*/  LDC R163, c[0x0][0x248] ;  /* 0x00009200ffa37b82 */ /* 0x002e700000000800 */
[----:B------:R-:W2:Y:S08]  /*97b20*/  LDC R162, c[0x0][0x248] ;  /* 0x00009200ffa27b82 */ /* 0x000eb00000000800 */
[----:B------:R-:W2:Y:S01]  /*97b30*/  LDC R160, c[0x0][0x248] ;  /* 0x00009200ffa07b82 */ /* 0x000ea20000000800 */
[----:B---3--:R-:W-:Y:S07]  /*97b40*/  STSM.16.M88.4 [R0], R64 ;  /* 0x0000004000007844 */ /* 0x008fee0000000200 */
[----:B------:R-:W-:Y:S06]  /*97b50*/  BAR.SYNC.DEFER_BLOCKING 0x0 ;  /* 0x0000000000007b1d */ /* 0x000fec0000010000 */
[----:B------:R-:W3:Y:S02]  /*97b60*/  LDS.128 R156, [R164] ;  /* 0x00000000a49c7984 */ /* 0x000ee40000000c00 */
[----:B------:R-:W-:Y:S06]  /*97b70*/  BAR.SYNC.DEFER_BLOCKING 0x0 ;  /* 0x0000000000007b1d */ /* 0x000fec0000010000 */
[----:B----4-:R4:W-:Y:S02]  /*97b80*/  STSM.16.M88.4 [R0], R68 ;  /* 0x0000004400007844 */ /* 0x0109e40000000200 */
[----:B------:R-:W-:Y:S06]  /*97b90*/  BAR.SYNC.DEFER_BLOCKING 0x0 ;  /* 0x0000000000007b1d */ /* 0x000fec0000010000 */
[----:B---3--:R-:W-:Y:S04]  /*97ba0*/  STL.64 [R1+0x2690], R156 ;  /* 0x0026909c01007387 */ /* 0x008fe80000100a00 */
[----:B------:R3:W-:Y:S01]  /*97bb0*/  STL.64 [R1+0x2688], R158 ;  /* 0x0026889e01007387 */ /* 0x0007e20000100a00 */
[----:B------:R-:W-:Y:S01]  /*97bc0*/  MOV R66, R149 ;  /* 0x0000009500427202 */ /* 0x000fe20000000f00 */
[----:B------:R-:W-:Y:S01]  /*97bd0*/  IMAD.MOV.U32 R67, RZ, RZ, R151 ;  /* 0x000000ffff437224 */ /* 0x000fe200078e0097 */
[----:B----4-:R-:W4:Y:S01]  /*97be0*/  LDC R70, c[0x0][0x22c] ;  /* 0x00008b00ff467b82 */ /* 0x010f220000000800 */
[----:B------:R-:W2:Y:S04]  /*97bf0*/  LDL.LU R72, [R1+0x3f0] ;  /* 0x0003f00001487983 */ /* 0x000ea80000300800 */
[----:B------:R-:W2:Y:S03]  /*97c00*/  LDL.LU R73, [R1+0x3f8] ;  /* 0x0003f80001497983 */ /* 0x000ea60000300800 */
[----:B------:R-:W1:Y:S01]  /*97c10*/  LDC R71, c[0x0][0x22c] ;  /* 0x00008b00ff477b82 */ /* 0x000e620000000800 */
[----:B------:R-:W4:Y:S07]  /*97c20*/  LDS.128 R144, [R164] ;  /* 0x00000000a4907984 */ /* 0x000f2e0000000c00 */
[----:B------:R-:W-:Y:S01]  /*97c30*/  BAR.SYNC.DEFER_BLOCKING 0x0 ;  /* 0x0000000000007b1d */ /* 0x000fe20000010000 */
[----:B------:R-:W-:-:S07]  /*97c40*/  LEA R68, P2, R5, R2, 0x2 ;  /* 0x0000000205447211 */ /* 0x000fce00078410ff */
[----:B---3--:R-:W3:Y:S08]  /*97c50*/  LDC R159, c[0x0][0x248] ;  /* 0x00009200ff9f7b82 */ /* 0x008ef00000000800 */
[----:B------:R-:W3:Y:S08]  /*97c60*/  LDC R158, c[0x0][0x248] ;  /* 0x00009200ff9e7b82 */ /* 0x000ef00000000800 */
[----:B------:R-:W3:Y:S08]  /*97c70*/  LDC R157, c[0x0][0x248] ;  /* 0x00009200ff9d7b82 */ /* 0x000ef00000000800 */
[----:B------:R-:W3:Y:S01]  /*97c80*/  LDC R156, c[0x0][0x248] ;  /* 0x00009200ff9c7b82 */ /* 0x000ee20000000800 */
[----:B----4-:R4:W-:Y:S04]  /*97c90*/  STL.64 [R1+0x26a0], R144 ;  /* 0x0026a09001007387 */ /* 0x0109e80000100a00 */
[----:B------:R1:W-:Y:S04]  /*97ca0*/  STL.64 [R1+0x2698], R146 ;  /* 0x0026989201007387 */ /* 0x0003e80000100a00 */
[----:B------:R-:W3:Y:S04]  /*97cb0*/  LDL.LU R85, [R1+0x630] ;  /* 0x0006300001557983 */ /* 0x000ee80000300800 */
[----:B------:R-:W3:Y:S01]  /*97cc0*/  LDL.LU R64, [R1+0x3f4] ;  /* 0x0003f40001407983 */ /* 0x000ee20000300800 */
[----:B------:R-:W-:Y:S01]  /*97cd0*/  LEA.HI.X.SX32 R69, R5, R3, 0x2, P2 ;  /* 0x0000000305457211 */ /* 0x000fe200010f16ff */
[----:B----4-:R-:W4:Y:S02]  /*97ce0*/  LDC R145, c[0x0][0x248] ;  /* 0x00009200ff917b82 */ /* 0x010f240000000800 */
[----:B------:R-:W3:Y:S04]  /*97cf0*/  LDL.LU R65, [R1+0x3fc] ;  /* 0x0003fc0001417983 */ /* 0x000ee80000300800 */
[----:B------:R-:W4:Y:S02]  /*97d00*/  LDL.LU R86, [R1+0x620] ;  /* 0x0006200001567983 */ /* 0x000f240000300800 */
[----:B-1----:R-:W1:Y:S02]  /*97d10*/  LDC R147, c[0x0][0x248] ;  /* 0x00009200ff937b82 */ /* 0x002e640000000800 */
[----:B------:R-:W4:Y:S04]  /*97d20*/  LDL.LU R84, [R1+0x634] ;  /* 0x0006340001547983 */ /* 0x000f280000300800 */
[----:B------:R-:W4:Y:S02]  /*97d30*/  LDL.LU R83, [R1+0x624] ;  /* 0x0006240001537983 */ /* 0x000f240000300800 */
[----:B------:R-:W1:Y:S02]  /*97d40*/  LDC R146, c[0x0][0x248] ;  /* 0x00009200ff927b82 */ /* 0x000e640000000800 */
[----:B------:R-:W4:Y:S04]  /*97d50*/  LDL.LU R81, [R1+0x638] ;  /* 0x0006380001517983 */ /* 0x000f280000300800 */
[----:B------:R-:W4:Y:S02]  /*97d60*/  LDL.LU R82, [R1+0x628] ;  /* 0x0006280001527983 */ /* 0x000f240000300800 */
[----:B------:R-:W1:Y:S02]  /*97d70*/  LDC R144, c[0x0][0x248] ;  /* 0x00009200ff907b82 */ /* 0x000e640000000800 */
[----:B------:R-:W4:Y:S04]  /*97d80*/  LDL.LU R80, [R1+0x63c] ;  /* 0x00063c0001507983 */ /* 0x000f280000300800 */
[----:B------:R-:W4:Y:S04]  /*97d90*/  LDL.LU R79, [R1+0x62c] ;  /* 0x00062c00014f7983 */ /* 0x000f280000300800 */
[----:B------:R-:W4:Y:S04]  /*97da0*/  LDL.LU R78, [R1+0x610] ;  /* 0x00061000014e7983 */ /* 0x000f280000300800 */
[----:B------:R-:W4:Y:S01]  /*97db0*/  LDL.LU R8, [R1+0x1d54] ;  /* 0x001d540001087983 */ /* 0x000f220000300800 */
[----:B------:R-:W-:-:S03]  /*97dc0*/  ISETP.LT.AND P2, PT, R7, R70, !P0 ;  /* 0x000000460700720c */ /* 0x000fc60004741270 */
[----:B--2---:R2:W-:Y:S01]  /*97dd0*/  STSM.16.M88.4 [R0], R72 ;  /* 0x0000004800007844 */ /* 0x0045e20000000200 */
[----:B------:R-:W-:Y:S08]  /*97de0*/  BAR.SYNC.DEFER_BLOCKING 0x0 ;  /* 0x0000000000007b1d */ /* 0x000ff00000010000 */
[----:B--2---:R-:W2:Y:S08]  /*97df0*/  LDC R72, c[0x0][0x22c] ;  /* 0x00008b00ff487b82 */ /* 0x004eb00000000800 */
[----:B------:R-:W1:Y:S01]  /*97e00*/  LDC R75, c[0x0][0x22c] ;  /* 0x00008b00ff4b7b82 */ /* 0x000e620000000800 */
[----:B------:R-:W1:Y:S07]  /*97e10*/  LDS.128 R164, [R164] ;  /* 0x00000000a4a47984 */ /* 0x000e6e0000000c00 */
[----:B------:R-:W-:Y:S08]  /*97e20*/  BAR.SYNC.DEFER_BLOCKING 0x0 ;  /* 0x0000000000007b1d */ /* 0x000ff00000010000 */
[----:B------:R-:W1:Y:S08]  /*97e30*/  LDC R74, c[0x0][0x22c] ;  /* 0x00008b00ff4a7b82 */ /* 0x000e700000000800 */
[----:B------:R-:W1:Y:S01]  /*97e40*/  LDC R73, c[0x0][0x22c] ;  /* 0x00008b00ff497b82 */ /* 0x000e620000000800 */
[----:B---3--:R3:W-:Y:S07]  /*97e50*/  STSM.16.M88.4 [R0], R64 ;  /* 0x0000004000007844 */ /* 0x0087ee0000000200 */
[----:B------:R-:W-:Y:S01]  /*97e60*/  BAR.SYNC.DEFER_BLOCKING 0x0 ;  /* 0x0000000000007b1d */ /* 0x000fe20000010000 */
[----:B---3--:R-:W-:Y:S01]  /*97e70*/  IMAD.IADD R65, R5, 0x1, R4 ;  /* 0x0000000105417824 */ /* 0x008fe200078e0204 */
[C---:B------:R-:W-:Y:S01]  /*97e80*/  IADD3 R5, R6.reuse, 0x4, RZ ;  /* 0x0000000406057810 */ /* 0x040fe20007ffe0ff */
[----:B------:R-:W-:-:S02]  /*97e90*/  VIADD R0, R6, 0x1 ;  /* 0x0000000106007836 */ /* 0x000fc40000000000 */
[----:B------:R-:W-:-:S03]  /*97ea0*/  IMAD.IADD R7, R65, 0x1, R4 ;  /* 0x0000000141077824 */ /* 0x000fc600078e0204 */
[----:B------:R-:W-:Y:S01]  /*97eb0*/  ISETP.LT.AND P4, PT, R0, R76, !P0 ;  /* 0x0000004c0000720c */ /* 0x000fe20004781270 */
[----:B------:R3:W-:Y:S01]  /*97ec0*/  @P1 STG.E desc[UR60][R68.64], R85 ;  /* 0x0000005544001986 */ /* 0x0007e2000c10193c */
[----:B--2---:R-:W-:Y:S02]  /*97ed0*/  ISETP.LT.AND P1, PT, R5, R72, !P0 ;  /* 0x000000480500720c */ /* 0x004fe40004721270 */
[----:B------:R-:W2:Y:S01]  /*97ee0*/  LDC R72, c[0x0][0x22c] ;  /* 0x00008b00ff487b82 */ /* 0x000ea20000000800 */
[----:B------:R-:W-:Y:S02]  /*97ef0*/  IADD3 R0, R6, 0x2, RZ ;  /* 0x0000000206007810 */ /* 0x000fe40007ffe0ff */
[----:B------:R-:W-:Y:S02]  /*97f00*/  LEA R64, P6, R65, R2, 0x2 ;  /* 0x0000000241407211 */ /* 0x000fe400078c10ff */
[----:B------:R-:W-:Y:S01]  /*97f10*/  ISETP.LT.AND P3, PT, R0, R71, !P0 ;  /* 0x000000470000720c */ /* 0x000fe20004761270 */
[----:B------:R-:W-:Y:S01]  /*97f20*/  IMAD.IADD R0, R7, 0x1, R4 ;  /* 0x0000000107007824 */ /* 0x000fe200078e0204 */
[----:B------:R-:W-:-:S02]  /*97f30*/  LEA.HI.X.SX32 R65, R65, R3, 0x2, P6 ;  /* 0x0000000341417211 */ /* 0x000fc400030f16ff */
[CC--:B------:R-:W-:Y:S02]  /*97f40*/  LEA R66, P5, R7.reuse, R2.reuse, 0x2 ;  /* 0x0000000207427211 */ /* 0x0c0fe400078a10ff */
[C---:B---3--:R-:W-:Y:S02]  /*97f50*/  LEA R68, P6, R0.reuse, R2, 0x2 ;  /* 0x0000000200447211 */ /* 0x048fe400078c10ff */
[C---:B------:R-:W-:Y:S02]  /*97f60*/  IADD3 R5, R0.reuse, R4, RZ ;  /* 0x0000000400057210 */ /* 0x040fe40007ffe0ff */
[-C--:B------:R-:W-:Y:S02]  /*97f70*/  LEA.HI.X.SX32 R67, R7, R3.reuse, 0x2, P5 ;  /* 0x0000000307437211 */ /* 0x080fe400028f16ff */
[-C--:B------:R-:W-:Y:S01]  /*97f80*/  LEA.HI.X.SX32 R69, R0, R3.reuse, 0x2, P6 ;  /* 0x0000000300457211 */ /* 0x080fe200030f16ff */
[----:B------:R-:W-:Y:S01]  /*97f90*/  VIADD R0, R6, 0x5 ;  /* 0x0000000506007836 */ /* 0x000fe20000000000 */
[C---:B------:R-:W-:Y:S01]  /*97fa0*/  LEA R70, P5, R5.reuse, R2, 0x2 ;  /* 0x0000000205467211 */ /* 0x040fe200078a10ff */
[----:B----4-:R3:W-:Y:S03]  /*97fb0*/  @P4 STG.E desc[UR60][R64.64], R86 ;  /* 0x0000005640004986 */ /* 0x0107e6000c10193c */
[C---:B------:R-:W-:Y:S01]  /*97fc0*/  LEA.HI.X.SX32 R71, R5.reuse, R3, 0x2, P5 ;  /* 0x0000000305477211 */ /* 0x040fe200028f16ff */
[----:B------:R4:W-:Y:S01]  /*97fd0*/  @P3 STG.E desc[UR60][R66.64], R84 ;  /* 0x0000005442003986 */ /* 0x0009e2000c10193c */
[----:B--2---:R-:W-:Y:S01]  /*97fe0*/  ISETP.LT.AND P3, PT, R0, R72, !P0 ;  /* 0x000000480000720c */ /* 0x004fe20004761270 */
[----:B------:R-:W-:Y:S01]  /*97ff0*/  IMAD.IADD R0, R5, 0x1, R4 ;  /* 0x0000000105007824 */ /* 0x000fe200078e0204 */
[----:B------:R-:W2:Y:S01]  /*98000*/  LDC R72, c[0x0][0x22c] ;  /* 0x00008b00ff487b82 */ /* 0x000ea20000000800 */
[----:B------:R4:W-:Y:S01]  /*98010*/  @P2 STG.E desc[UR60][R68.64], R83 ;  /* 0x0000005344002986 */ /* 0x0009e2000c10193c */
[----:B---3--:R-:W-:-:S03]  /*98020*/  VIADD R65, R6, 0x8 ;  /* 0x0000000806417836 */ /* 0x008fc60000000000 */
[----:B------:R3:W-:Y:S01]  /*98030*/  @P1 STG.E desc[UR60][R70.64], R81 ;  /* 0x0000005146001986 */ /* 0x0007e2000c10193c */
[C---:B------:R-:W-:Y:S01]  /*98040*/  VIADD R7, R6.reuse, 0x6 ;  /* 0x0000000606077836 */ /* 0x040fe20000000000 */
[----:B------:R-:W-:Y:S02]  /*98050*/  IADD3 R64, R6, 0x7, RZ ;  /* 0x0000000706407810 */ /* 0x000fe40007ffe0ff */
[----:B-1----:R-:W-:Y:S02]  /*98060*/  ISETP.LT.AND P1, PT, R65, R75, !P0 ;  /* 0x0000004b4100720c */ /* 0x002fe40004721270 */
[----:B------:R-:W-:Y:S01]  /*98070*/  IADD3 R5, R0, R4, RZ ;  /* 0x0000000400057210 */ /* 0x000fe20007ffe0ff */
[----:B------:R-:W1:Y:S01]  /*98080*/  LDC R75, c[0x0][0x22c] ;  /* 0x00008b00ff4b7b82 */ /* 0x000e620000000800 */
[----:B------:R-:W-:Y:S02]  /*98090*/  ISETP.LT.AND P2, PT, R64, R74, !P0 ;  /* 0x0000004a4000720c */ /* 0x000fe40004741270 */
[----:B------:R-:W-:Y:S01]  /*980a0*/  ISETP.LT.AND P4, PT, R7, R73, !P0 ;  /* 0x000000490700720c */ /* 0x000fe20004781270 */
[C-C-:B------:R-:W-:Y:S01]  /*980b0*/  IMAD.IADD R7, R5.reuse, 0x1, R4.reuse ;  /* 0x0000000105077824 */ /* 0x140fe200078e0204 */
[CC--:B------:R-:W-:Y:S01]  /*980c0*/  LEA R64, P5, R0.reuse, R2.reuse, 0x2 ;  /* 0x0000000200407211 */ /* 0x0c0fe200078a10ff */
[----:B------:R-:W-:Y:S02]  /*980d0*/  STL.64 [R1+0x26b0], R164 ;  /* 0x0026b0a401007387 */ /* 0x000fe40000100a00 */
[----:B------:R-:W2:Y:S01]  /*980e0*/  LDC R74, c[0x0][0x22c] ;  /* 0x00008b00ff4a7b82 */ /* 0x000ea20000000800 */
[----:B------:R-:W-:Y:S01]  /*980f0*/  LEA.HI.X.SX32 R65, R0, R3, 0x2, P5 ;  /* 0x0000000300417211 */ /* 0x000fe200028f16ff */
[----:B------:R3:W-:Y:S01]  /*98100*/  STL.64 [R1+0x26a8], R166 ;  /* 0x0026a8a601007387 */ /* 0x0007e20000100a00 */
[----:B----4-:R-:W-:Y:S01]  /*98110*/  LEA R66, P5, R5, R2, 0x2 ;  /* 0x0000000205427211 */ /* 0x010fe200078a10ff */
[----:B------:R-:W-:-:S02]  /*98120*/  IMAD.IADD R0, R7, 0x1, R4 ;  /* 0x0000000107007824 */ /* 0x000fc400078e0204 */
[----:B------:R-:W4:Y:S01]  /*98130*/  LDL.LU R86, [R1+0x600] ;  /* 0x0006000001567983 */ /* 0x000f220000300800 */
[----:B------:R-:W-:Y:S01]  /*98140*/  LEA R68, P6, R7, R2, 0x2 ;  /* 0x0000000207447211 */ /* 0x000fe200078c10ff */
[----:B------:R-:W2:Y:S02]  /*98150*/  LDC R73, c[0x0][0x22c] ;  /* 0x00008b00ff497b82 */ /* 0x000ea40000000800 */
[----:B------:R-:W4:Y:S01]  /*98160*/  LDL.LU R84, [R1+0x614] ;  /* 0x0006140001547983 */ /* 0x000f220000300800 */
[----:B------:R-:W-:-:S03]  /*98170*/  LEA.HI.X.SX32 R67, R5, R3, 0x2, P5 ;  /* 0x0000000305437211 */ /* 0x000fc600028f16ff */
[----:B------:R-:W4:Y:S01]  /*98180*/  LDL.LU R83, [R1+0x604] ;  /* 0x0006040001537983 */ /* 0x000f220000300800 */
[C---:B---3--:R-:W-:Y:S01]  /*98190*/  LEA R70, P5, R0.reuse, R2, 0x2 ;  /* 0x0000000200467211 */ /* 0x048fe200078a10ff */
[----:B------:R-:W3:Y:S02]  /*981a0*/  LDC R167, c[0x0][0x248] ;  /* 0x00009200ffa77b82 */ /* 0x000ee40000000800 */
[----:B------:R-:W3:Y:S04]  /*981b0*/  LDL.LU R81, [R1+0x618] ;  /* 0x0006180001517983 */ /* 0x000ee80000300800 */
[----:B------:R-:W3:Y:S01]  /*981c0*/  LDL.LU R13, [R1+0x1d5c] ;  /* 0x001d5c00010d7983 */ /* 0x000ee20000300800 */
[-C--:B------:R-:W-:Y:S01]  /*981d0*/  LEA.HI.X.SX32 R69, R7, R3.reuse, 0x2, P6 ;  /* 0x0000000307457211 */ /* 0x080fe200030f16ff */
[----:B------:R-:W3:Y:S02]  /*981e0*/  LDC R166, c[0x0][0x248] ;  /* 0x00009200ffa67b82 */ /* 0x000ee40000000800 */
[----:B------:R-:W3:Y:S01]  /*981f0*/  LDL.LU R12, [R1+0x1d58] ;  /* 0x001d5800010c7983 */ /* 0x000ee20000300800 */
[----:B------:R-:W-:-:S03]  /*98200*/  LEA.HI.X.SX32 R71, R0, R3, 0x2, P5 ;  /* 0x0000000300477211 */ /* 0x000fc600028f16ff */
[----:B------:R-:W3:Y:S02]  /*98210*/  LDL.LU R9, [R1+0x1d60] ;  /* 0x001d600001097983 */ /* 0x000ee40000300800 */
[----:B------:R-:W3:Y:S02]  /*98220*/  LDC R165, c[0x0][0x248] ;  /* 0x00009200ffa57b82 */ /* 0x000ee40000000800 */
[----:B------:R1:W-:Y:S04]  /*98230*/  @P3 STG.E desc[UR60][R64.64], R82 ;  /* 0x0000005240003986 */ /* 0x0003e8000c10193c */
[----:B------:R2:W-:Y:S02]  /*98240*/  @P4 STG.E desc[UR60][R66.64], R80 ;  /* 0x0000005042004986 */ /* 0x0005e4000c10193c */
[----:B------:R-:W3:Y:S02]  /*98250*/  LDC R164, c[0x0][0x248] ;  /* 0x00009200ffa47b82 */ /* 0x000ee40000000800 */
[----:B------:R2:W-:Y:S04]  /*98260*/  @P2 STG.E desc[UR60][R68.64], R79 ;  /* 0x0000004f44002986 */ /* 0x0005e8000c10193c */
[----:B------:R2:W-:Y:S01]  /*98270*/  @P1 STG.E desc[UR60][R70.64], R78 ;  /* 0x0000004e46001986 */ /* 0x0005e2000c10193c */
[----:B-1----:R-:W-:-:S03]  /*98280*/  ISETP.LT.AND P1, PT, R8, R75, !P0 ;  /* 0x0000004b0800720c */ /* 0x002fc60004721270 */
[----:B------:R-:W3:Y:S01]  /*98290*/  LDL.LU R8, [R1+0x1d64] ;  /* 0x001d640001087983 */ /* 0x000ee20000300800 */
[C---:B------:R-:W-:Y:S01]  /*982a0*/  IADD3 R5, R6.reuse, 0x9, RZ ;  /* 0x0000000906057810 */ /* 0x040fe20007ffe0ff */
[----:B------:R-:W-:Y:S02]  /*982b0*/  VIADD R7, R6, 0xa ;  /* 0x0000000a06077836 */ /* 0x000fe40000000000 */
[----:B------:R-:W3:Y:S01]  /*982c0*/  LDL.LU R82, [R1+0x608] ;  /* 0x0006080001527983 */ /* 0x000ee20000300800 */
[----:B--2---:R-:W-:Y:S02]  /*982d0*/  ISETP.LT.AND P4, PT, R5, R72, !P0 ;  /* 0x000000480500720c */ /* 0x004fe40004781270 */
[----:B------:R-:W-:Y:S01]  /*982e0*/  IADD3 R5, R0, R4, RZ ;  /* 0x0000000400057210 */ /* 0x000fe20007ffe0ff */
[----:B------:R-:W1:Y:S01]  /*982f0*/  LDC R72, c[0x0][0x22c] ;  /* 0x00008b00ff487b82 */ /* 0x000e620000000800 */
[----:B------:R-:W-:Y:S01]  /*98300*/  VIADD R6, R6, 0xb ;  /* 0x0000000b06067836 */ /* 0x000fe20000000000 */
[----:B------:R-:W-:Y:S01]  /*98310*/  ISETP.LT.AND P3, PT, R7, R73, !P0 ;  /* 0x000000490700720c */ /* 0x000fe20004761270 */
[----:B------:R-:W2:Y:S01]  /*98320*/  LDL.LU R80, [R1+0x61c] ;  /* 0x00061c0001507983 */ /* 0x000ea20000300800 */
[----:B------:R-:W-:-:S02]  /*98330*/  IMAD.IADD R65, R5, 0x1, R4 ;  /* 0x0000000105417824 */ /* 0x000fc400078e0204 */
[----:B------:R-:W-:Y:S01]  /*98340*/  ISETP.LT.AND P2, PT, R6, R74, !P0 ;  /* 0x0000004a0600720c */ /* 0x000fe20004741270 */
[----:B------:R-:W2:Y:S01]  /*98350*/  LDL.LU R79, [R1+0x60c] ;  /* 0x00060c00014f7983 */ /* 0x000ea20000300800 */
[-C--:B------:R-:W-:Y:S01]  /*98360*/  LEA R6, P5, R5, R2.reuse, 0x2 ;  /* 0x0000000205067211 */ /* 0x080fe200078a10ff */
[C---:B------:R-:W-:Y:S01]  /*98370*/  IMAD.IADD R0, R65.reuse, 0x1, R4 ;  /* 0x0000000141007824 */ /* 0x040fe200078e0204 */
[----:B------:R-:W1:Y:S01]  /*98380*/  LDC R73, c[0x0][0x22c] ;  /* 0x00008b00ff497b82 */ /* 0x000e620000000800 */
[-C--:B------:R-:W-:Y:S01]  /*98390*/  LEA R64, P6, R65, R2.reuse, 0x2 ;  /* 0x0000000241407211 */ /* 0x080fe200078c10ff */
[----:B------:R-:W2:Y:S01]  /*983a0*/  LDL.LU R78, [R1+0x410] ;  /* 0x00041000014e7983 */ /* 0x000ea20000300800 */
[-C--:B------:R-:W-:Y:S02]  /*983b0*/  LEA.HI.X.SX32 R7, R5, R3.reuse, 0x2, P5 ;  /* 0x0000000305077211 */ /* 0x080fe400028f16ff */
[C---:B------:R-:W-:Y:S01]  /*983c0*/  LEA R66, P5, R0.reuse, R2, 0x2 ;  /* 0x0000000200427211 */ /* 0x040fe200078a10ff */
[----:B------:R-:W2:Y:S01]  /*983d0*/  LDL.LU R11, [R1+0x1d6c] ;  /* 0x001d6c00010b7983 */ /* 0x000ea20000300800 */
[-C--:B------:R-:W-:Y:S01]  /*983e0*/  LEA.HI.X.SX32 R65, R65, R3.reuse, 0x2, P6 ;  /* 0x0000000341417211 */ /* 0x080fe200030f16ff */
[----:B------:R-:W1:Y:S01]  /*983f0*/  LDC R71, c[0x0][0x22c] ;  /* 0x00008b00ff477b82 */ /* 0x000e620000000800 */
[C---:B------:R-:W-:Y:S01]  /*98400*/  LEA.HI.X.SX32 R67, R0.reuse, R3, 0x2, P5 ;  /* 0x0000000300437211 */ /* 0x040fe200028f16ff */
[----:B------:R-:W2:Y:S01]  /*98410*/  LDL.LU R10, [R1+0x1d68] ;  /* 0x001d6800010a7983 */ /* 0x000ea20000300800 */
[----:B------:R-:W-:-:S04]  /*98420*/  IADD3 R5, R0, R4, RZ ;  /* 0x0000000400057210 */ /* 0x000fc80007ffe0ff */
[C---:B------:R-:W-:Y:S01]  /*98430*/  LEA R68, P6, R5.reuse, R2, 0x2 ;  /* 0x0000000205447211 */ /* 0x040fe200078c10ff */
[----:B------:R-:W1:Y:S03]  /*98440*/  LDC R70, c[0x0][0x22c] ;  /* 0x00008b00ff467b82 */ /* 0x000e660000000800 */
[----:B------:R-:W-:-:S05]  /*98450*/  LEA.HI.X.SX32 R69, R5, R3, 0x2, P6 ;  /* 0x0000000305457211 */ /* 0x000fca00030f16ff */
[----:B------:R-:W2:Y:S01]  /*98460*/  LDC R74, c[0x0][0x22c] ;  /* 0x00008b00ff4a7b82 */ /* 0x000ea20000000800 */
[----:B----4-:R-:W-:Y:S04]  /*98470*/  @P4 STG.E desc[UR60][R6.64], R86 ;  /* 0x0000005606004986 */ /* 0x010fe8000c10193c */
[----:B------:R4:W-:Y:S04]  /*98480*/  @P3 STG.E desc[UR60][R64.64], R84 ;  /* 0x0000005440003986 */ /* 0x0009e8000c10193c */
[----:B------:R4:W-:Y:S04]  /*98490*/  @P2 STG.E desc[UR60][R66.64], R83 ;  /* 0x0000005342002986 */ /* 0x0009e8000c10193c */
[----:B---3--:R3:W-:Y:S01]  /*984a0*/  @P1 STG.E desc[UR60][R68.64], R81 ;  /* 0x0000005144001986 */ /* 0x0087e2000c10193c */
[----:B-1----:R-:W-:-:S03]  /*984b0*/  ISETP.LT.AND P2, PT, R9, R72, !P0 ;  /* 0x000000480900720c */ /* 0x002fc60004741270 */
[----:B------:R-:W3:Y:S01]  /*984c0*/  LDL.LU R9, [R1+0x1d70] ;  /* 0x001d700001097983 */ /* 0x000ee20000300800 */
[----:B------:R-:W1:Y:S01]  /*984d0*/  LDC R72, c[0x0][0x22c] ;  /* 0x00008b00ff487b82 */ /* 0x000e620000000800 */
[----:B------:R-:W-:Y:S02]  /*984e0*/  ISETP.LT.AND P1, PT, R8, R73, !P0 ;  /* 0x000000490800720c */ /* 0x000fe40004721270 */
[----:B------:R-:W3:Y:S01]  /*984f0*/  LDL.LU R8, [R1+0x1d74] ;  /* 0x001d740001087983 */ /* 0x000ee20000300800 */
[----:B------:R-:W-:Y:S01]  /*98500*/  IMAD.IADD R5, R5, 0x1, R4 ;  /* 0x0000000105057824 */ /* 0x000fe200078e0204 */
[----:B------:R-:W-:-:S03]  /*98510*/  ISETP.LT.AND P4, PT, R13, R71, !P0 ;  /* 0x000000470d00720c */ /* 0x000fc60004781270 */
[----:B------:R-:W1:Y:S01]  /*98520*/  LDC R73, c[0x0][0x22c] ;  /* 0x00008b00ff497b82 */ /* 0x000e620000000800 */
[----:B------:R-:W-:Y:S01]  /*98530*/  ISETP.LT.AND P3, PT, R12, R70, !P0 ;  /* 0x000000460c00720c */ /* 0x000fe20004761270 */
[C---:B----4-:R-:W-:Y:S01]  /*98540*/  IMAD.IADD R65, R5.reuse, 0x1, R4 ;  /* 0x0000000105417824 */ /* 0x050fe200078e0204 */
[----:B------:R-:W-:Y:S01]  /*98550*/  LEA R6, P5, R5, R2, 0x2 ;  /* 0x0000000205067211 */ /* 0x000fe200078a10ff */
[----:B------:R-:W4:Y:S03]  /*98560*/  LDL.LU R86, [R1+0x400] ;  /* 0x0004000001567983 */ /* 0x000f260000300800 */
[----:B------:R-:W-:Y:S01]  /*98570*/  IADD3 R0, R65, R4, RZ ;  /* 0x0000000441007210 */ /* 0x000fe20007ffe0ff */
[----:B------:R-:W4:Y:S01]  /*98580*/  LDL.LU R84, [R1+0x414] ;  /* 0x0004140001547983 */ /* 0x000f220000300800 */
[----:B------:R-:W-:Y:S01]  /*98590*/  LEA.HI.X.SX32 R7, R5, R3, 0x2, P5 ;  /* 0x0000000305077211 */ /* 0x000fe200028f16ff */
[----:B------:R-:W1:Y:S01]  /*985a0*/  LDC R71, c[0x0][0x22c] ;  /* 0x00008b00ff477b82 */ /* 0x000e620000000800 */
[-C--:B------:R-:W-:Y:S01]  /*985b0*/  LEA R64, P6, R65, R2.reuse, 0x2 ;  /* 0x0000000241407211 */ /* 0x080fe200078c10ff */
[----:B------:R-:W4:Y:S01]  /*985c0*/  LDL.LU R83, [R1+0x404] ;  /* 0x0004040001537983 */ /* 0x000f220000300800 */
[----:B------:R-:W-:-:S02]  /*985d0*/  LEA R66, P5, R0, R2, 0x2 ;  /* 0x0000000200427211 */ /* 0x000fc400078a10ff */
[-C--:B------:R-:W-:Y:S01]  /*985e0*/  LEA.HI.X.SX32 R65, R65, R3.reuse, 0x2, P6 ;  /* 0x0000000341417211 */ /* 0x080fe200030f16ff */
[C---:B------:R-:W-:Y:S01]  /*985f0*/  IMAD.IADD R5, R0.reuse, 0x1, R4 ;  /* 0x0000000100057824 */ /* 0x040fe200078e0204 */
[----:B------:R-:W-:Y:S01]  /*98600*/  LEA.HI.X.SX32 R67, R0, R3, 0x2, P5 ;  /* 0x0000000300437211 */ /* 0x000fe200028f16ff */
[----:B------:R-:W-:Y:S01]  /*98610*/  @P4 STG.E desc[UR60][R6.64], R82 ;  /* 0x0000005206004986 */ /* 0x000fe2000c10193c */
[----:B------:R-:W1:Y:S03]  /*98620*/  LDC R70, c[0x0][0x22c] ;  /* 0x00008b00ff467b82 */ /* 0x000e660000000800 */
[----:B--2---:R2:W-:Y:S01]  /*98630*/  @P3 STG.E desc[UR60][R64.64], R80 ;  /* 0x0000005040003986 */ /* 0x0045e2000c10193c */
[----:B---3--:R-:W-:-:S03]  /*98640*/  LEA R68, P6, R5, R2, 0x2 ;  /* 0x0000000205447211 */ /* 0x008fc600078c10ff */
[----:B------:R-:W3:Y:S04]  /*98650*/  LDL.LU R81, [R1+0x418] ;  /* 0x0004180001517983 */ /* 0x000ee80000300800 */
[----:B------:R2:W-:Y:S04]  /*98660*/  @P2 STG.E desc[UR60][R66.64], R79 ;  /* 0x0000004f42002986 */ /* 0x0005e8000c10193c */
[----:B------:R-:W3:Y:S04]  /*98670*/  LDL.LU R13, [R1+0x1d7c] ;  /* 0x001d7c00010d7983 */ /* 0x000ee80000300800 */
[----:B------:R-:W3:Y:S01]  /*98680*/  LDL.LU R12, [R1+0x1d78] ;  /* 0x001d7800010c7983 */ /* 0x000ee20000300800 */
[----:B------:R-:W-:-:S05]  /*98690*/  LEA.HI.X.SX32 R69, R5, R3, 0x2, P6 ;  /* 0x0000000305457211 */ /* 0x000fca00030f16ff */
[----:B------:R2:W-:Y:S01]  /*986a0*/  @P1 STG.E desc[UR60][R68.64], R78 ;  /* 0x0000004e44001986 */ /* 0x0005e2000c10193c */
[----:B-1----:R-:W-:-:S03]  /*986b0*/  ISETP.LT.AND P2, PT, R9, R72, !P0 ;  /* 0x000000480900720c */ /* 0x002fc60004741270 */
[----:B------:R-:W3:Y:S01]  /*986c0*/  LDL.LU R9, [R1+0x1d80] ;  /* 0x001d800001097983 */ /* 0x000ee20000300800 */
[----:B------:R-:W-:Y:S01]  /*986d0*/  IMAD.IADD R5, R5, 0x1, R4 ;  /* 0x0000000105057824 */ /* 0x000fe200078e0204 */
[----:B------:R-:W1:Y:S01]  /*986e0*/  LDC R72, c[0x0][0x22c] ;  /* 0x00008b00ff487b82 */ /* 0x000e620000000800 */
[----:B------:R-:W-:Y:S02]  /*986f0*/  ISETP.LT.AND P1, PT, R8, R73, !P0 ;  /* 0x000000490800720c */ /* 0x000fe40004721270 */
[----:B------:R-:W3:Y:S01]  /*98700*/  LDL.LU R8, [R1+0x1d84] ;  /* 0x001d840001087983 */ /* 0x000ee20000300800 */
[----:B--2---:R-:W-:-:S04]  /*98710*/  IADD3 R65, R5, R4, RZ ;  /* 0x0000000405417210 */ /* 0x004fc80007ffe0ff */
[----:B------:R-:W2:Y:S01]  /*98720*/  LDC R73, c[0x0][0x22c] ;  /* 0x00008b00ff497b82 */ /* 0x000ea20000000800 */
[----:B------:R-:W-:Y:S01]  /*98730*/  ISETP.LT.AND P4, PT, R11, R71, !P0 ;  /* 0x000000470b00720c */ /* 0x000fe20004781270 */
[----:B------:R-:W2:Y:S01]  /*98740*/  LDL.LU R82, [R1+0x408] ;  /* 0x0004080001527983 */ /* 0x000ea20000300800 */
[----:B------:R-:W-:Y:S01]  /*98750*/  ISETP.LT.AND P3, PT, R10, R70, !P0 ;  /* 0x000000460a00720c */ /* 0x000fe20004761270 */
[----:B------:R-:W-:Y:S01]  /*98760*/  IMAD.IADD R0, R65, 0x1, R4 ;  /* 0x0000000141007824 */ /* 0x000fe200078e0204 */
[-C--:B------:R-:W-:Y:S01]  /*98770*/  LEA R6, P5, R5, R2.reuse, 0x2 ;  /* 0x0000000205067211 */ /* 0x080fe200078a10ff */
[----:B------:R-:W2:Y:S01]  /*98780*/  LDL.LU R80, [R1+0x41c] ;  /* 0x00041c0001507983 */ /* 0x000ea20000300800 */
[-C--:B------:R-:W-:Y:S01]  /*98790*/  LEA R64, P6, R65, R2.reuse, 0x2 ;  /* 0x0000000241407211 */ /* 0x080fe200078c10ff */
[----:B------:R-:W1:Y:S01]  /*987a0*/  LDC R71, c[0x0][0x22c] ;  /* 0x00008b00ff477b82 */ /* 0x000e620000000800 */
[----:B------:R-:W-:Y:S01]  /*987b0*/  LEA.HI.X.SX32 R7, R5, R3, 0x2, P5 ;  /* 0x0000000305077211 */ /* 0x000fe200028f16ff */
[----:B------:R-:W2:Y:S01]  /*987c0*/  LDL.LU R79, [R1+0x40c] ;  /* 0x00040c00014f7983 */ /* 0x000ea20000300800 */
[----:B------:R-:W-:-:S03]  /*987d0*/  LEA R66, P5, R0, R2, 0x2 ;  /* 0x0000000200427211 */ /* 0x000fc600078a10ff */
[----:B------:R-:W2:Y:S01]  /*987e0*/  LDL.LU R78, [R1+0x20] ;  /* 0x00002000014e7983 */ /* 0x000ea20000300800 */
[-C--:B------:R-:W-:Y:S01]  /*987f0*/  LEA.HI.X.SX32 R65, R65, R3.reuse, 0x2, P6 ;  /* 0x0000000341417211 */ /* 0x080fe200030f16ff */
[----:B------:R-:W2:Y:S02]  /*98800*/  LDC R70, c[0x0][0x22c] ;  /* 0x00008b00ff467b82 */ /* 0x000ea40000000800 */
[----:B------:R-:W2:Y:S01]  /*98810*/  LDL.LU R11, [R1+0x1d8c] ;  /* 0x001d8c00010b7983 */ /* 0x000ea20000300800 */
[C---:B------:R-:W-:Y:S01]  /*98820*/  LEA.HI.X.SX32 R67, R0.reuse, R3, 0x2, P5 ;  /* 0x0000000300437211 */ /* 0x040fe200028f16ff */
[----:B------:R-:W-:Y:S02]  /*98830*/  IMAD.IADD R5, R0, 0x1, R4 ;  /* 0x0000000100057824 */ /* 0x000fe400078e0204 */
[----:B----4-:R4:W-:Y:S04]  /*98840*/  @P4 STG.E desc[UR60][R6.64], R86 ;  /* 0x0000005606004986 */ /* 0x0109e8000c10193c */
[----:B------:R4:W-:Y:S01]  /*98850*/  @P3 STG.E desc[UR60][R64.64], R84 ;  /* 0x0000005440003986 */ /* 0x0009e2000c10193c */
[----:B------:R-:W-:-:S03]  /*98860*/  LEA R68, P6, R5, R2, 0x2 ;  /* 0x0000000205447211 */ /* 0x000fc600078c10ff */
[----:B------:R4:W-:Y:S04]  /*98870*/  @P2 STG.E desc[UR60][R66.64], R83 ;  /* 0x0000005342002986 */ /* 0x0009e8000c10193c */
[----:B------:R-:W4:Y:S01]  /*98880*/  LDL.LU R10, [R1+0x1d88] ;  /* 0x001d8800010a7983 */ /* 0x000f220000300800 */
[----:B------:R-:W-:-:S05]  /*98890*/  LEA.HI.X.SX32 R69, R5, R3, 0x2, P6 ;  /* 0x0000000305457211 */ /* 0x000fca00030f16ff */
[----:B---3--:R3:W-:Y:S01]  /*988a0*/  @P1 STG.E desc[UR60][R68.64], R81 ;  /* 0x0000005144001986 */ /* 0x0087e2000c10193c */
[----:B-1----:R-:W-:-:S03]  /*988b0*/  ISETP.LT.AND P2, PT, R9, R72, !P0 ;  /* 0x000000480900720c */ /* 0x002fc60004741270 */
[----:B------:R-:W3:Y:S01]  /*988c0*/  LDL.LU R9, [R1+0x1d90] ;  /* 0x001d900001097983 */ /* 0x000ee20000300800 */
[----:B------:R-:W-:Y:S01]  /*988d0*/  ISETP.LT.AND P4, PT, R13, R71, !P0 ;  /* 0x000000470d00720c */ /* 0x000fe20004781270 */
[----:B------:R-:W1:Y:S08]  /*988e0*/  LDC R72, c[0x0][0x22c] ;  /* 0x00008b00ff487b82 */ /* 0x000e700000000800 */
[----:B------:R-:W1:Y:S01]  /*988f0*/  LDC R71, c[0x0][0x22c] ;  /* 0x00008b00ff477b82 */ /* 0x000e620000000800 */
[----:B--2---:R-:W-:-:S02]  /*98900*/  ISETP.LT.AND P1, PT, R8, R73, !P0 ;  /* 0x000000490800720c */ /* 0x004fc40004721270 */
[----:B------:R-:W2:Y:S01]  /*98910*/  LDL.LU R8, [R1+0x1d94] ;  /* 0x001d940001087983 */ /* 0x000ea20000300800 */
[----:B------:R-:W-:-:S04]  /*98920*/  ISETP.LT.AND P3, PT, R12, R70, !P0 ;  /* 0x000000460c00720c */ /* 0x000fc80004761270 */
[----:B------:R-:W2:Y:S01]  /*98930*/  LDC R73, c[0x0][0x22c] ;  /* 0x00008b00ff497b82 */ /* 0x000ea20000000800 */
[----:B------:R-:W-:Y:S01]  /*98940*/  IADD3 R5, R5, R4, RZ ;  /* 0x0000000405057210 */ /* 0x000fe20007ffe0ff */
[----:B----4-:R-:W4:Y:S06]  /*98950*/  LDL.LU R86, [R1+0x10] ;  /* 0x0000100001567983 */ /* 0x010f2c0000300800 */
[----:B------:R-:W3:Y:S01]  /*98960*/  LDC R70, c[0x0][0x22c] ;  /* 0x00008b00ff467b82 */ /* 0x000ee20000000800 */
[CC--:B------:R-:W-:Y:S01]  /*98970*/  LEA R6, P5, R5.reuse, R2.reuse, 0x2 ;  /* 0x0000000205067211 */ /* 0x0c0fe200078a10ff */
[C-C-:B------:R-:W-:Y:S01]  /*98980*/  IMAD.IADD R65, R5.reuse, 0x1, R4.reuse ;  /* 0x0000000105417824 */ /* 0x140fe200078e0204 */
[----:B------:R-:W4:Y:S02]  /*98990*/  LDL.LU R84, [R1+0x24] ;  /* 0x0000240001547983 */ /* 0x000f240000300800 */
[----:B------:R-:W-:Y:S01]  /*989a0*/  LEA.HI.X.SX32 R7, R5, R3, 0x2, P5 ;  /* 0x0000000305077211 */ /* 0x000fe200028f16ff */
[C---:B------:R-:W-:Y:S01]  /*989b0*/  IMAD.IADD R0, R65.reuse, 0x1, R4 ;  /* 0x0000000141007824 */ /* 0x040fe200078e0204 */
[----:B------:R-:W4:Y:S01]  /*989c0*/  LDL.LU R83, [R1+0x14] ;  /* 0x0000140001537983 */ /* 0x000f220000300800 */
[----:B------:R-:W-:-:S03]  /*989d0*/  LEA R64, P6, R65, R2, 0x2 ;  /* 0x0000000241407211 */ /* 0x000fc600078c10ff */
[----:B------:R-:W-:Y:S01]  /*989e0*/  @P4 STG.E desc[UR60][R6.64], R82 ;  /* 0x0000005206004986 */ /* 0x000fe2000c10193c */
[----:B-1----:R-:W-:Y:S02]  /*989f0*/  ISETP.LT.AND P4, PT, R11, R71, !P0 ;  /* 0x000000470b00720c */ /* 0x002fe40004781270 */
[C---:B------:R-:W-:Y:S01]  /*98a00*/  LEA R66, P5, R0.reuse, R2, 0x2 ;  /* 0x0000000200427211 */ /* 0x040fe200078a10ff */
[----:B---3--:R-:W3:Y:S01]  /*98a10*/  LDL.LU R81, [R1+0x28] ;  /* 0x0000280001517983 */ /* 0x008ee20000300800 */
[-C--:B------:R-:W-:Y:S01]  /*98a20*/  LEA.HI.X.SX32 R65, R65, R3.reuse, 0x2, P6 ;  /* 0x0000000341417211 */ /* 0x080fe200030f16ff */
[----:B------:R-:W1:Y:S02]  /*98a30*/  LDC R71, c[0x0][0x22c] ;  /* 0x00008b00ff477b82 */ /* 0x000e640000000800 */
[----:B------:R-:W1:Y:S01]  /*98a40*/  LDL.LU R11, [R1+0x1d9c] ;  /* 0x001d9c00010b7983 */ /* 0x000e620000300800 */
[C---:B------:R-:W-:Y:S02]  /*98a50*/  LEA.HI.X.SX32 R67, R0.reuse, R3, 0x2, P5 ;  /* 0x0000000300437211 */ /* 0x040fe400028f16ff */
[----:B------:R-:W-:Y:S01]  /*98a60*/  IADD3 R5, R0, R4, RZ ;  /* 0x0000000400057210 */ /* 0x000fe20007ffe0ff */
[----:B------:R2:W-:Y:S01]  /*98a70*/  @P3 STG.E desc[UR60][R64.64], R80 ;  /* 0x0000005040003986 */ /* 0x0005e2000c10193c */
[----:B------:R-:W-:-:S02]  /*98a80*/  ISETP.LT.AND P3, PT, R10, R70, !P0 ;  /* 0x000000460a00720c */ /* 0x000fc40004761270 */
[C---:B------:R-:W-:Y:S01]  /*98a90*/  LEA R68, P6, R5.reuse, R2, 0x2 ;  /* 0x0000000205447211 */ /* 0x040fe200078c10ff */
[----:B------:R2:W-:Y:S01]  /*98aa0*/  @P2 STG.E desc[UR60][R66.64], R79 ;  /* 0x0000004f42002986 */ /* 0x0005e2000c10193c */
[----:B------:R-:W1:Y:S03]  /*98ab0*/  LDC R70, c[0x0][0x22c] ;  /* 0x00008b00ff467b82 */ /* 0x000e660000000800 */
[----:B------:R-:W3:Y:S01]  /*98ac0*/  LDL.LU R10, [R1+0x1d98] ;  /* 0x001d9800010a7983 */ /* 0x000ee20000300800 */
[----:B------:R-:W-:-:S05]  /*98ad0*/  LEA.HI.X.SX32 R69, R5, R3, 0x2, P6 ;  /* 0x0000000305457211 */ /* 0x000fca00030f16ff */
[----:B------:R2:W-:Y:S01]  /*98ae0*/  @P1 STG.E desc[UR60][R68.64], R78 ;  /* 0x0000004e44001986 */ /* 0x0005e2000c10193c */
[----:B------:R-:W-:-:S03]  /*98af0*/  ISETP.LT.AND P2, PT, R9, R72, !P0 ;  /* 0x000000480900720c */ /* 0x000fc60004741270 */
[----:B------:R-:W3:Y:S01]  /*98b00*/  LDL.LU R9, [R1+0x1da0] ;  /* 0x001da00001097983 */ /* 0x000ee20000300800 */
[--C-:B------:R-:W-:Y:S01]  /*98b10*/  IMAD.IADD R5, R5, 0x1, R4.reuse ;  /* 0x0000000105057824 */ /* 0x100fe200078e0204 */
[----:B------:R-:W3:Y:S01]  /*98b20*/  LDC R72, c[0x0][0x22c] ;  /* 0x00008b00ff487b82 */ /* 0x000ee20000000800 */
[----:B--2---:R-:W-:Y:S02]  /*98b30*/  ISETP.LT.AND P1, PT, R8, R73, !P0 ;  /* 0x000000490800720c */ /* 0x004fe40004721270 */
[----:B------:R-:W2:Y:S01]  /*98b40*/  LDL.LU R8, [R1+0x1da4] ;  /* 0x001da40001087983 */ /* 0x000ea20000300800 */
[C---:B------:R-:W-:Y:S01]  /*98b50*/  IMAD.IADD R65, R5.reuse, 0x1, R4 ;  /* 0x0000000105417824 */ /* 0x040fe200078e0204 */
[----:B------:R-:W-:-:S03]  /*98b60*/  LEA R6, P5, R5, R2, 0x2 ;  /* 0x0000000205067211 */ /* 0x000fc600078a10ff */
[----:B------:R-:W2:Y:S01]  /*98b70*/  LDC R73, c[0x0][0x22c] ;  /* 0x00008b00ff497b82 */ /* 0x000ea20000000800 */
[----:B------:R-:W2:Y:S04]  /*98b80*/  LDL.LU R82, [R1+0x18] ;  /* 0x0000180001527983 */ /* 0x000ea80000300800 */
[----:B------:R-:W2:Y:S04]  /*98b90*/  LDL.LU R80, [R1+0x2c] ;  /* 0x00002c0001507983 */ /* 0x000ea80000300800 */
[----:B------:R-:W2:Y:S01]  /*98ba0*/  LDL.LU R79, [R1+0x1c] ;  /* 0x00001c00014f7983 */ /* 0x000ea20000300800 */
[----:B------:R-:W-:-:S02]  /*98bb0*/  IADD3 R0, R65, R4, RZ ;  /* 0x0000000441007210 */ /* 0x000fc40007ffe0ff */
[-C--:B------:R-:W-:Y:S01]  /*98bc0*/  LEA.HI.X.SX32 R7, R5, R3.reuse, 0x2, P5 ;  /* 0x0000000305077211 */ /* 0x080fe200028f16ff */
[----:B------:R-:W2:Y:S01]  /*98bd0*/  LDL.LU R78, [R1] ;  /* 0x00000000014e7983 */ /* 0x000ea20000300800 */
[CC--:B------:R-:W-:Y:S01]  /*98be0*/  LEA R64, P6, R65.reuse, R2.reuse, 0x2 ;  /* 0x0000000241407211 */ /* 0x0c0fe200078c10ff */
[C---:B------:R-:W-:Y:S02]  /*98bf0*/  IMAD.IADD R5, R0.reuse, 0x1, R4 ;  /* 0x0000000100057824 */ /* 0x040fe400078e0204 */
[----:B----4-:R4:W-:Y:S01]  /*98c00*/  @P4 STG.E desc[UR60][R6.64], R86 ;  /* 0x0000005606004986 */ /* 0x0109e2000c10193c */
[----:B------:R-:W-:Y:S02]  /*98c10*/  LEA.HI.X.SX32 R65, R65, R3, 0x2, P6 ;  /* 0x0000000341417211 */ /* 0x000fe400030f16ff */
[-C--:B------:R-:W-:Y:S01]  /*98c20*/  LEA R68, P6, R5, R2.reuse, 0x2 ;  /* 0x0000000205447211 */ /* 0x080fe200078c10ff */
[----:B------:R-:W2:Y:S01]  /*98c30*/  LDL.LU R12, [R1+0x1dac] ;  /* 0x001dac00010c7983 */ /* 0x000ea20000300800 */
[----:B------:R-:W-:-:S02]  /*98c40*/  LEA R66, P5, R0, R2, 0x2 ;  /* 0x0000000200427211 */ /* 0x000fc400078a10ff */
[C---:B------:R-:W-:Y:S01]  /*98c50*/  LEA.HI.X.SX32 R69, R5.reuse, R3, 0x2, P6 ;  /* 0x0000000305457211 */ /* 0x040fe200030f16ff */
[----:B------:R-:W-:Y:S01]  /*98c60*/  IMAD.IADD R5, R5, 0x1, R4 ;  /* 0x0000000105057824 */ /* 0x000fe200078e0204 */
[----:B-1----:R-:W-:Y:S02]  /*98c70*/  ISETP.LT.AND P4, PT, R11, R71, !P0 ;  /* 0x000000470b00720c */ /* 0x002fe40004781270 */
[----:B------:R-:W2:Y:S01]  /*98c80*/  LDL.LU R11, [R1+0x1da8] ;  /* 0x001da800010b7983 */ /* 0x000ea20000300800 */
[----:B------:R-:W-:Y:S01]  /*98c90*/  LEA.HI.X.SX32 R67, R0, R3, 0x2, P5 ;  /* 0x0000000300437211 */ /* 0x000fe200028f16ff */
[----:B------:R-:W1:Y:S02]  /*98ca0*/  LDC R71, c[0x0][0x22c] ;  /* 0x00008b00ff477b82 */ /* 0x000e640000000800 */
[----:B------:R3:W-:Y:S01]  /*98cb0*/  @P3 STG.E desc[UR60][R64.64], R84 ;  /* 0x0000005440003986 */ /* 0x0007e2000c10193c */
[----:B----4-:R-:W-:-:S03]  /*98cc0*/  LEA R6, P5, R5, R2, 0x2 ;  /* 0x0000000205067211 */ /* 0x010fc600078a10ff */
[----:B------:R4:W-:Y:S01]  /*98cd0*/  @P2 STG.E desc[UR60][R66.64], R83 ;  /* 0x0000005342002986 */ /* 0x0009e2000c10193c */
[----:B---3--:R-:W-:Y:S02]  /*98ce0*/  ISETP.LT.AND P3, PT, R10, R70, !P0 ;  /* 0x000000460a00720c */ /* 0x008fe40004761270 */
[C---:B------:R-:W-:Y:S02]  /*98cf0*/  IADD3 R65, R5.reuse, R4, RZ ;  /* 0x0000000405417210 */ /* 0x040fe40007ffe0ff */
[----:B------:R-:W-:Y:S01]  /*98d00*/  LEA.HI.X.SX32 R7, R5, R3, 0x2, P5 ;  /* 0x0000000305077211 */ /* 0x000fe200028f16ff */
[----:B------:R3:W-:Y:S01]  /*98d10*/  @P1 STG.E desc[UR60][R68.64], R81 ;  /* 0x0000005144001986 */ /* 0x0007e2000c10193c */
[----:B------:R-:W1:Y:S01]  /*98d20*/  LDC R70, c[0x0][0x22c] ;  /* 0x00008b00ff467b82 */ /* 0x000e620000000800 */
[C---:B------:R-:W-:Y:S01]  /*98d30*/  IMAD.IADD R0, R65.reuse, 0x1, R4 ;  /* 0x0000000141007824 */ /* 0x040fe200078e0204 */
[-C--:B------:R-:W-:Y:S01]  /*98d40*/  LEA R64, P6, R65, R2.reuse, 0x2 ;  /* 0x0000000241407211 */ /* 0x080fe200078c10ff */
[----:B------:R-:W2:Y:S03]  /*98d50*/  LDL.LU R10, [R1+0x1db0] ;  /* 0x001db000010a7983 */ /* 0x000ea60000300800 */
[----:B----4-:R-:W-:-:S02]  /*98d60*/  LEA R66, P5, R0, R2, 0x2 ;  /* 0x0000000200427211 */ /* 0x010fc400078a10ff */
[-C--:B------:R-:W-:Y:S02]  /*98d70*/  LEA.HI.X.SX32 R65, R65, R3.reuse, 0x2, P6 ;  /* 0x0000000341417211 */ /* 0x080fe400030f16ff */
[----:B------:R-:W-:Y:S01]  /*98d80*/  LEA.HI.X.SX32 R67, R0, R3, 0x2, P5 ;  /* 0x0000000300437211 */ /* 0x000fe200028f16ff */
[----:B---3--:R-:W3:Y:S01]  /*98d90*/  LDC R81, c[0x0][0x22c] ;  /* 0x00008b00ff517b82 */ /* 0x008ee20000000800 */
[----:B------:R-:W-:Y:S02]  /*98da0*/  ISETP.LT.AND P2, PT, R9, R72, !P0 ;  /* 0x000000480900720c */ /* 0x000fe40004741270 */
[----:B------:R-:W4:Y:S05]  /*98db0*/  LDL.LU R9, [R1+0x1db4] ;  /* 0x001db40001097983 */ /* 0x000f2a0000300800 */
[----:B------:R-:W3:Y:S01]  /*98dc0*/  LDC R72, c[0x0][0x22c] ;  /* 0x00008b00ff487b82 */ /* 0x000ee20000000800 */
[----:B--2---:R-:W-:-:S07]  /*98dd0*/  ISETP.LT.AND P1, PT, R8, R73, !P0 ;  /* 0x000000490800720c */ /* 0x004fce0004721270 */
[----:B------:R-:W4:Y:S01]  /*98de0*/  LDC R73, c[0x0][0x22c] ;  /* 0x00008b00ff497b82 */ /* 0x000f220000000800 */
[----:B------:R2:W-:Y:S04]  /*98df0*/  @P4 STG.E desc[UR60][R6.64], R82 ;  /* 0x0000005206004986 */ /* 0x0005e8000c10193c */
[----:B------:R1:W-:Y:S04]  /*98e00*/  @P3 STG.E desc[UR60][R64.64], R80 ;  /* 0x0000005040003986 */ /* 0x0003e8000c10193c */
[----:B------:R1:W-:Y:S01]  /*98e10*/  @P2 STG.E desc[UR60][R66.64], R79 ;  /* 0x0000004f42002986 */ /* 0x0003e2000c10193c */
[----:B------:R-:W-:Y:S01]  /*98e20*/  IMAD.IADD R5, R0, 0x1, R4 ;  /* 0x0000000100057824 */ /* 0x000fe200078e0204 */
[----:B--2---:R-:W2:Y:S02]  /*98e30*/  LDC R82, c[0x0][0x22c] ;  /* 0x00008b00ff527b82 */ /* 0x004ea40000000800 */
[----:B-1----:R-:W2:Y:S04]  /*98e40*/  LDL.LU R80, [R1+0x4] ;  /* 0x0000040001507983 */ /* 0x002ea80000300800 */
[----:B------:R-:W2:Y:S04]  /*98e50*/  LDL.LU R79, [R1+0x8] ;  /* 0x00000800014f7983 */ /* 0x000ea80000300800 */
[----:B------:R-:W2:Y:S01]  /*98e60*/  LDL.LU R8, [R1+0x1dbc] ;  /* 0x001dbc0001087983 */ /* 0x000ea20000300800 */
[----:B------:R-:W-:-:S02]  /*98e70*/  ISETP.LT.AND P4, PT, R12, R71, !P0 ;  /* 0x000000470c00720c */ /* 0x000fc40004781270 */
[----:B------:R-:W-:Y:S01]  /*98e80*/  ISETP.LT.AND P3, PT, R11, R70, !P0 ;  /* 0x000000460b00720c */ /* 0x000fe20004761270 */
[----:B------:R-:W2:Y:S01]  /*98e90*/  LDL.LU R12, [R1+0x1db8] ;  /* 0x001db800010c7983 */ /* 0x000ea20000300800 */
[----:B------:R-:W2:Y:S03]  /*98ea0*/  LDC R71, c[0x0][0x22c] ;  /* 0x00008b00ff477b82 */ /* 0x000ea60000000800 */
[----:B------:R-:W2:Y:S01]  /*98eb0*/  LDL.LU R11, [R1+0x1dc0] ;  /* 0x001dc000010b7983 */ /* 0x000ea20000300800 */
[----:B------:R-:W-:-:S04]  /*98ec0*/  LEA R68, P6, R5, R2, 0x2 ;  /* 0x0000000205447211 */ /* 0x000fc800078c10ff */
[C---:B------:R-:W-:Y:S01]  /*98ed0*/  LEA.HI.X.SX32 R69, R5.reuse, R3, 0x2, P6 ;  /* 0x0000000305457211 */ /* 0x040fe200030f16ff */
[----:B------:R-:W1:Y:S01]  /*98ee0*/  LDC R70, c[0x0][0x22c] ;  /* 0x00008b00ff467b82 */ /* 0x000e620000000800 */
[----:B------:R-:W-:-:S04]  /*98ef0*/  IADD3 R5, R5, R4, RZ ;  /* 0x0000000405057210 */ /* 0x000fc80007ffe0ff */
[C---:B------:R-:W-:Y:S01]  /*98f00*/  LEA R6, P5, R5.reuse, R2, 0x2 ;  /* 0x0000000205067211 */ /* 0x040fe200078a10ff */
[----:B------:R3:W-:Y:S03]  /*98f10*/  @P1 STG.E desc[UR60][R68.64], R78 ;  /* 0x0000004e44001986 */ /* 0x0007e6000c10193c */
[C---:B------:R-:W-:Y:S02]  /*98f20*/  LEA.HI.X.SX32 R7, R5.reuse, R3, 0x2, P5 ;  /* 0x0000000305077211 */ /* 0x040fe400028f16ff */
[----:B---3--:R-:W-:Y:S02]  /*98f30*/  ISETP.LT.AND P2, PT, R10, R72, !P0 ;  /* 0x000000480a00720c */ /* 0x008fe40004741270 */
[----:B------:R-:W3:Y:S01]  /*98f40*/  LDL.LU R10, [R1+0x1dc4] ;  /* 0x001dc400010a7983 */ /* 0x000ee20000300800 */
[----:B------:R-:W1:Y:S03]  /*98f50*/  LDC R72, c[0x0][0x22c] ;  /* 0x00008b00ff487b82 */ /* 0x000e660000000800 */
[----:B------:R-:W3:Y:S04]  /*98f60*/  LDL.LU R78, [R1+0xc] ;  /* 0x00000c00014e7983 */ /* 0x000ee80000300800 */
[----:B------:R1:W-:Y:S01]  /*98f70*/  @P4 STG.E desc[UR60][R6.64], R248 ;  /* 0x000000f806004986 */ /* 0x0003e2000c10193c */
[----:B------:R-:W-:Y:S01]  /*98f80*/  IMAD.IADD R65, R5, 0x1, R4 ;  /* 0x0000000105417824 */ /* 0x000fe200078e0204 */
[----:B-1----:R-:W1:Y:S01]  /*98f90*/  LDC R248, c[0x0][0x248] ;  /* 0x00009200fff87b82 */ /* 0x002e620000000800 */
[----:B----4-:R-:W-:-:S02]  /*98fa0*/  ISETP.LT.AND P1, PT, R9, R73, !P0 ;  /* 0x000000490900720c */ /* 0x010fc40004721270 */
[----:B------:R-:W4:Y:S01]  /*98fb0*/  LDL.LU R9, [R1+0x1dcc] ;  /* 0x001dcc0001097983 */ /* 0x000f220000300800 */
[----:B--2---:R-:W-:-:S03]  /*98fc0*/  ISETP.LT.AND P4, PT, R8, R71, !P0 ;  /* 0x000000470800720c */ /* 0x004fc60004781270 */
[----:B------:R-:W2:Y:S01]  /*98fd0*/  LDL.LU R13, [R1+0x1dc8] ;  /* 0x001dc800010d7983 */ /* 0x000ea20000300800 */
[C---:B------:R-:W-:Y:S01]  /*98fe0*/  IMAD.IADD R0, R65.reuse, 0x1, R4 ;  /* 0x0000000141007824 */ /* 0x040fe200078e0204 */
[CC--:B------:R-:W-:Y:S01]  /*98ff0*/  LEA R64, P6, R65.reuse, R2.reuse, 0x2 ;  /* 0x0000000241407211 */ /* 0x0c0fe200078c10ff */
[----:B------:R-:W3:Y:S01]  /*99000*/  LDC R73, c[0x0][0x22c] ;  /* 0x00008b00ff497b82 */ /* 0x000ee20000000800 */
[----:B------:R-:W2:Y:S02]  /*99010*/  LDL.LU R8, [R1+0x1dd0] ;  /* 0x001dd00001087983 */ /* 0x000ea40000300800 */
[C---:B------:R-:W-:Y:S02]  /*99020*/  LEA R66, P5, R0.reuse, R2, 0x2 ;  /* 0x0000000200427211 */ /* 0x040fe400078a10ff */
[C---:B------:R-:W-:Y:S02]  /*99030*/  IADD3 R5, R0.reuse, R4, RZ ;  /* 0x0000000400057210 */ /* 0x040fe40007ffe0ff */
[-C--:B------:R-:W-:Y:S01]  /*99040*/  LEA.HI.X.SX32 R65, R65, R3.reuse, 0x2, P6 ;  /* 0x0000000341417211 */ /* 0x080fe200030f16ff */
[----:B------:R-:W4:Y:S01]  /*99050*/  LDC R71, c[0x0][0x22c] ;  /* 0x00008b00ff477b82 */ /* 0x000f220000000800 */
[----:B------:R-:W-:-:S02]  /*99060*/  LEA.HI.X.SX32 R67, R0, R3, 0x2, P5 ;  /* 0x0000000300437211 */ /* 0x000fc400028f16ff */
[----:B------:R-:W-:Y:S01]  /*99070*/  LEA R68, P6, R5, R2, 0x2 ;  /* 0x0000000205447211 */ /* 0x000fe200078c10ff */
[----:B------:R1:W-:Y:S04]  /*99080*/  @P3 STG.E desc[UR60][R64.64], R80 ;  /* 0x0000005040003986 */ /* 0x0003e8000c10193c */
[----:B------:R1:W-:Y:S01]  /*99090*/  @P2 STG.E desc[UR60][R66.64], R249 ;  /* 0x000000f942002986 */ /* 0x0003e2000c10193c */
[----:B------:R-:W-:Y:S02]  /*990a0*/  ISETP.LT.AND P2, PT, R11, R72, !P0 ;  /* 0x000000480b00720c */ /* 0x000fe40004741270 */
[C---:B------:R-:W-:Y:S01]  /*990b0*/  LEA.HI.X.SX32 R69, R5.reuse, R3, 0x2, P6 ;  /* 0x0000000305457211 */ /* 0x040fe200030f16ff */
[----:B------:R-:W2:Y:S01]  /*990c0*/  LDL.LU R11, [R1+0x1dd4] ;  /* 0x001dd400010b7983 */ /* 0x000ea20000300800 */
[----:B------:R-:W2:Y:S01]  /*990d0*/  LDC R72, c[0x0][0x22c] ;  /* 0x00008b00ff487b82 */ /* 0x000ea20000000800 */
[----:B------:R-:W-:-:S04]  /*990e0*/  IMAD.IADD R5, R5, 0x1, R4 ;  /* 0x0000000105057824 */ /* 0x000fc800078e0204 */
[C---:B-1----:R-:W-:Y:S01]  /*990f0*/  IMAD.IADD R65, R5.reuse, 0x1, R4 ;  /* 0x0000000105417824 */ /* 0x042fe200078e0204 */
[----:B------:R-:W-:Y:S02]  /*99100*/  ISETP.LT.AND P3, PT, R12, R70, !P0 ;  /* 0x000000460c00720c */ /* 0x000fe40004761270 */
[----:B------:R-:W-:Y:S01]  /*99110*/  LEA R6, P5, R5, R2, 0x2 ;  /* 0x0000000205067211 */ /* 0x000fe200078a10ff */
[----:B------:R-:W-:Y:S01]  /*99120*/  @P1 STG.E desc[UR60][R68.64], R79 ;  /* 0x0000004f44001986 */ /* 0x000fe2000c10193c */
[----:B------:R-:W-:Y:S01]  /*99130*/  IADD3 R0, R65, R4, RZ ;  /* 0x0000000441007210 */ /* 0x000fe20007ffe0ff */
[----:B------:R-:W1:Y:S01]  /*99140*/  LDC R70, c[0x0][0x22c] ;  /* 0x00008b00ff467b82 */ /* 0x000e620000000800 */
[----:B------:R-:W-:Y:S02]  /*99150*/  LEA.HI.X.SX32 R7, R5, R3, 0x2, P5 ;  /* 0x0000000305077211 */ /* 0x000fe400028f16ff */
[-C--:B------:R-:W-:Y:S02]  /*99160*/  LEA R64, P6, R65, R2.reuse, 0x2 ;  /* 0x0000000241407211 */ /* 0x080fe400078c10ff */
[----:B------:R-:W-:-:S02]  /*99170*/  LEA R66, P5, R0, R2, 0x2 ;  /* 0x0000000200427211 */ /* 0x000fc400078a10ff */
[-C--:B------:R-:W-:Y:S01]  /*99180*/  LEA.HI.X.SX32 R65, R65, R3.reuse, 0x2, P6 ;  /* 0x0000000341417211 */ /* 0x080fe200030f16ff */
[----:B------:R-:W1:Y:S01]  /*99190*/  LDC R80, c[0x0][0x22c] ;  /* 0x00008b00ff507b82 */ /* 0x000e620000000800 */
[----:B------:R-:W-:Y:S01]  /*991a0*/  LEA.HI.X.SX32 R67, R0, R3, 0x2, P5 ;  /* 0x0000000300437211 */ /* 0x000fe200028f16ff */
[----:B------:R3:W-:Y:S02]  /*991b0*/  @P4 STG.E desc[UR60][R6.64], R250 ;  /* 0x000000fa06004986 */ /* 0x0007e4000c10193c */
[----:B---3--:R-:W-:Y:S02]  /*991c0*/  ISETP.LT.AND P1, PT, R10, R73, !P0 ;  /* 0x000000490a00720c */ /* 0x008fe40004721270 */
[----:B------:R-:W3:Y:S02]  /*991d0*/  LDL.LU R10, [R1+0x1ddc] ;  /* 0x001ddc00010a7983 */ /* 0x000ee40000300800 */
[----:B------:R-:W1:Y:S02]  /*991e0*/  LDC R73, c[0x0][0x22c] ;  /* 0x00008b00ff497b82 */ /* 0x000e640000000800 */
[----:B------:R-:W-:Y:S04]  /*991f0*/  @P3 STG.E desc[UR60][R64.64], R78 ;  /* 0x0000004e40003986 */ /* 0x000fe8000c10193c */
[----:B------:R-:W3:Y:S01]  /*99200*/  LDL.LU R12, [R1+0x1dd8] ;  /* 0x001dd800010c7983 */ /* 0x000ee20000300800 */
[----:B------:R-:W-:Y:S01]  /*99210*/  IMAD.IADD R5, R0, 0x1, R4 ;  /* 0x0000000100057824 */ /* 0x000fe200078e0204 */
[----:B------:R-:W3:Y:S02]  /*99220*/  LDC R249, c[0x0][0x248] ;  /* 0x00009200fff97b82 */ /* 0x000ee40000000800 */
[----:B------:R4:W-:Y:S06]  /*99230*/  @P2 STG.E desc[UR60][R66.64], R251 ;  /* 0x000000fb42002986 */ /* 0x0009ec000c10193c */
[----:B------:R-:W3:Y:S01]  /*99240*/  LDC R250, c[0x0][0x248] ;  /* 0x00009200fffa7b82 */ /* 0x000ee20000000800 */
[----:B----4-:R-:W-:-:S07]  /*99250*/  ISETP.LT.AND P4, PT, R9, R71, !P0 ;  /* 0x000000470900720c */ /* 0x010fce0004781270 */
[----:B------:R-:W4:Y:S01]  /*99260*/  LDC R251, c[0x0][0x248] ;  /* 0x00009200fffb7b82 */ /* 0x000f220000000800 */
[----:B------:R-:W4:Y:S01]  /*99270*/  LDL.LU R9, [R1+0x1de0] ;  /* 0x001de00001097983 */ /* 0x000f220000300800 */
[----:B------:R-:W-:Y:S02]  /*99280*/  LEA R68, P6, R5, R2, 0x2 ;  /* 0x0000000205447211 */ /* 0x000fe400078c10ff */
[----:B--2---:R-:W-:-:S04]  /*99290*/  ISETP.LT.AND P2, PT, R8, R72, !P0 ;  /* 0x000000480800720c */ /* 0x004fc80004741270 */
[----:B------:R-:W3:Y:S01]  /*992a0*/  LDC R71, c[0x0][0x22c] ;  /* 0x00008b00ff477b82 */ /* 0x000ee20000000800 */
[----:B------:R-:W2:Y:S01]  /*992b0*/  LDL.LU R8, [R1+0x1de4] ;  /* 0x001de40001087983 */ /* 0x000ea20000300800 */
[C---:B------:R-:W-:Y:S01]  /*992c0*/  LEA.HI.X.SX32 R69, R5.reuse, R3, 0x2, P6 ;  /* 0x0000000305457211 */ /* 0x040fe200030f16ff */
[----:B------:R-:W-:-:S04]  /*992d0*/  IMAD.IADD R5, R5, 0x1, R4 ;  /* 0x0000000105057824 */ /* 0x000fc800078e0204 */
[----:B------:R1:W-:Y:S01]  /*992e0*/  @P1 STG.E desc[UR60][R68.64], R244 ;  /* 0x000000f444001986 */ /* 0x0003e2000c10193c */
[----:B------:R-:W4:Y:S01]  /*992f0*/  LDC R72, c[0x0][0x22c] ;  /* 0x00008b00ff487b82 */ /* 0x000f220000000800 */
[C---:B------:R-:W-:Y:S02]  /*99300*/  IADD3 R65, R5.reuse, R4, RZ ;  /* 0x0000000405417210 */ /* 0x040fe40007ffe0ff */
[----:B------:R-:W-:Y:S02]  /*99310*/  LEA R6, P5, R5, R2, 0x2 ;  /* 0x0000000205067211 */ /* 0x000fe400078a10ff */
[----:B-1----:R-:W-:-:S03]  /*99320*/  ISETP.LT.AND P1, PT, R11, R73, !P0 ;  /* 0x000000490b00720c */ /* 0x002fc60004721270 */
[----:B------:R-:W1:Y:S01]  /*99330*/  LDC R244, c[0x0][0x248] ;  /* 0x00009200fff47b82 */ /* 0x000e620000000800 */
[----:B------:R-:W2:Y:S01]  /*99340*/  LDL.LU R11, [R1+0x1dec] ;  /* 0x001dec00010b7983 */ /* 0x000ea20000300800 */
[----:B------:R-:W-:-:S06]  /*99350*/  IMAD.IADD R0, R65, 0x1, R4 ;  /* 0x0000000141007824 */ /* 0x000fcc00078e0204 */
[----:B------:R-:W2:Y:S01]  /*99360*/  LDC R73, c[0x0][0x22c] ;  /* 0x00008b00ff497b82 */ /* 0x000ea20000000800 */
[----:B------:R-:W-:Y:S02]  /*99370*/  ISETP.LT.AND P3, PT, R13, R70, !P0 ;  /* 0x000000460d00720c */ /* 0x000fe40004761270 */
[-C--:B------:R-:W-:Y:S01]  /*99380*/  LEA.HI.X.SX32 R7, R5, R3.reuse, 0x2, P5 ;  /* 0x0000000305077211 */ /* 0x080fe200028f16ff */
[C---:B------:R-:W-:Y:S01]  /*99390*/  IMAD.IADD R5, R0.reuse, 0x1, R4 ;  /* 0x0000000100057824 */ /* 0x040fe200078e0204 */
[CC--:B------:R-:W-:Y:S01]  /*993a0*/  LEA R64, P6, R65.reuse, R2.reuse, 0x2 ;  /* 0x0000000241407211 */ /* 0x0c0fe200078c10ff */
[----:B------:R-:W2:Y:S01]  /*993b0*/  LDL.LU R13, [R1+0x1de8] ;  /* 0x001de800010d7983 */ /* 0x000ea20000300800 */
[-C--:B------:R-:W-:Y:S01]  /*993c0*/  LEA R66, P5, R0, R2.reuse, 0x2 ;  /* 0x0000000200427211 */ /* 0x080fe200078a10ff */
[----:B------:R-:W1:Y:S01]  /*993d0*/  LDC R70, c[0x0][0x22c] ;  /* 0x00008b00ff467b82 */ /* 0x000e620000000800 */
[----:B------:R-:W-:Y:S02]  /*993e0*/  LEA.HI.X.SX32 R65, R65, R3, 0x2, P6 ;  /* 0x0000000341417211 */ /* 0x000fe400030f16ff */
[----:B------:R-:W-:-:S02]  /*993f0*/  LEA R68, P6, R5, R2, 0x2 ;  /* 0x0000000205447211 */ /* 0x000fc400078c10ff */
[-C--:B------:R-:W-:Y:S01]  /*99400*/  LEA.HI.X.SX32 R67, R0, R3.reuse, 0x2, P5 ;  /* 0x0000000300437211 */ /* 0x080fe200028f16ff */
[----:B------:R3:W-:Y:S01]  /*99410*/  @P4 STG.E desc[UR60][R6.64], R240 ;  /* 0x000000f006004986 */ /* 0x0007e2000c10193c */
[C---:B------:R-:W-:Y:S02]  /*99420*/  LEA.HI.X.SX32 R69, R5.reuse, R3, 0x2, P6 ;  /* 0x0000000305457211 */ /* 0x040fe400030f16ff */
[----:B---3--:R-:W-:Y:S01]  /*99430*/  ISETP.LT.AND P4, PT, R10, R71, !P0 ;  /* 0x000000470a00720c */ /* 0x008fe20004781270 */
[----:B------:R-:W-:Y:S01]  /*99440*/  @P3 STG.E desc[UR60][R64.64], R245 ;  /* 0x000000f540003986 */ /* 0x000fe2000c10193c */
[----:B------:R-:W3:Y:S03]  /*99450*/  LDC R71, c[0x0][0x22c] ;  /* 0x00008b00ff477b82 */ /* 0x000ee60000000800 */
[----:B------:R1:W-:Y:S04]  /*99460*/  @P2 STG.E desc[UR60][R66.64], R241 ;  /* 0x000000f142002986 */ /* 0x0003e8000c10193c */
[----:B------:R-:W3:Y:S01]  /*99470*/  LDL.LU R10, [R1+0x1df0] ;  /* 0x001df000010a7983 */ /* 0x000ee20000300800 */
[----:B------:R-:W3:Y:S03]  /*99480*/  LDC R240, c[0x0][0x248] ;  /* 0x00009200fff07b82 */ /* 0x000ee60000000800 */
[----:B------:R1:W-:Y:S01]  /*99490*/  @P1 STG.E desc[UR60][R68.64], R246 ;  /* 0x000000f644001986 */ /* 0x0003e2000c10193c */
[----:B------:R-:W-:-:S02]  /*994a0*/  IADD3 R5, R5, R4, RZ ;  /* 0x0000000405057210 */ /* 0x000fc40007ffe0ff */
[----:B-1----:R-:W-:Y:S02]  /*994b0*/  ISETP.LT.AND P3, PT, R12, R70, !P0 ;  /* 0x000000460c00720c */ /* 0x002fe40004761270 */
[----:B------:R-:W1:Y:S08]  /*994c0*/  LDC R241, c[0x0][0x248] ;  /* 0x00009200fff17b82 */ /* 0x000e700000000800 */
[----:B------:R-:W1:Y:S08]  /*994d0*/  LDC R245, c[0x0][0x248] ;  /* 0x00009200fff57b82 */ /* 0x000e700000000800 */
[----:B------:R-:W1:Y:S01]  /*994e0*/  LDC R246, c[0x0][0x248] ;  /* 0x00009200fff67b82 */ /* 0x000e620000000800 */
[----:B----4-:R-:W-:-:S02]  /*994f0*/  ISETP.LT.AND P2, PT, R9, R72, !P0 ;  /* 0x000000480900720c */ /* 0x010fc40004741270 */
[----:B--2---:R-:W-:Y:S01]  /*99500*/  ISETP.LT.AND P1, PT, R8, R73, !P0 ;  /* 0x000000490800720c */ /* 0x004fe20004721270 */
[----:B------:R-:W2:Y:S01]  /*99510*/  LDL.LU R9, [R1+0x1df4] ;  /* 0x001df40001097983 */ /* 0x000ea20000300800 */
[CC--:B------:R-:W-:Y:S01]  /*99520*/  LEA R6, P5, R5.reuse, R2.reuse, 0x2 ;  /* 0x0000000205067211 */ /* 0x0c0fe200078a10ff */
[C-C-:B------:R-:W-:Y:S02]  /*99530*/  IMAD.IADD R65, R5.reuse, 0x1, R4.reuse ;  /* 0x0000000105417824 */ /* 0x140fe400078e0204 */
[----:B------:R-:W4:Y:S01]  /*99540*/  LDC R72, c[0x0][0x22c] ;  /* 0x00008b00ff487b82 */ /* 0x000f220000000800 */
[----:B------:R-:W2:Y:S01]  /*99550*/  LDL.LU R8, [R1+0x1dfc] ;  /* 0x001dfc0001087983 */ /* 0x000ea20000300800 */
[----:B------:R-:W-:Y:S01]  /*99560*/  LEA.HI.X.SX32 R7, R5, R3, 0x2, P5 ;  /* 0x0000000305077211 */ /* 0x000fe200028f16ff */
[C---:B------:R-:W-:Y:S01]  /*99570*/  IMAD.IADD R0, R65.reuse, 0x1, R4 ;  /* 0x0000000141007824 */ /* 0x040fe200078e0204 */
[----:B------:R-:W-:Y:S01]  /*99580*/  LEA R64, P6, R65, R2, 0x2 ;  /* 0x0000000241407211 */ /* 0x000fe200078c10ff */
[----:B------:R-:W2:Y:S03]  /*99590*/  LDL.LU R12, [R1+0x1df8] ;  /* 0x001df800010c7983 */ /* 0x000ea60000300800 */
[----:B------:R-:W2:Y:S01]  /*995a0*/  LDC R73, c[0x0][0x22c] ;  /* 0x00008b00ff497b82 */ /* 0x000ea20000000800 */
[----:B------:R1:W-:Y:S01]  /*995b0*/  @P4 STG.E desc[UR60][R6.64], R242 ;  /* 0x000000f206004986 */ /* 0x0003e2000c10193c */
[----:B------:R-:W-:-:S02]  /*995c0*/  IADD3 R5, R0, R4, RZ ;  /* 0x0000000400057210 */ /* 0x000fc40007ffe0ff */
[----:B---3--:R-:W-:-:S04]  /*995d0*/  ISETP.LT.AND P4, PT, R11, R71, !P0 ;  /* 0x000000470b00720c */ /* 0x008fc80004781270 */
[----:B------:R-:W3:Y:S01]  /*995e0*/  LDC R70, c[0x0][0x22c] ;  /* 0x00008b00ff467b82 */ /* 0x000ee20000000800 */
[----:B------:R-:W2:Y:S01]  /*995f0*/  LDL.LU R11, [R1+0x1e00] ;  /* 0x001e0000010b7983 */ /* 0x000ea20000300800 */
[----:B------:R-:W-:Y:S02]  /*99600*/  LEA.HI.X.SX32 R65, R65, R3, 0x2, P6 ;  /* 0x0000000341417211 */ /* 0x000fe400030f16ff */
[----:B------:R-:W-:-:S04]  /*99610*/  LEA R68, P6, R5, R2, 0x2 ;  /* 0x0000000205447211 */ /* 0x000fc800078c10ff */
[----:B------:R-:W2:Y:S01]  /*99620*/  LDC R71, c[0x0][0x22c] ;  /* 0x00008b00ff477b82 */ /* 0x000ea20000000800 */
[C---:B------:R-:W-:Y:S01]  /*99630*/  LEA.HI.X.SX32 R69, R5.reuse, R3, 0x2, P6 ;  /* 0x0000000305457211 */ /* 0x040fe200030f16ff */
[----:B------:R-:W-:Y:S01]  /*99640*/  IMAD.IADD R5, R5, 0x1, R4 ;  /* 0x0000000105057824 */ /* 0x000fe200078e0204 */
[----:B------:R-:W-:-:S04]  /*99650*/  LEA R66, P5, R0, R2, 0x2 ;  /* 0x0000000200427211 */ /* 0x000fc800078a10ff */
[-C--:B------:R-:W-:Y:S01]  /*99660*/  LEA.HI.X.SX32 R67, R0, R3.reuse, 0x2, P5 ;  /* 0x0000000300437211 */ /* 0x080fe200028f16ff */
[----:B-1----:R-:W1:Y:S01]  /*99670*/  LDC R242, c[0x0][0x248] ;  /* 0x00009200fff27b82 */ /* 0x002e620000000800 */
[C---:B------:R-:W-:Y:S01]  /*99680*/  LEA R6, P5, R5.reuse, R2, 0x2 ;  /* 0x0000000205067211 */ /* 0x040fe200078a10ff */
[----:B------:R4:W-:Y:S03]  /*99690*/  @P3 STG.E desc[UR60][R64.64], R247 ;  /* 0x000000f740003986 */ /* 0x0009e6000c10193c */
[----:B------:R-:W-:Y:S01]  /*996a0*/  LEA.HI.X.SX32 R7, R5, R3, 0x2, P5 ;  /* 0x0000000305077211 */ /* 0x000fe200028f16ff */
[----:B------:R-:W-:Y:S01]  /*996b0*/  @P2 STG.E desc[UR60][R66.64], R243 ;  /* 0x000000f342002986 */ /* 0x000fe2000c10193c */
[----:B---3--:R-:W-:-:S03]  /*996c0*/  ISETP.LT.AND P3, PT, R13, R70, !P0 ;  /* 0x000000460d00720c */ /* 0x008fc60004761270 */
[----:B------:R-:W-:Y:S01]  /*996d0*/  @P1 STG.E desc[UR60][R68.64], R236 ;  /* 0x000000ec44001986 */ /* 0x000fe2000c10193c */
[----:B------:R-:W3:Y:S03]  /*996e0*/  LDC R70, c[0x0][0x22c] ;  /* 0x00008b00ff467b82 */ /* 0x000ee60000000800 */
[----:B------:R1:W-:Y:S01]  /*996f0*/  @P4 STG.E desc[UR60][R6.64], R232 ;  /* 0x000000e806004986 */ /* 0x0003e2000c10193c */
[----:B----4-:R-:W-:-:S03]  /*99700*/  ISETP.LT.AND P2, PT, R10, R72, !P0 ;  /* 0x000000480a00720c */ /* 0x010fc60004741270 */
[----:B------:R-:W4:Y:S01]  /*99710*/  LDL.LU R10, [R1+0x1e04] ;  /* 0x001e0400010a7983 */ /* 0x000f220000300800 */
[----:B------:R-:W3:Y:S01]  /*99720*/  LDC R72, c[0x0][0x22c] ;  /* 0x00008b00ff487b82 */ /* 0x000ee20000000800 */
[----:B------:R-:W-:-:S07]  /*99730*/  IMAD.IADD R65, R5, 0x1, R4 ;  /* 0x0000000105417824 */ /* 0x000fce00078e0204 */
[----:B-1----:R-:W1:Y:S08]  /*99740*/  LDC R232, c[0x0][0x248] ;  /* 0x00009200ffe87b82 */ /* 0x002e700000000800 */
[----:B------:R-:W1:Y:S08]  /*99750*/  LDC R236, c[0x0][0x248] ;  /* 0x00009200ffec7b82 */ /* 0x000e700000000800 */
[----:B------:R-:W1:Y:S08]  /*99760*/  LDC R243, c[0x0][0x248] ;  /* 0x00009200fff37b82 */ /* 0x000e700000000800 */
[----:B------:R-:W1:Y:S01]  /*99770*/  LDC R247, c[0x0][0x248] ;  /* 0x00009200fff77b82 */ /* 0x000e620000000800 */
[----:B--2---:R-:W-:-:S02]  /*99780*/  ISETP.LT.AND P1, PT, R9, R73, !P0 ;  /* 0x000000490900720c */ /* 0x004fc40004721270 */
[----:B------:R-:W2:Y:S01]  /*99790*/  LDL.LU R9, [R1+0x1e0c] ;  /* 0x001e0c0001097983 */ /* 0x000ea20000300800 */
[----:B------:R-:W-:-:S04]  /*997a0*/  ISETP.LT.AND P4, PT, R8, R71, !P0 ;  /* 0x000000470800720c */ /* 0x000fc80004781270 */
[----:B------:R-:W4:Y:S01]  /*997b0*/  LDC R73, c[0x0][0x22c] ;  /* 0x00008b00ff497b82 */ /* 0x000f220000000800 */
[----:B------:R-:W2:Y:S04]  /*997c0*/  LDL.LU R13, [R1+0x1e08] ;  /* 0x001e0800010d7983 */ /* 0x000ea80000300800 */
[----:B------:R-:W2:Y:S01]  /*997d0*/  LDL.LU R8, [R1+0x1e10] ;  /* 0x001e100001087983 */ /* 0x000ea20000300800 */
[C---:B------:R-:W-:Y:S02]  /*997e0*/  IADD3 R0, R65.reuse, R4, RZ ;  /* 0x0000000441007210 */ /* 0x040fe40007ffe0ff */
[CC--:B------:R-:W-:Y:S01]  /*997f0*/  LEA R64, P6, R65.reuse, R2.reuse, 0x2 ;  /* 0x0000000241407211 */ /* 0x0c0fe200078c10ff */
[----:B------:R-:W2:Y:S01]  /*99800*/  LDC R71, c[0x0][0x22c] ;  /* 0x00008b00ff477b82 */ /* 0x000ea20000000800 */
[C---:B------:R-:W-:Y:S01]  /*99810*/  LEA R66, P5, R0.reuse, R2, 0x2 ;  /* 0x0000000200427211 */ /* 0x040fe200078a10ff */
[----:B------:R-:W-:Y:S01]  /*99820*/  IMAD.IADD R5, R0, 0x1, R4 ;  /* 0x0000000100057824 */ /* 0x000fe200078e0204 */
[----:B------:R-:W-:-:S02]  /*99830*/  LEA.HI.X.SX32 R65, R65, R3, 0x2, P6 ;  /* 0x0000000341417211 */ /* 0x000fc400030f16ff */
[-C--:B------:R-:W-:Y:S02]  /*99840*/  LEA.HI.X.SX32 R67, R0, R3.reuse, 0x2, P5 ;  /* 0x0000000300437211 */ /* 0x080fe400028f16ff */
[C---:B------:R-:W-:Y:S01]  /*99850*/  LEA R68, P6, R5.reuse, R2, 0x2 ;  /* 0x0000000205447211 */ /* 0x040fe200078c10ff */
[----:B------:R1:W-:Y:S01]  /*99860*/  @P3 STG.E desc[UR60][R64.64], R237 ;  /* 0x000000ed40003986 */ /* 0x0003e2000c10193c */
[----:B---3--:R-:W-:Y:S02]  /*99870*/  ISETP.LT.AND P3, PT, R12, R70, !P0 ;  /* 0x000000460c00720c */ /* 0x008fe40004761270 */
[C---:B------:R-:W-:Y:S01]  /*99880*/  LEA.HI.X.SX32 R69, R5.reuse, R3, 0x2, P6 ;  /* 0x0000000305457211 */ /* 0x040fe200030f16ff */
[----:B------:R3:W-:Y:S01]  /*99890*/  @P2 STG.E desc[UR60][R66.64], R233 ;  /* 0x000000e942002986 */ /* 0x0007e2000c10193c */
[----:B------:R-:W-:Y:S01]  /*998a0*/  IMAD.IADD R5, R5, 0x1, R4 ;  /* 0x0000000105057824 */ /* 0x000fe200078e0204 */
[----:B------:R-:W-:Y:S01]  /*998b0*/  ISETP.LT.AND P2, PT, R11, R72, !P0 ;  /* 0x000000480b00720c */ /* 0x000fe20004741270 */
[----:B------:R-:W2:Y:S01]  /*998c0*/  LDC R70, c[0x0][0x22c] ;  /* 0x00008b00ff467b82 */ /* 0x000ea20000000800 */
[----:B------:R-:W2:Y:S02]  /*998d0*/  LDL.LU R12, [R1+0x1e14] ;  /* 0x001e1400010c7983 */ /* 0x000ea40000300800 */
[----:B-1----:R-:W-:-:S02]  /*998e0*/  IADD3 R65, R5, R4, RZ ;  /* 0x0000000405417210 */ /* 0x002fc40007ffe0ff */
[----:B------:R-:W-:Y:S03]  /*998f0*/  @P1 STG.E desc[UR60][R68.64], R238 ;  /* 0x000000ee44001986 */ /* 0x000fe6000c10193c */
[----:B------:R-:W1:Y:S01]  /*99900*/  LDC R72, c[0x0][0x22c] ;  /* 0x00008b00ff487b82 */ /* 0x000e620000000800 */
[-C--:B------:R-:W-:Y:S01]  /*99910*/  LEA R6, P5, R5, R2.reuse, 0x2 ;  /* 0x0000000205067211 */ /* 0x080fe200078a10ff */
[C---:B------:R-:W-:Y:S01]  /*99920*/  IMAD.IADD R0, R65.reuse, 0x1, R4 ;  /* 0x0000000141007824 */ /* 0x040fe200078e0204 */
[-C--:B------:R-:W-:Y:S01]  /*99930*/  LEA R64, P6, R65, R2.reuse, 0x2 ;  /* 0x0000000241407211 */ /* 0x080fe200078c10ff */
[----:B------:R-:W2:Y:S01]  /*99940*/  LDL.LU R11, [R1+0x1e1c] ;  /* 0x001e1c00010b7983 */ /* 0x000ea20000300800 */
[-C--:B------:R-:W-:Y:S02]  /*99950*/  LEA.HI.X.SX32 R7, R5, R3.reuse, 0x2, P5 ;  /* 0x0000000305077211 */ /* 0x080fe400028f16ff */
[----:B---3--:R-:W-:Y:S01]  /*99960*/  LEA R66, P5, R0, R2, 0x2 ;  /* 0x0000000200427211 */ /* 0x008fe200078a10ff */
[----:B------:R-:W3:Y:S01]  /*99970*/  LDC R233, c[0x0][0x248] ;  /* 0x00009200ffe97b82 */ /* 0x000ee20000000800 */
[----:B------:R-:W-:-:S02]  /*99980*/  LEA.HI.X.SX32 R65, R65, R3, 0x2, P6 ;  /* 0x0000000341417211 */ /* 0x000fc400030f16ff */
[----:B------:R-:W-:Y:S01]  /*99990*/  LEA.HI.X.SX32 R67, R0, R3, 0x2, P5 ;  /* 0x0000000300437211 */ /* 0x000fe200028f16ff */
[----:B------:R4:W-:Y:S02]  /*999a0*/  @P4 STG.E desc[UR60][R6.64], R234 ;  /* 0x000000ea06004986 */ /* 0x0009e4000c10193c */
[----:B----4-:R-:W-:Y:S02]  /*999b0*/  ISETP.LT.AND P1, PT, R10, R73, !P0 ;  /* 0x000000490a00720c */ /* 0x010fe40004721270 */
[----:B------:R-:W-:Y:S01]  /*999c0*/  @P3 STG.E desc[UR60][R64.64], R239 ;  /* 0x000000ef40003986 */ /* 0x000fe2000c10193c */
[----:B------:R-:W4:Y:S03]  /*999d0*/  LDC R73, c[0x0][0x22c] ;  /* 0x00008b00ff497b82 */ /* 0x000f260000000800 */
[----:B------:R-:W3:Y:S04]  /*999e0*/  LDL.LU R10, [R1+0x1e18] ;  /* 0x001e1800010a7983 */ /* 0x000ee80000300800 */
[----:B------:R1:W-:Y:S01]  /*999f0*/  @P2 STG.E desc[UR60][R66.64], R235 ;  /* 0x000000eb42002986 */ /* 0x0003e2000c10193c */
[----:B------:R-:W-:Y:S01]  /*99a00*/  IMAD.IADD R5, R0, 0x1, R4 ;  /* 0x0000000100057824 */ /* 0x000fe200078e0204 */
[----:B------:R-:W3:Y:S08]  /*99a10*/  LDC R234, c[0x0][0x248] ;  /* 0x00009200ffea7b82 */ /* 0x000ef00000000800 */
[----:B------:R-:W3:Y:S08]  /*99a20*/  LDC R237, c[0x0][0x248] ;  /* 0x00009200ffed7b82 */ /* 0x000ef00000000800 */
[----:B-1----:R-:W1:Y:S08]  /*99a30*/  LDC R235, c[0x0][0x248] ;  /* 0x00009200ffeb7b82 */ /* 0x002e700000000800 */
[----:B------:R-:W1:Y:S08]  /*99a40*/  LDC R238, c[0x0][0x248] ;  /* 0x00009200ffee7b82 */ /* 0x000e700000000800 */
[----:B------:R-:W1:Y:S01]  /*99a50*/  LDC R239, c[0x0][0x248] ;  /* 0x00009200ffef7b82 */ /* 0x000e620000000800 */
[----:B--2---:R-:W-:-:S02]  /*99a60*/  ISETP.LT.AND P4, PT, R9, R71, !P0 ;  /* 0x000000470900720c */ /* 0x004fc40004781270 */
[----:B------:R-:W2:Y:S01]  /*99a70*/  LDL.LU R9, [R1+0x1e20] ;  /* 0x001e200001097983 */ /* 0x000ea20000300800 */
[----:B------:R-:W-:-:S04]  /*99a80*/  ISETP.LT.AND P2, PT, R8, R72, !P0 ;  /* 0x000000480800720c */ /* 0x000fc80004741270 */
[----:B------:R-:W1:Y:S01]  /*99a90*/  LDC R71, c[0x0][0x22c] ;  /* 0x00008b00ff477b82 */ /* 0x000e620000000800 */
[----:B------:R-:W2:Y:S01]  /*99aa0*/  LDL.LU R8, [R1+0x1e2c] ;  /* 0x001e2c0001087983 */ /* 0x000ea20000300800 */
[----:B------:R-:W-:Y:S02]  /*99ab0*/  LEA R68, P6, R5, R2, 0x2 ;  /* 0x0000000205447211 */ /* 0x000fe400078c10ff */
[----:B------:R-:W-:Y:S01]  /*99ac0*/  ISETP.LT.AND P3, PT, R13, R70, !P0 ;  /* 0x000000460d00720c */ /* 0x000fe20004761270 */
[----:B------:R-:W2:Y:S01]  /*99ad0*/  LDL.LU R14, [R1+0x1e40] ;  /* 0x001e4000010e7983 */ /* 0x000ea20000300800 */
[C---:B------:R-:W-:Y:S02]  /*99ae0*/  LEA.HI.X.SX32 R69, R5.reuse, R3, 0x2, P6 ;  /* 0x0000000305457211 */ /* 0x040fe400030f16ff */
[----:B------:R-:W-:Y:S01]  /*99af0*/  IADD3 R5, R5, R4, RZ ;  /* 0x0000000405057210 */ /* 0x000fe20007ffe0ff */
[----:B------:R-:W3:Y:S01]  /*99b00*/  LDC R70, c[0x0][0x22c] ;  /* 0x00008b00ff467b82 */ /* 0x000ee20000000800 */
[----:B------:R-:W2:Y:S04]  /*99b10*/  LDL.LU R13, [R1+0x1e38] ;  /* 0x001e3800010d7983 */ /* 0x000ea80000300800 */
[----:B------:R4:W-:Y:S01]  /*99b20*/  @P1 STG.E desc[UR60][R68.64], R228 ;  /* 0x000000e444001986 */ /* 0x0009e2000c10193c */
[----:B------:R-:W-:-:S02]  /*99b30*/  IMAD.IADD R65, R5, 0x1, R4 ;  /* 0x0000000105417824 */ /* 0x000fc400078e0204 */
[----:B------:R-:W2:Y:S01]  /*99b40*/  LDC R72, c[0x0][0x22c] ;  /* 0x00008b00ff487b82 */ /* 0x000ea20000000800 */
[----:B----4-:R-:W-:Y:S02]  /*99b50*/  ISETP.LT.AND P1, PT, R12, R73, !P0 ;  /* 0x000000490c00720c */ /* 0x010fe40004721270 */
[----:B------:R-:W4:Y:S05]  /*99b60*/  LDL.LU R12, [R1+0x1e44] ;  /* 0x001e4400010c7983 */ /* 0x000f2a0000300800 */
[----:B------:R-:W2:Y:S01]  /*99b70*/  LDC R73, c[0x0][0x22c] ;  /* 0x00008b00ff497b82 */ /* 0x000ea20000000800 */
[-C--:B------:R-:W-:Y:S01]  /*99b80*/  LEA R6, P5, R5, R2.reuse, 0x2 ;  /* 0x0000000205067211 */ /* 0x080fe200078a10ff */
[C---:B------:R-:W-:Y:S01]  /*99b90*/  IMAD.IADD R0, R65.reuse, 0x1, R4 ;  /* 0x0000000141007824 */ /* 0x040fe200078e0204 */
[----:B------:R-:W-:-:S02]  /*99ba0*/  LEA R64, P6, R65, R2, 0x2 ;  /* 0x0000000241407211 */ /* 0x000fc400078c10ff */
[-C--:B------:R-:W-:Y:S02]  /*99bb0*/  LEA.HI.X.SX32 R7, R5, R3.reuse, 0x2, P5 ;  /* 0x0000000305077211 */ /* 0x080fe400028f16ff */
[C---:B------:R-:W-:Y:S02]  /*99bc0*/  IADD3 R5, R0.reuse, R4, RZ ;  /* 0x0000000400057210 */ /* 0x040fe40007ffe0ff */
[CC--:B------:R-:W-:Y:S02]  /*99bd0*/  LEA R66, P5, R0.reuse, R2.reuse, 0x2 ;  /* 0x0000000200427211 */ /* 0x0c0fe400078a10ff */
[-C--:B------:R-:W-:Y:S02]  /*99be0*/  LEA.HI.X.SX32 R65, R65, R3.reuse, 0x2, P6 ;  /* 0x0000000341417211 */ /* 0x080fe400030f16ff */
[----:B------:R-:W-:Y:S02]  /*99bf0*/  LEA R68, P6, R5, R2, 0x2 ;  /* 0x0000000205447211 */ /* 0x000fe400078c10ff */
[----:B------:R-:W-:-:S02]  /*99c00*/  LEA.HI.X.SX32 R67, R0, R3, 0x2, P5 ;  /* 0x0000000300437211 */ /* 0x000fc400028f16ff */
[----:B------:R-:W-:Y:S01]  /*99c10*/  LEA.HI.X.SX32 R69, R5, R3, 0x2, P6 ;  /* 0x0000000305457211 */ /* 0x000fe200030f16ff */
[----:B------:R-:W-:Y:S01]  /*99c20*/  @P4 STG.E desc[UR60][R6.64], R224 ;  /* 0x000000e006004986 */ /* 0x000fe2000c10193c */
[----:B-1----:R-:W-:Y:S01]  /*99c30*/  ISETP.LT.AND P4, PT, R11, R71, !P0 ;  /* 0x000000470b00720c */ /* 0x002fe20004781270 */
[----:B------:R-:W-:Y:S01]  /*99c40*/  IMAD.IADD R5, R5, 0x1, R4 ;  /* 0x0000000105057824 */ /* 0x000fe200078e0204 */
[----:B------:R-:W1:Y:S01]  /*99c50*/  LDC R71, c[0x0][0x22c] ;  /* 0x00008b00ff477b82 */ /* 0x000e620000000800 */
[----:B------:R2:W-:Y:S01]  /*99c60*/  @P3 STG.E desc[UR60][R64.64], R229 ;  /* 0x000000e540003986 */ /* 0x0005e2000c10193c */
[----:B---3--:R-:W-:-:S03]  /*99c70*/  ISETP.LT.AND P3, PT, R10, R70, !P0 ;  /* 0x000000460a00720c */ /* 0x008fc60004761270 */
[----:B------:R3:W-:Y:S03]  /*99c80*/  @P2 STG.E desc[UR60][R66.64], R225 ;  /* 0x000000e142002986 */ /* 0x0007e6000c10193c */
[----:B------:R-:W1:Y:S01]  /*99c90*/  LDC R70, c[0x0][0x22c] ;  /* 0x00008b00ff467b82 */ /* 0x000e620000000800 */
[----:B------:R-:W4:Y:S04]  /*99ca0*/  LDL.LU R11, [R1+0x1e54] ;  /* 0x001e5400010b7983 */ /* 0x000f280000300800 */
[----:B------:R3:W-:Y:S04]  /*99cb0*/  @P1 STG.E desc[UR60][R68.64], R230 ;  /* 0x000000e644001986 */ /* 0x0007e8000c10193c */
[----:B------:R-:W4:Y:S01]  /*99cc0*/  LDL.LU R10, [R1+0x1e68] ;  /* 0x001e6800010a7983 */ /* 0x000f220000300800 */
[----:B--2---:R-:W-:-:S03]  /*99cd0*/  ISETP.LT.AND P2, PT, R9, R72, !P0 ;  /* 0x000000480900720c */ /* 0x004fc60004741270 */
[----:B------:R-:W2:Y:S01]  /*99ce0*/  LDL.LU R9, [R1+0x1e70] ;  /* 0x001e700001097983 */ /* 0x000ea20000300800 */
[----:B------:R-:W4:Y:S01]  /*99cf0*/  LDC R72, c[0x0][0x22c] ;  /* 0x00008b00ff487b82 */ /* 0x000f220000000800 */
[----:B------:R-:W-:Y:S02]  /*99d00*/  ISETP.LT.AND P1, PT, R8, R73, !P0 ;  /* 0x000000490800720c */ /* 0x000fe40004721270 */
[----:B------:R-:W2:Y:S01]  /*99d10*/  LDL.LU R8, [R1+0x1e6c] ;  /* 0x001e6c0001087983 */ /* 0x000ea20000300800 */
[C---:B------:R-:W-:Y:S01]  /*99d20*/  IMAD.IADD R65, R5.reuse, 0x1, R4 ;  /* 0x0000000105417824 */ /* 0x040fe200078e0204 */
[----:B------:R-:W-:-:S03]  /*99d30*/  LEA R6, P5, R5, R2, 0x2 ;  /* 0x0000000205067211 */ /* 0x000fc600078a10ff */
[----:B------:R-:W4:Y:S01]  /*99d40*/  LDC R73, c[0x0][0x22c] ;  /* 0x00008b00ff497b82 */ /* 0x000f220000000800 */
[----:B------:R-:W-:Y:S02]  /*99d50*/  IADD3 R0, R65, R4, RZ ;  /* 0x0000000441007210 */ /* 0x000fe40007ffe0ff */
[-C--:B------:R-:W-:Y:S02]  /*99d60*/  LEA.HI.X.SX32 R7, R5, R3.reuse, 0x2, P5 ;  /* 0x0000000305077211 */ /* 0x080fe400028f16ff */
[CC--:B------:R-:W-:Y:S01]  /*99d70*/  LEA R64, P6, R65.reuse, R2.reuse, 0x2 ;  /* 0x0000000241407211 */ /* 0x0c0fe200078c10ff */
[C---:B------:R-:W-:Y:S01]  /*99d80*/  IMAD.IADD R5, R0.reuse, 0x1, R4 ;  /* 0x0000000100057824 */ /* 0x040fe200078e0204 */
[CC--:B---3--:R-:W-:Y:S02]  /*99d90*/  LEA R66, P5, R0.reuse, R2.reuse, 0x2 ;  /* 0x0000000200427211 */ /* 0x0c8fe400078a10ff */
[-C--:B------:R-:W-:Y:S02]  /*99da0*/  LEA.HI.X.SX32 R65, R65, R3.reuse, 0x2, P6 ;  /* 0x0000000341417211 */ /* 0x080fe400030f16ff */
[----:B------:R-:W-:Y:S01]  /*99db0*/  LEA.HI.X.SX32 R67, R0, R3, 0x2, P5 ;  /* 0x0000000300437211 */ /* 0x000fe200028f16ff */
[----:B------:R-:W-:Y:S01]  /*99dc0*/  @P4 STG.E desc[UR60][R6.64], R226 ;  /* 0x000000e206004986 */ /* 0x000fe2000c10193c */
[----:B------:R-:W-:-:S03]  /*99dd0*/  LEA R68, P6, R5, R2, 0x2 ;  /* 0x0000000205447211 */ /* 0x000fc600078c10ff */
[----:B------:R3:W-:Y:S01]  /*99de0*/  @P3 STG.E desc[UR60][R64.64], R231 ;  /* 0x000000e740003986 */ /* 0x0007e2000c10193c */
[----:B-1----:R-:W-:Y:S02]  /*99df0*/  ISETP.LT.AND P3, PT, R13, R70, !P0 ;  /* 0x000000460d00720c */ /* 0x002fe40004761270 */
[C---:B------:R-:W-:Y:S01]  /*99e00*/  LEA.HI.X.SX32 R69, R5.reuse, R3, 0x2, P6 ;  /* 0x0000000305457211 */ /* 0x040fe200030f16ff */
[----:B------:R1:W-:Y:S01]  /*99e10*/  @P2 STG.E desc[UR60][R66.64], R227 ;  /* 0x000000e342002986 */ /* 0x0003e2000c10193c */
[----:B----4-:R-:W-:Y:S01]  /*99e20*/  ISETP.LT.AND P2, PT, R12, R72, !P0 ;  /* 0x000000480c00720c */ /* 0x010fe20004741270 */
[----:B------:R-:W4:Y:S01]  /*99e30*/  LDC R70, c[0x0][0x22c] ;  /* 0x00008b00ff467b82 */ /* 0x000f220000000800 */
[----:B------:R-:W-:Y:S01]  /*99e40*/  ISETP.LT.AND P4, PT, R14, R71, !P0 ;  /* 0x000000470e00720c */ /* 0x000fe20004781270 */
[----:B------:R-:W-:Y:S01]  /*99e50*/  IMAD.IADD R5, R5, 0x1, R4 ;  /* 0x0000000105057824 */ /* 0x000fe200078e0204 */
[----:B------:R-:W2:Y:S05]  /*99e60*/  LDL.LU R12, [R1+0x1e74] ;  /* 0x001e7400010c7983 */ /* 0x000eaa0000300800 */
[----:B------:R-:W2:Y:S01]  /*99e70*/  LDC R72, c[0x0][0x22c] ;  /* 0x00008b00ff487b82 */ /* 0x000ea20000000800 */
[----:B---3--:R-:W-:-:S07]  /*99e80*/  IADD3 R65, R5, R4, RZ ;  /* 0x0000000405417210 */ /* 0x008fce0007ffe0ff */
[----:B------:R-:W3:Y:S01]  /*99e90*/  LDC R71, c[0x0][0x22c] ;  /* 0x00008b00ff477b82 */ /* 0x000ee20000000800 */
[-C--:B------:R-:W-:Y:S01]  /*99ea0*/  LEA R6, P5, R5, R2.reuse, 0x2 ;  /* 0x0000000205067211 */ /* 0x080fe200078a10ff */
[C---:B------:R-:W-:Y:S01]  /*99eb0*/  IMAD.IADD R0, R65.reuse, 0x1, R4 ;  /* 0x0000000141007824 */ /* 0x040fe200078e0204 */
[-C--:B------:R-:W-:Y:S02]  /*99ec0*/  LEA R64, P6, R65, R2.reuse, 0x2 ;  /* 0x0000000241407211 */ /* 0x080fe400078c10ff */
[-C--:B------:R-:W-:Y:S02]  /*99ed0*/  LEA.HI.X.SX32 R7, R5, R3.reuse, 0x2, P5 ;  /* 0x0000000305077211 */ /* 0x080fe400028f16ff */
[C---:B-1----:R-:W-:Y:S02]  /*99ee0*/  LEA R66, P5, R0.reuse, R2, 0x2 ;  /* 0x0000000200427211 */ /* 0x042fe400078a10ff */
[-C--:B------:R-:W-:Y:S02]  /*99ef0*/  LEA.HI.X.SX32 R65, R65, R3.reuse, 0x2, P6 ;  /* 0x0000000341417211 */ /* 0x080fe400030f16ff */
[----:B------:R-:W-:Y:S01]  /*99f00*/  LEA.HI.X.SX32 R67, R0, R3, 0x2, P5 ;  /* 0x0000000300437211 */ /* 0x000fe200028f16ff */
[----:B------:R1:W-:Y:S01]  /*99f10*/  @P1 STG.E desc[UR60][R68.64], R220 ;  /* 0x000000dc44001986 */ /* 0x0003e2000c10193c */
[----:B------:R-:W-:-:S02]  /*99f20*/  ISETP.LT.AND P1, PT, R11, R73, !P0 ;  /* 0x000000490b00720c */ /* 0x000fc40004721270 */
[----:B------:R-:W3:Y:S01]  /*99f30*/  LDC R73, c[0x0][0x22c] ;  /* 0x00008b00ff497b82 */ /* 0x000ee20000000800 */
[----:B------:R-:W-:Y:S01]  /*99f40*/  @P4 STG.E desc[UR60][R6.64], R216 ;  /* 0x000000d806004986 */ /* 0x000fe2000c10193c */
[----:B----4-:R-:W-:-:S03]  /*99f50*/  ISETP.LT.AND P4, PT, R10, R70, !P0 ;  /* 0x000000460a00720c */ /* 0x010fc60004781270 */
[----:B------:R-:W4:Y:S01]  /*99f60*/  LDL.LU R11, [R1+0x1e80] ;  /* 0x001e8000010b7983 */ /* 0x000f220000300800 */
[----:B------:R-:W-:Y:S02]  /*99f70*/  IMAD.IADD R5, R0, 0x1, R4 ;  /* 0x0000000100057824 */ /* 0x000fe400078e0204 */
[----:B------:R-:W4:Y:S01]  /*99f80*/  LDC R70, c[0x0][0x22c] ;  /* 0x00008b00ff467b82 */ /* 0x000f220000000800 */
[----:B------:R3:W-:Y:S04]  /*99f90*/  @P3 STG.E desc[UR60][R64.64], R221 ;  /* 0x000000dd40003986 */ /* 0x0007e8000c10193c */
[----:B------:R3:W-:Y:S04]  /*99fa0*/  @P2 STG.E desc[UR60][R66.64], R217 ;  /* 0x000000d942002986 */ /* 0x0007e8000c10193c */
[----:B------:R-:W4:Y:S01]  /*99fb0*/  LDL.LU R10, [R1+0x1e90] ;  /* 0x001e9000010a7983 */ /* 0x000f220000300800 */
[----:B--2---:R-:W-:-:S03]  /*99fc0*/  ISETP.LT.AND P3, PT, R9, R72, !P0 ;  /* 0x000000480900720c */ /* 0x004fc60004761270 */
[----:B------:R-:W2:Y:S01]  /*99fd0*/  LDL.LU R9, [R1+0x1e94] ;  /* 0x001e940001097983 */ /* 0x000ea20000300800 */
[C---:B-1----:R-:W-:Y:S01]  /*99fe0*/  LEA R68, P6, R5.reuse, R2, 0x2 ;  /* 0x0000000205447211 */ /* 0x042fe200078c10ff */
[----:B------:R-:W1:Y:S01]  /*99ff0*/  LDC R72, c[0x0][0x22c] ;  /* 0x00008b00ff487b82 */ /* 0x000e620000000800 */
[----:B---3--:R-:W-:Y:S02]  /*9a000*/  ISETP.LT.AND P2, PT, R8, R71, !P0 ;  /* 0x000000470800720c */ /* 0x008fe40004741270 */
[----:B------:R-:W3:Y:S01]  /*9a010*/  LDL.LU R8, [R1+0x1e98] ;  /* 0x001e980001087983 */ /* 0x000ee20000300800 */
[----:B------:R-:W-:-:S04]  /*9a020*/  LEA.HI.X.SX32 R69, R5, R3, 0x2, P6 ;  /* 0x0000000305457211 */ /* 0x000fc800030f16ff */
[----:B------:R-:W1:Y:S01]  /*9a030*/  LDC R71, c[0x0][0x22c] ;  /* 0x00008b00ff477b82 */ /* 0x000e620000000800 */
[----:B------:R-:W-:Y:S01]  /*9a040*/  IADD3 R5, R5, R4, RZ ;  /* 0x0000000405057210 */ /* 0x000fe20007ffe0ff */
[----:B------:R-:W3:Y:S04]  /*9a050*/  LDL.LU R15, [R1+0x1eb0] ;  /* 0x001eb000010f7983 */ /* 0x000ee80000300800 */
[----:B------:R-:W3:Y:S01]  /*9a060*/  LDL.LU R14, [R1+0x1ea4] ;  /* 0x001ea400010e7983 */ /* 0x000ee20000300800 */
[----:B------:R-:W-:-:S03]  /*9a070*/  IMAD.IADD R65, R5, 0x1, R4 ;  /* 0x0000000105417824 */ /* 0x000fc600078e0204 */
[----:B------:R1:W-:Y:S04]  /*9a080*/  @P1 STG.E desc[UR60][R68.64], R222 ;  /* 0x000000de44001986 */ /* 0x0003e8000c10193c */
[----:B------:R-:W3:Y:S01]  /*9a090*/  LDL.LU R13, [R1+0x1ebc] ;  /* 0x001ebc00010d7983 */ /* 0x000ee20000300800 */
[----:B------:R-:W-:Y:S01]  /*9a0a0*/  LEA R6, P5, R5, R2, 0x2 ;  /* 0x0000000205067211 */ /* 0x000fe200078a10ff */
[----:B------:R-:W-:Y:S01]  /*9a0b0*/  IMAD.IADD R0, R65, 0x1, R4 ;  /* 0x0000000141007824 */ /* 0x000fe200078e0204 */
[----:B------:R-:W-:Y:S02]  /*9a0c0*/  ISETP.LT.AND P1, PT, R12, R73, !P0 ;  /* 0x000000490c00720c */ /* 0x000fe40004721270 */
[----:B------:R-:W3:Y:S01]  /*9a0d0*/  LDC R73, c[0x0][0x22c] ;  /* 0x00008b00ff497b82 */ /* 0x000ee20000000800 */
[----:B------:R-:W3:Y:S01]  /*9a0e0*/  LDL.LU R12, [R1+0x1ec0] ;  /* 0x001ec000010c7983 */ /* 0x000ee20000300800 */
[----:B------:R-:W-:-:S02]  /*9a0f0*/  LEA.HI.X.SX32 R7, R5, R3, 0x2, P5 ;  /* 0x0000000305077211 */ /* 0x000fc400028f16ff */
[C---:B------:R-:W-:Y:S02]  /*9a100*/  LEA R64, P6, R65.reuse, R2, 0x2 ;  /* 0x0000000241407211 */ /* 0x040fe400078c10ff */
[C---:B------:R-:W-:Y:S02]  /*9a110*/  IADD3 R5, R0.reuse, R4, RZ ;  /* 0x0000000400057210 */ /* 0x040fe40007ffe0ff */
[CC--:B------:R-:W-:Y:S02]  /*9a120*/  LEA R66, P5, R0.reuse, R2.reuse, 0x2 ;  /* 0x0000000200427211 */ /* 0x0c0fe400078a10ff */
[-C--:B------:R-:W-:Y:S02]  /*9a130*/  LEA.HI.X.SX32 R65, R65, R3.reuse, 0x2, P6 ;  /* 0x0000000341417211 */ /* 0x080fe400030f16ff */
[----:B-1----:R-:W-:Y:S02]  /*9a140*/  LEA R68, P6, R5, R2, 0x2 ;  /* 0x0000000205447211 */ /* 0x002fe400078c10ff */
[----:B------:R-:W-:-:S02]  /*9a150*/  LEA.HI.X.SX32 R67, R0, R3, 0x2, P5 ;  /* 0x0000000300437211 */ /* 0x000fc400028f16ff */
[----:B------:R-:W-:Y:S01]  /*9a160*/  LEA.HI.X.SX32 R69, R5, R3, 0x2, P6 ;  /* 0x0000000305457211 */ /* 0x000fe200030f16ff */
[----:B------:R-:W-:Y:S04]  /*9a170*/  @P4 STG.E desc[UR60][R6.64], R218 ;  /* 0x000000da06004986 */ /* 0x000fe8000c10193c */
[----:B------:R1:W-:Y:S04]  /*9a180*/  @P3 STG.E desc[UR60][R64.64], R223 ;  /* 0x000000df40003986 */ /* 0x0003e8000c10193c */
[----:B------:R-:W-:Y:S04]  /*9a190*/  @P2 STG.E desc[UR60][R66.64], R219 ;  /* 0x000000db42002986 */ /* 0x000fe8000c10193c */
[----:B------:R1:W-:Y:S01]  /*9a1a0*/  @P1 STG.E desc[UR60][R68.64], R212 ;  /* 0x000000d444001986 */ /* 0x0003e2000c10193c */
[----:B----4-:R-:W-:-:S03]  /*9a1b0*/  ISETP.LT.AND P4, PT, R11, R70, !P0 ;  /* 0x000000460b00720c */ /* 0x010fc60004781270 */
[----:B------:R-:W4:Y:S01]  /*9a1c0*/  LDL.LU R11, [R1+0x1ed0] ;  /* 0x001ed000010b7983 */ /* 0x000f220000300800 */
[--C-:B------:R-:W-:Y:S01]  /*9a1d0*/  IMAD.IADD R5, R5, 0x1, R4.reuse ;  /* 0x0000000105057824 */ /* 0x100fe200078e0204 */
[----:B------:R-:W1:Y:S01]  /*9a1e0*/  LDC R70, c[0x0][0x22c] ;  /* 0x00008b00ff467b82 */ /* 0x000e620000000800 */
[----:B------:R-:W-:Y:S02]  /*9a1f0*/  ISETP.LT.AND P3, PT, R10, R71, !P0 ;  /* 0x000000470a00720c */ /* 0x000fe40004761270 */
[----:B------:R-:W4:Y:S01]  /*9a200*/  LDL.LU R10, [R1+0x1ef0] ;  /* 0x001ef000010a7983 */ /* 0x000f220000300800 */
[----:B--2---:R-:W-:Y:S02]  /*9a210*/  ISETP.LT.AND P2, PT, R9, R74, !P0 ;  /* 0x0000004a0900720c */ /* 0x004fe40004741270 */
[----:B---3--:R-:W-:Y:S01]  /*9a220*/  ISETP.LT.AND P1, PT, R8, R73, !P0 ;  /* 0x000000490800720c */ /* 0x008fe20004721270 */
[----:B------:R-:W2:Y:S01]  /*9a230*/  LDL.LU R9, [R1+0x1ee0] ;  /* 0x001ee00001097983 */ /* 0x000ea20000300800 */
[C---:B-1----:R-:W-:Y:S01]  /*9a240*/  IMAD.IADD R65, R5.reuse, 0x1, R4 ;  /* 0x0000000105417824 */ /* 0x042fe200078e0204 */
[----:B------:R-:W-:Y:S01]  /*9a250*/  LEA R6, P5, R5, R2, 0x2 ;  /* 0x0000000205067211 */ /* 0x000fe200078a10ff */
[----:B------:R-:W1:Y:S01]  /*9a260*/  LDC R71, c[0x0][0x22c] ;  /* 0x00008b00ff477b82 */ /* 0x000e620000000800 */
[----:B------:R-:W3:Y:S02]  /*9a270*/  LDL.LU R8, [R1+0x1ed4] ;  /* 0x001ed40001087983 */ /* 0x000ee40000300800 */
[----:B------:R-:W-:-:S02]  /*9a280*/  IADD3 R0, R65, R4, RZ ;  /* 0x0000000441007210 */ /* 0x000fc40007ffe0ff */
[----:B------:R-:W-:-:S03]  /*9a290*/  LEA.HI.X.SX32 R7, R5, R3, 0x2, P5 ;  /* 0x0000000305077211 */ /* 0x000fc600028f16ff */
[----:B------:R-:W1:Y:S01]  /*9a2a0*/  LDC R74, c[0x0][0x22c] ;  /* 0x00008b00ff4a7b82 */ /* 0x000e620000000800 */
[----:B------:R-:W-:Y:S01]  /*9a2b0*/  LEA R64, P6, R65, R2, 0x2 ;  /* 0x0000000241407211 */ /* 0x000fe200078c10ff */
[----:B------:R-:W-:-:S03]  /*9a2c0*/  IMAD.IADD R5, R0, 0x1, R4 ;  /* 0x0000000100057824 */ /* 0x000fc600078e0204 */
[-C--:B------:R-:W-:Y:S02]  /*9a2d0*/  LEA.HI.X.SX32 R65, R65, R3.reuse, 0x2, P6 ;  /* 0x0000000341417211 */ /* 0x080fe400030f16ff */
[CC--:B------:R-:W-:Y:S01]  /*9a2e0*/  LEA R68, P6, R5.reuse, R2.reuse, 0x2 ;  /* 0x0000000205447211 */ /* 0x0c0fe200078c10ff */
[----:B------:R-:W4:Y:S01]  /*9a2f0*/  LDC R73, c[0x0][0x22c] ;  /* 0x00008b00ff497b82 */ /* 0x000f220000000800 */
[C---:B------:R-:W-:Y:S02]  /*9a300*/  LEA R66, P5, R0.reuse, R2, 0x2 ;  /* 0x0000000200427211 */ /* 0x040fe400078a10ff */
[CC--:B------:R-:W-:Y:S01]  /*9a310*/  LEA.HI.X.SX32 R69, R5.reuse, R3.reuse, 0x2, P6 ;  /* 0x0000000305457211 */ /* 0x0c0fe200030f16ff */
[----:B------:R-:W-:Y:S01]  /*9a320*/  IMAD.IADD R5, R5, 0x1, R4 ;  /* 0x0000000105057824 */ /* 0x000fe200078e0204 */
[----:B------:R-:W-:Y:S01]  /*9a330*/  LEA.HI.X.SX32 R67, R0, R3, 0x2, P5 ;  /* 0x0000000300437211 */ /* 0x000fe200028f16ff */
[----:B------:R1:W-:Y:S04]  /*9a340*/  @P4 STG.E desc[UR60][R6.64], R208 ;  /* 0x000000d006004986 */ /* 0x0003e8000c10193c */
[----:B------:R1:W-:Y:S01]  /*9a350*/  @P3 STG.E desc[UR60][R64.64], R213 ;  /* 0x000000d540003986 */ /* 0x0003e2000c10193c */
[----:B------:R-:W-:-:S02]  /*9a360*/  ISETP.LT.AND P3, PT, R14, R70, !P0 ;  /* 0x000000460e00720c */ /* 0x000fc40004761270 */
[----:B------:R-:W4:Y:S01]  /*9a370*/  LDC R70, c[0x0][0x22c] ;  /* 0x00008b00ff467b82 */ /* 0x000f220000000800 */
[----:B------:R1:W-:Y:S02]  /*9a380*/  @P2 STG.E desc[UR60][R66.64], R209 ;  /* 0x000000d142002986 */ /* 0x0003e4000c10193c */
[----:B-1----:R-:W-:Y:S02]  /*9a390*/  LEA R6, P4, R5, R2, 0x2 ;  /* 0x0000000205067211 */ /* 0x002fe400078810ff */
[----:B------:R1:W-:Y:S01]  /*9a3a0*/  @P1 STG.E desc[UR60][R68.64], R214 ;  /* 0x000000d644001986 */ /* 0x0003e2000c10193c */
[----:B------:R-:W-:Y:S02]  /*9a3b0*/  ISETP.LT.AND P2, PT, R13, R72, !P0 ;  /* 0x000000480d00720c */ /* 0x000fe40004741270 */
[C---:B------:R-:W-:Y:S01]  /*9a3c0*/  IADD3 R65, R5.reuse, R4, RZ ;  /* 0x0000000405417210 */ /* 0x040fe20007ffe0ff */
[----:B------:R-:W2:Y:S01]  /*9a3d0*/  LDC R72, c[0x0][0x22c] ;  /* 0x00008b00ff487b82 */ /* 0x000ea20000000800 */
[----:B------:R-:W-:-:S02]  /*9a3e0*/  LEA.HI.X.SX32 R7, R5, R3, 0x2, P4 ;  /* 0x0000000305077211 */ /* 0x000fc400020f16ff */
[----:B------:R-:W-:Y:S02]  /*9a3f0*/  ISETP.LT.AND P1, PT, R15, R71, !P0 ;  /* 0x000000470f00720c */ /* 0x000fe40004721270 */
[----:B------:R-:W-:Y:S02]  /*9a400*/  ISETP.LT.AND P4, PT, R12, R74, !P0 ;  /* 0x0000004a0c00720c */ /* 0x000fe40004781270 */
[----:B------:R-:W3:Y:S01]  /*9a410*/  LDL.LU R12, [R1+0x1f04] ;  /* 0x001f0400010c7983 */ /* 0x000ee20000300800 */
[----:B------:R-:W3:Y:S01]  /*9a420*/  LDC R71, c[0x0][0x22c] ;  /* 0x00008b00ff477b82 */ /* 0x000ee20000000800 */
[C---:B------:R-:W-:Y:S01]  /*9a430*/  IMAD.IADD R0, R65.reuse, 0x1, R4 ;  /* 0x0000000141007824 */ /* 0x040fe200078e0204 */
[----:B------:R-:W-:-:S03]  /*9a440*/  LEA R64, P6, R65, R2, 0x2 ;  /* 0x0000000241407211 */ /* 0x000fc600078c10ff */
[C---:B------:R-:W-:Y:S01]  /*9a450*/  IMAD.IADD R5, R0.reuse, 0x1, R4 ;  /* 0x0000000100057824 */ /* 0x040fe200078e0204 */
[CC--:B------:R-:W-:Y:S02]  /*9a460*/  LEA R66, P5, R0.reuse, R2.reuse, 0x2 ;  /* 0x0000000200427211 */ /* 0x0c0fe400078a10ff */
[-C--:B------:R-:W-:Y:S01]  /*9a470*/  LEA.HI.X.SX32 R65, R65, R3.reuse, 0x2, P6 ;  /* 0x0000000341417211 */ /* 0x080fe200030f16ff */
[----:B------:R-:W3:Y:S01]  /*9a480*/  LDC R15, c[0x0][0x248] ;  /* 0x00009200ff0f7b82 */ /* 0x000ee20000000800 */
[C---:B-1----:R-:W-:Y:S02]  /*9a490*/  LEA R68, P6, R5.reuse, R2, 0x2 ;  /* 0x0000000205447211 */ /* 0x042fe400078c10ff */
[-C--:B------:R-:W-:Y:S02]  /*9a4a0*/  LEA.HI.X.SX32 R67, R0, R3.reuse, 0x2, P5 ;  /* 0x0000000300437211 */ /* 0x080fe400028f16ff */
[----:B------:R-:W-:Y:S01]  /*9a4b0*/  LEA.HI.X.SX32 R69, R5, R3, 0x2, P6 ;  /* 0x0000000305457211 */ /* 0x000fe200030f16ff */
[----:B------:R-:W-:Y:S04]  /*9a4c0*/  @P1 STG.E desc[UR60][R6.64], R210 ;  /* 0x000000d206001986 */ /* 0x000fe8000c10193c */
[----:B------:R-:W-:Y:S04]  /*9a4d0*/  @P3 STG.E desc[UR60][R64.64], R215 ;  /* 0x000000d740003986 */ /* 0x000fe8000c10193c */
[----:B------:R1:W-:Y:S01]  /*9a4e0*/  @P2 STG.E desc[UR60][R66.64], R211 ;  /* 0x000000d342002986 */ /* 0x0003e2000c10193c */
[----:B----4-:R-:W-:-:S02]  /*9a4f0*/  ISETP.LT.AND P3, PT, R10, R73, !P0 ;  /* 0x000000490a00720c */ /* 0x010fc40004761270 */
[----:B------:R-:W-:Y:S01]  /*9a500*/  IADD3 R0, R5, R4, RZ ;  /* 0x0000000405007210 */ /* 0x000fe20007ffe0ff */
[----:B------:R4:W-:Y:S01]  /*9a510*/  @P4 STG.E desc[UR60][R68.64], R204 ;  /* 0x000000cc44004986 */ /* 0x0009e2000c10193c */
[----:B------:R-:W-:Y:S01]  /*9a520*/  ISETP.LT.AND P4, PT, R11, R70, !P0 ;  /* 0x000000460b00720c */ /* 0x000fe20004781270 */
[----:B------:R-:W4:Y:S02]  /*9a530*/  LDC R73, c[0x0][0x22c] ;  /* 0x00008b00ff497b82 */ /* 0x000f240000000800 */
[----:B------:R-:W4:Y:S04]  /*9a540*/  LDL.LU R11, [R1+0x1f10] ;  /* 0x001f1000010b7983 */ /* 0x000f280000300800 */
[----:B------:R-:W4:Y:S02]  /*9a550*/  LDL.LU R10, [R1+0x1f0c] ;  /* 0x001f0c00010a7983 */ /* 0x000f240000300800 */
[----:B------:R-:W4:Y:S01]  /*9a560*/  LDC R70, c[0x0][0x22c] ;  /* 0x00008b00ff467b82 */ /* 0x000f220000000800 */
[----:B--2---:R-:W-:-:S02]  /*9a570*/  ISETP.LT.AND P2, PT, R9, R72, !P0 ;  /* 0x000000480900720c */ /* 0x004fc40004741270 */
[----:B------:R-:W2:Y:S01]  /*9a580*/  LDL.LU R9, [R1+0x1f24] ;  /* 0x001f240001097983 */ /* 0x000ea20000300800 */
[----:B---3--:R-:W-:Y:S01]  /*9a590*/  ISETP.LT.AND P1, PT, R8, R71, !P0 ;  /* 0x000000470800720c */ /* 0x008fe20004721270 */
[C-C-:B-1----:R-:W-:Y:S02]  /*9a5a0*/  IMAD.IADD R66, R0.reuse, 0x1, R4.reuse ;  /* 0x0000000100427824 */ /* 0x142fe400078e0204 */
[----:B------:R-:W3:Y:S01]  /*9a5b0*/  LDL.LU R8, [R1+0x1f38] ;  /* 0x001f380001087983 */ /* 0x000ee20000300800 */
[-C--:B------:R-:W-:Y:S01]  /*9a5c0*/  LEA R64, P5, R0, R2.reuse, 0x2 ;  /* 0x0000000200407211 */ /* 0x080fe200078a10ff */
[----:B------:R-:W1:Y:S01]  /*9a5d0*/  LDC R72, c[0x0][0x22c] ;  /* 0x00008b00ff487b82 */ /* 0x000e620000000800 */
[C---:B------:R-:W-:Y:S01]  /*9a5e0*/  IMAD.IADD R6, R66.reuse, 0x1, R4 ;  /* 0x0000000142067824 */ /* 0x040fe200078e0204 */
[----:B----4-:R-:W-:Y:S01]  /*9a5f0*/  LEA R68, P6, R66, R2, 0x2 ;  /* 0x0000000242447211 */ /* 0x010fe200078c10ff */
[----:B------:R-:W4:Y:S01]  /*9a600*/  LDL.LU R13, [R1+0x1f34] ;  /* 0x001f3400010d7983 */ /* 0x000f220000300800 */
[----:B------:R-:W-:-:S02]  /*9a610*/  LEA.HI.X.SX32 R65, R0, R3, 0x2, P5 ;  /* 0x0000000300417211 */ /* 0x000fc400028f16ff */
[-C--:B------:R-:W-:Y:S02]  /*9a620*/  LEA.HI.X.SX32 R69, R66, R3.reuse, 0x2, P6 ;  /* 0x0000000342457211 */ /* 0x080fe400030f16ff */
[C---:B------:R-:W-:Y:S01]  /*9a630*/  LEA R66, P5, R6.reuse, R2, 0x2 ;  /* 0x0000000206427211 */ /* 0x040fe200078a10ff */
[----:B------:R1:W-:Y:S03]  /*9a640*/  @P4 STG.E desc[UR60][R64.64], R200 ;  /* 0x000000c840004986 */ /* 0x0003e6000c10193c */
[C---:B------:R-:W-:Y:S01]  /*9a650*/  LEA.HI.X.SX32 R67, R6.reuse, R3, 0x2, P5 ;  /* 0x0000000306437211 */ /* 0x040fe200028f16ff */
[----:B------:R1:W-:Y:S01]  /*9a660*/  @P3 STG.E desc[UR60][R68.64], R205 ;  /* 0x000000cd44003986 */ /* 0x0003e2000c10193c */
[----:B------:R-:W-:-:S03]  /*9a670*/  IADD3 R5, R6, R4, RZ ;  /* 0x0000000406057210 */ /* 0x000fc60007ffe0ff */
[----:B------:R1:W-:Y:S02]  /*9a680*/  @P2 STG.E desc[UR60][R66.64], R201 ;  /* 0x000000c942002986 */ /* 0x0003e4000c10193c */
[C---:B-1----:R-:W-:Y:S01]  /*9a690*/  LEA R64, P4, R5.reuse, R2, 0x2 ;  /* 0x0000000205407211 */ /* 0x042fe200078810ff */
[----:B------:R-:W-:Y:S01]  /*9a6a0*/  IMAD.IADD R7, R5, 0x1, R4 ;  /* 0x0000000105077824 */ /* 0x000fe200078e0204 */
[----:B------:R-:W4:Y:S08]  /*9a6b0*/  LDC R68, c[0x0][0x22c] ;  /* 0x00008b00ff447b82 */ /* 0x000f300000000800 */
[----:B------:R-:W2:Y:S01]  /*9a6c0*/  LDC R66, c[0x0][0x22c] ;  /* 0x00008b00ff427b82 */ /* 0x000ea20000000800 */
[----:B------:R-:W-:-:S07]  /*9a6d0*/  ISETP.LT.AND P3, PT, R12, R70, !P0 ;  /* 0x000000460c00720c */ /* 0x000fce0004761270 */
[----:B------:R-:W3:Y:S01]  /*9a6e0*/  LDC R70, c[0x0][0x22c] ;  /* 0x00008b00ff467b82 */ /* 0x000ee20000000800 */
[----:B------:R-:W4:Y:S01]  /*9a6f0*/  LDL.LU R12, [R1+0x1f48] ;  /* 0x001f4800010c7983 */ /* 0x000f220000300800 */
[----:B------:R-:W-:Y:S01]  /*9a700*/  LEA.HI.X.SX32 R65, R5, R3, 0x2, P4 ;  /* 0x0000000305417211 */ /* 0x000fe200020f16ff */
[----:B------:R-:W-:-:S04]  /*9a710*/  IMAD.IADD R0, R7, 0x1, R4 ;  /* 0x0000000107007824 */ /* 0x000fc800078e0204 */
[----:B------:R1:W-:Y:S01]  /*9a720*/  @P1 STG.E desc[UR60][R64.64], R206 ;  /* 0x000000ce40001986 */ /* 0x0003e2000c10193c */
[C---:B------:R-:W-:Y:S02]  /*9a730*/  LEA R76, P1, R7.reuse, R2, 0x2 ;  /* 0x00000002074c7211 */ /* 0x040fe400078210ff */
[----:B------:R-:W-:Y:S02]  /*9a740*/  IADD3 R6, R0, R4, RZ ;  /* 0x0000000400067210 */ /* 0x000fe40007ffe0ff */
[----:B------:R-:W-:Y:S02]  /*9a750*/  LEA.HI.X.SX32 R77, R7, R3, 0x2, P1 ;  /* 0x00000003074d7211 */ /* 0x000fe400008f16ff */
[----:B-1----:R-:W-:-:S03]  /*9a760*/  LEA R64, P2, R6, R2, 0x2 ;  /* 0x0000000206407211 */ /* 0x002fc600078410ff */
[----:B------:R-:W-:Y:S01]  /*9a770*/  @P3 STG.E desc[UR60][R76.64], R202 ;  /* 0x000000ca4c003986 */ /* 0x000fe2000c10193c */
[----:B------:R-:W-:Y:S02]  /*9a780*/  LEA.HI.X.SX32 R65, R6, R3, 0x2, P2 ;  /* 0x0000000306417211 */ /* 0x000fe400010f16ff */
[----:B------:R-:W-:Y:S02]  /*9a790*/  ISETP.LT.AND P4, PT, R11, R73, !P0 ;  /* 0x000000490b00720c */ /* 0x000fe40004781270 */
[----:B------:R-:W4:Y:S01]  /*9a7a0*/  LDL.LU R11, [R1+0x1f54] ;  /* 0x001f5400010b7983 */ /* 0x000f220000300800 */
[----:B------:R-:W-:-:S03]  /*9a7b0*/  ISETP.LT.AND P5, PT, R10, R72, !P0 ;  /* 0x000000480a00720c */ /* 0x000fc600047a1270 */
[----:B------:R-:W4:Y:S01]  /*9a7c0*/  LDL.LU R10, [R1+0x1f74] ;  /* 0x001f7400010a7983 */ /* 0x000f220000300800 */
[----:B--2---:R-:W-:-:S03]  /*9a7d0*/  ISETP.LT.AND P3, PT, R9, R66, !P0 ;  /* 0x000000420900720c */ /* 0x004fc60004761270 */
[----:B------:R-:W2:Y:S01]  /*9a7e0*/  LDL.LU R9, [R1+0x1f68] ;  /* 0x001f680001097983 */ /* 0x000ea20000300800 */
[----:B---3--:R-:W-:-:S03]  /*9a7f0*/  ISETP.LT.AND P2, PT, R8, R70, !P0 ;  /* 0x000000460800720c */ /* 0x008fc60004741270 */
[----:B------:R-:W3:Y:S01]  /*9a800*/  LDL.LU R8, [R1+0x1f60] ;  /* 0x001f600001087983 */ /* 0x000ee20000300800 */
[----:B------:R-:W-:Y:S01]  /*9a810*/  LEA R78, P1, R0, R2, 0x2 ;  /* 0x00000002004e7211 */ /* 0x000fe200078210ff */
[----:B------:R-:W-:-:S03]  /*9a820*/  IMAD.IADD R5, R6, 0x1, R4 ;  /* 0x0000000106057824 */ /* 0x000fc600078e0204 */
[----:B------:R-:W-:Y:S01]  /*9a830*/  LEA.HI.X.SX32 R79, R0, R3, 0x2, P1 ;  /* 0x00000003004f7211 */ /* 0x000fe200008f16ff */
[----:B------:R-:W-:-:S04]  /*9a840*/  IMAD.IADD R67, R5, 0x1, R4 ;  /* 0x0000000105437824 */ /* 0x000fc800078e0204 */
[----:B------:R1:W-:Y:S04]  /*9a850*/  @P4 STG.E desc[UR60][R78.64], R207 ;  /* 0x000000cf4e004986 */ /* 0x0003e8000c10193c */
[----:B------:R1:W-:Y:S01]  /*9a860*/  @P5 STG.E desc[UR60][R64.64], R203 ;  /* 0x000000cb40005986 */ /* 0x0003e2000c10193c */
[----:B------:R-:W-:Y:S01]  /*9a870*/  IADD3 R69, R67, R4, RZ ;  /* 0x0000000443457210 */ /* 0x000fe20007ffe0ff */
[----:B-1----:R-:W1:Y:S01]  /*9a880*/  LDC R78, c[0x0][0x22c] ;  /* 0x00008b00ff4e7b82 */ /* 0x002e620000000800 */
[----:B------:R-:W-:-:S04]  /*9a890*/  LEA R64, P4, R5, R2, 0x2 ;  /* 0x0000000205407211 */ /* 0x000fc800078810ff */
[----:B------:R-:W-:-:S03]  /*9a8a0*/  LEA.HI.X.SX32 R65, R5, R3, 0x2, P4 ;  /* 0x0000000305417211 */ /* 0x000fc600020f16ff */
[----:B------:R-:W3:Y:S01]  /*9a8b0*/  LDC R79, c[0x0][0x22c] ;  /* 0x00008b00ff4f7b82 */ /* 0x000ee20000000800 */
[----:B------:R-:W-:Y:S01]  /*9a8c0*/  LEA R66, P5, R67, R2, 0x2 ;  /* 0x0000000243427211 */ /* 0x000fe200078a10ff */
[----:B------:R-:W-:Y:S01]  /*9a8d0*/  IMAD.IADD R71, R69, 0x1, R4 ;  /* 0x0000000145477824 */ /* 0x000fe200078e0204 */
[----:B----4-:R-:W-:Y:S02]  /*9a8e0*/  ISETP.LT.AND P1, PT, R13, R68, !P0 ;  /* 0x000000440d00720c */ /* 0x010fe40004721270 */
[----:B------:R-:W-:Y:S02]  /*9a8f0*/  ISETP.LT.AND P4, PT, R12, R82, !P0 ;  /* 0x000000520c00720c */ /* 0x000fe40004781270 */
[----:B------:R-:W4:Y:S01]  /*9a900*/  LDL.LU R12, [R1+0x1f84] ;  /* 0x001f8400010c7983 */ /* 0x000f220000300800 */
[-C--:B------:R-:W-:Y:S02]  /*9a910*/  LEA.HI.X.SX32 R67, R67, R3.reuse, 0x2, P5 ;  /* 0x0000000343437211 */ /* 0x080fe400028f16ff */
[CC--:B------:R-:W-:Y:S01]  /*9a920*/  LEA R76, P5, R69.reuse, R2.reuse, 0x2 ;  /* 0x00000002454c7211 */ /* 0x0c0fe200078a10ff */
[----:B------:R1:W-:Y:S03]  /*9a930*/  @P3 STG.E desc[UR60][R64.64], R196 ;  /* 0x000000c440003986 */ /* 0x0003e6000c10193c */
[----:B------:R-:W-:Y:S01]  /*9a940*/  LEA.HI.X.SX32 R77, R69, R3, 0x2, P5 ;  /* 0x00000003454d7211 */ /* 0x000fe200028f16ff */
[----:B------:R-:W-:Y:S01]  /*9a950*/  @P2 STG.E desc[UR60][R66.64], R192 ;  /* 0x000000c042002986 */ /* 0x000fe2000c10193c */
[----:B-1----:R-:W-:-:S04]  /*9a960*/  LEA R64, P3, R71, R2, 0x2 ;  /* 0x0000000247407211 */ /* 0x002fc800078610ff */
[----:B------:R-:W-:Y:S01]  /*9a970*/  LEA.HI.X.SX32 R65, R71, R3, 0x2, P3 ;  /* 0x0000000347417211 */ /* 0x000fe200018f16ff */
[----:B------:R-:W-:Y:S04]  /*9a980*/  @P1 STG.E desc[UR60][R76.64], R197 ;  /* 0x000000c54c001986 */ /* 0x000fe8000c10193c */
[----:B------:R1:W-:Y:S01]  /*9a990*/  @P4 STG.E desc[UR60][R64.64], R193 ;  /* 0x000000c140004986 */ /* 0x0003e2000c10193c */
[----:B------:R-:W-:-:S03]  /*9a9a0*/  ISETP.LT.AND P4, PT, R11, R78, !P0 ;  /* 0x0000004e0b00720c */ /* 0x000fc60004781270 */
[----:B------:R-:W4:Y:S01]  /*9a9b0*/  LDL.LU R11, [R1+0x1f94] ;  /* 0x001f9400010b7983 */ /* 0x000f220000300800 */
[----:B------:R-:W-:Y:S01]  /*9a9c0*/  IMAD.IADD R75, R71, 0x1, R4 ;  /* 0x00000001474b7824 */ /* 0x000fe200078e0204 */
[----:B------:R-:W-:Y:S01]  /*9a9d0*/  ISETP.LT.AND P3, PT, R10, R81, !P0 ;  /* 0x000000510a00720c */ /* 0x000fe20004761270 */
[----:B------:R-:W4:Y:S01]  /*9a9e0*/  LDC R78, c[0x0][0x22c] ;  /* 0x00008b00ff4e7b82 */ /* 0x000f220000000800 */
[----:B------:R-:W4:Y:S01]  /*9a9f0*/  LDL.LU R10, [R1+0x1f90] ;  /* 0x001f9000010a7983 */ /* 0x000f220000300800 */
[----:B--2---:R-:W-:-:S03]  /*9aa00*/  ISETP.LT.AND P2, PT, R9, R80, !P0 ;  /* 0x000000500900720c */ /* 0x004fc60004741270 */
[----:B------:R-:W2:Y:S01]  /*9aa10*/  LDL.LU R9, [R1+0x1fac] ;  /* 0x001fac0001097983 */ /* 0x000ea20000300800 */
[----:B---3--:R-:W-:Y:S02]  /*9aa20*/  ISETP.LT.AND P1, PT, R8, R79, !P0 ;  /* 0x0000004f0800720c */ /* 0x008fe40004721270 */
[----:B------:R-:W3:Y:S01]  /*9aa30*/  LDC R80, c[0x0][0x22c] ;  /* 0x00008b00ff507b82 */ /* 0x000ee20000000800 */
[----:B------:R-:W2:Y:S01]  /*9aa40*/  LDL.LU R8, [R1+0x1fbc] ;  /* 0x001fbc0001087983 */ /* 0x000ea20000300800 */
[C---:B------:R-:W-:Y:S02]  /*9aa50*/  IADD3 R73, R75.reuse, R4, RZ ;  /* 0x000000044b497210 */ /* 0x040fe40007ffe0ff */
[-C--:B-1----:R-:W-:Y:S01]  /*9aa60*/  LEA R64, P5, R75, R2.reuse, 0x2 ;  /* 0x000000024b407211 */ /* 0x082fe200078a10ff */
[----:B------:R-:W2:Y:S02]  /*9aa70*/  LDL.LU R13, [R1+0x1fb0] ;  /* 0x001fb000010d7983 */ /* 0x000ea40000300800 */
[--C-:B------:R-:W-:Y:S01]  /*9aa80*/  IMAD.IADD R6, R73, 0x1, R4.reuse ;  /* 0x0000000149067824 */ /* 0x100fe200078e0204 */
[----:B------:R-:W-:Y:S01]  /*9aa90*/  LEA.HI.X.SX32 R65, R75, R3, 0x2, P5 ;  /* 0x000000034b417211 */ /* 0x000fe200028f16ff */
[----:B------:R-:W1:Y:S01]  /*9aaa0*/  LDC R79, c[0x0][0x22c] ;  /* 0x00008b00ff4f7b82 */ /* 0x000e620000000800 */
[----:B------:R-:W-:Y:S01]  /*9aab0*/  LEA R76, P6, R73, R2, 0x2 ;  /* 0x00000002494c7211 */ /* 0x000fe200078c10ff */
[----:B------:R-:W-:-:S02]  /*9aac0*/  IMAD.IADD R74, R6, 0x1, R4 ;  /* 0x00000001064a7824 */ /* 0x000fc400078e0204 */
[----:B------:R3:W-:Y:S01]  /*9aad0*/  @P4 STG.E desc[UR60][R64.64], R198 ;  /* 0x000000c640004986 */ /* 0x0007e2000c10193c */
[----:B------:R-:W-:Y:S02]  /*9aae0*/  LEA.HI.X.SX32 R77, R73, R3, 0x2, P6 ;  /* 0x00000003494d7211 */ /* 0x000fe400030f16ff */
[----:B------:R-:W-:-:S03]  /*9aaf0*/  IADD3 R0, R74, R4, RZ ;  /* 0x000000044a007210 */ /* 0x000fc60007ffe0ff */
[----:B------:R3:W-:Y:S02]  /*9ab00*/  @P3 STG.E desc[UR60][R76.64], R194 ;  /* 0x000000c24c003986 */ /* 0x0007e4000c10193c */
[----:B---3--:R-:W-:-:S04]  /*9ab10*/  LEA R64, P4, R74, R2, 0x2 ;  /* 0x000000024a407211 */ /* 0x008fc800078810ff */
[----:B------:R-:W-:Y:S02]  /*9ab20*/  LEA.HI.X.SX32 R65, R74, R3, 0x2, P4 ;  /* 0x000000034a417211 */ /* 0x000fe400020f16ff */
[----:B------:R-:W2:Y:S01]  /*9ab30*/  LDC R74, c[0x0][0x22c] ;  /* 0x00008b00ff4a7b82 */ /* 0x000ea20000000800 */
[----:B------:R-:W-:-:S04]  /*9ab40*/  LEA R66, P5, R6, R2, 0x2 ;  /* 0x0000000206427211 */ /* 0x000fc800078a10ff */
[----:B------:R-:W-:Y:S01]  /*9ab50*/  LEA.HI.X.SX32 R67, R6, R3, 0x2, P5 ;  /* 0x0000000306437211 */ /* 0x000fe200028f16ff */
[----:B------:R-:W-:Y:S02]  /*9ab60*/  IMAD.IADD R7, R0, 0x1, R4 ;  /* 0x0000000100077824 */ /* 0x000fe400078e0204 */
[----:B------:R-:W3:Y:S01]  /*9ab70*/  LDC R76, c[0x0][0x22c] ;  /* 0x00008b00ff4c7b82 */ /* 0x000ee20000000800 */
[----:B----4-:R-:W-:-:S07]  /*9ab80*/  ISETP.LT.AND P3, PT, R12, R78, !P0 ;  /* 0x0000004e0c00720c */ /* 0x010fce0004761270 */
[----:B------:R-:W4:Y:S01]  /*9ab90*/  LDC R78, c[0x0][0x22c] ;  /* 0x00008b00ff4e7b82 */ /* 0x000f220000000800 */
[----:B------:R-:W3:Y:S01]  /*9aba0*/  LDL.LU R12, [R1+0x1fc4] ;  /* 0x001fc400010c7983 */ /* 0x000ee20000300800 */
[----:B------:R-:W-:-:S03]  /*9abb0*/  IMAD.IADD R72, R7, 0x1, R4 ;  /* 0x0000000107487824 */ /* 0x000fc600078e0204 */
[----:B------:R-:W-:Y:S04]  /*9abc0*/  @P2 STG.E desc[UR60][R66.64], R199 ;  /* 0x000000c742002986 */ /* 0x000fe8000c10193c */
[----:B------:R1:W-:Y:S01]  /*9abd0*/  @P1 STG.E desc[UR60][R64.64], R195 ;  /* 0x000000c340001986 */ /* 0x0003e2000c10193c */
[-C--:B------:R-:W-:Y:S02]  /*9abe0*/  LEA R6, P2, R72, R2.reuse, 0x2 ;  /* 0x0000000248067211 */ /* 0x080fe400078410ff */
[----:B-1----:R-:W-:-:S04]  /*9abf0*/  LEA R64, P1, R0, R2, 0x2 ;  /* 0x0000000200407211 */ /* 0x002fc800078210ff */
[-C--:B------:R-:W-:Y:S02]  /*9ac00*/  LEA.HI.X.SX32 R65, R0, R3.reuse, 0x2, P1 ;  /* 0x0000000300417211 */ /* 0x080fe400008f16ff */
[----:B------:R-:W-:Y:S02]  /*9ac10*/  LEA R66, P1, R7, R2, 0x2 ;  /* 0x0000000207427211 */ /* 0x000fe400078210ff */
[----:B------:R-:W-:Y:S01]  /*9ac20*/  ISETP.LT.AND P4, PT, R11, R80, !P0 ;  /* 0x000000500b00720c */ /* 0x000fe20004781270 */
[----:B------:R-:W-:Y:S01]  /*9ac30*/  @P3 STG.E desc[UR60][R64.64], R188 ;  /* 0x000000bc40003986 */ /* 0x000fe2000c10193c */
[----:B------:R-:W-:Y:S02]  /*9ac40*/  LEA.HI.X.SX32 R67, R7, R3, 0x2, P1 ;  /* 0x0000000307437211 */ /* 0x000fe400008f16ff */
[----:B------:R-:W-:Y:S01]  /*9ac50*/  ISETP.LT.AND P5, PT, R10, R79, !P0 ;  /* 0x0000004f0a00720c */ /* 0x000fe200047a1270 */
[----:B------:R-:W3:Y:S01]  /*9ac60*/  LDL.LU R11, [R1+0x1fd8] ;  /* 0x001fd800010b7983 */ /* 0x000ee20000300800 */
[----:B------:R-:W-:Y:S01]  /*9ac70*/  LEA.HI.X.SX32 R7, R72, R3, 0x2, P2 ;  /* 0x0000000348077211 */ /* 0x000fe200010f16ff */
[----:B------:R-:W1:Y:S02]  /*9ac80*/  LDC R79, c[0x0][0x22c] ;  /* 0x00008b00ff4f7b82 */ /* 0x000e640000000800 */
[----:B------:R-:W3:Y:S01]  /*9ac90*/  LDL.LU R10, [R1+0x1ff0] ;  /* 0x001ff000010a7983 */ /* 0x000ee20000300800 */
[----:B--2---:R-:W-:-:S03]  /*9aca0*/  ISETP.LT.AND P3, PT, R9, R74, !P0 ;  /* 0x0000004a0900720c */ /* 0x004fc60004761270 */
[----:B------:R-:W2:Y:S01]  /*9acb0*/  LDL.LU R9, [R1+0x1fec] ;  /* 0x001fec0001097983 */ /* 0x000ea20000300800 */
[----:B----4-:R-:W-:-:S03]  /*9acc0*/  ISETP.LT.AND P2, PT, R8, R78, !P0 ;  /* 0x0000004e0800720c */ /* 0x010fc60004741270 */
[----:B------:R-:W4:Y:S01]  /*9acd0*/  LDL.LU R8, [R1+0x1fe8] ;  /* 0x001fe80001087983 */ /* 0x000f220000300800 */
[----:B------:R-:W-:-:S03]  /*9ace0*/  IADD3 R70, R72, R4, RZ ;  /* 0x0000000448467210 */ /* 0x000fc60007ffe0ff */
[----:B------:R1:W-:Y:S02]  /*9acf0*/  @P4 STG.E desc[UR60][R66.64], R184 ;  /* 0x000000b842004986 */ /* 0x0003e4000c10193c */
[--C-:B------:R-:W-:Y:S02]  /*9ad00*/  IMAD.IADD R68, R70, 0x1, R4.reuse ;  /* 0x0000000146447824 */ /* 0x100fe400078e0204 */
[----:B------:R1:W-:Y:S02]  /*9ad10*/  @P5 STG.E desc[UR60][R6.64], R189 ;  /* 0x000000bd06005986 */ /* 0x0003e4000c10193c */
[----:B------:R-:W-:Y:S01]  /*9ad20*/  IMAD.IADD R5, R68, 0x1, R4 ;  /* 0x0000000144057824 */ /* 0x000fe200078e0204 */
[----:B---3--:R-:W-:Y:S02]  /*9ad30*/  ISETP.LT.AND P1, PT, R13, R76, !P0 ;  /* 0x0000004c0d00720c */ /* 0x008fe40004721270 */
[----:B------:R-:W3:Y:S01]  /*9ad40*/  LDL.LU R13, [R1+0x2008] ;  /* 0x00200800010d7983 */ /* 0x000ee20000300800 */
[----:B-1----:R-:W-:-:S02]  /*9ad50*/  LEA R66, P4, R70, R2, 0x2 ;  /* 0x0000000246427211 */ /* 0x002fc400078810ff */
[C---:B------:R-:W-:Y:S02]  /*9ad60*/  IADD3 R69, R5.reuse, R4, RZ ;  /* 0x0000000405457210 */ /* 0x040fe40007ffe0ff */
[-C--:B------:R-:W-:Y:S02]  /*9ad70*/  LEA R6, P5, R68, R2.reuse, 0x2 ;  /* 0x0000000244067211 */ /* 0x080fe400078a10ff */
[-C--:B------:R-:W-:Y:S02]  /*9ad80*/  LEA.HI.X.SX32 R67, R70, R3.reuse, 0x2, P4 ;  /* 0x0000000346437211 */ /* 0x080fe400020f16ff */
[----:B------:R-:W-:Y:S02]  /*9ad90*/  LEA.HI.X.SX32 R7, R68, R3, 0x2, P5 ;  /* 0x0000000344077211 */ /* 0x000fe400028f16ff */
[-C--:B------:R-:W-:Y:S01]  /*9ada0*/  LEA R64, P5, R5, R2.reuse, 0x2 ;  /* 0x0000000205407211 */ /* 0x080fe200078a10ff */
[----:B------:R-:W-:Y:S01]  /*9adb0*/  @P3 STG.E desc[UR60][R66.64], R185 ;  /* 0x000000b942003986 */ /* 0x000fe2000c10193c */
[----:B------:R-:W-:-:S02]  /*9adc0*/  LEA R78, P3, R69, R2, 0x2 ;  /* 0x00000002454e7211 */ /* 0x000fc400078610ff */
[----:B------:R-:W-:Y:S01]  /*9add0*/  LEA.HI.X.SX32 R65, R5, R3, 0x2, P5 ;  /* 0x0000000305417211 */ /* 0x000fe200028f16ff */
[----:B------:R-:W-:Y:S01]  /*9ade0*/  @P2 STG.E desc[UR60][R6.64], R190 ;  /* 0x000000be06002986 */ /* 0x000fe2000c10193c */
[----:B------:R-:W-:Y:S02]  /*9adf0*/  ISETP.LT.AND P4, PT, R12, R79, !P0 ;  /* 0x0000004f0c00720c */ /* 0x000fe40004781270 */
[----:B------:R-:W-:Y:S01]  /*9ae00*/  LEA.HI.X.SX32 R79, R69, R3, 0x2, P3 ;  /* 0x00000003454f7211 */ /* 0x000fe200018f16ff */
[----:B------:R1:W-:Y:S04]  /*9ae10*/  @P1 STG.E desc[UR60][R64.64], R186 ;  /* 0x000000ba40001986 */ /* 0x0003e8000c10193c */
[----:B------:R-:W3:Y:S06]  /*9ae20*/  LDL.LU R12, [R1+0x2024] ;  /* 0x00202400010c7983 */ /* 0x000eec0000300800 */
[----:B------:R1:W-:Y:S01]  /*9ae30*/  @P4 STG.E desc[UR60][R78.64], R191 ;  /* 0x000000bf4e004986 */ /* 0x0003e2000c10193c */
[----:B------:R-:W-:-:S03]  /*9ae40*/  ISETP.LT.AND P4, PT, R11, R91, !P0 ;  /* 0x0000005b0b00720c */ /* 0x000fc60004781270 */
[----:B------:R-:W3:Y:S01]  /*9ae50*/  LDL.LU R11, [R1+0x2014] ;  /* 0x00201400010b7983 */ /* 0x000ee20000300800 */
[--C-:B------:R-:W-:Y:S01]  /*9ae60*/  IMAD.IADD R90, R69, 0x1, R4.reuse ;  /* 0x00000001455a7824 */ /* 0x100fe200078e0204 */
[----:B------:R-:W-:Y:S01]  /*9ae70*/  ISETP.LT.AND P3, PT, R10, R94, !P0 ;  /* 0x0000005e0a00720c */ /* 0x000fe20004761270 */
[----:B------:R-:W3:Y:S01]  /*9ae80*/  LDC R91, c[0x0][0x22c] ;  /* 0x00008b00ff5b7b82 */ /* 0x000ee20000000800 */
[----:B------:R-:W3:Y:S01]  /*9ae90*/  LDL.LU R10, [R1+0x2030] ;  /* 0x00203000010a7983 */ /* 0x000ee20000300800 */
[----:B--2---:R-:W-:Y:S02]  /*9aea0*/  ISETP.LT.AND P2, PT, R9, R93, !P0 ;  /* 0x0000005d0900720c */ /* 0x004fe40004741270 */
[----:B----4-:R-:W-:Y:S01]  /*9aeb0*/  ISETP.LT.AND P1, PT, R8, R92, !P0 ;  /* 0x0000005c0800720c */ /* 0x010fe20004721270 */
[----:B------:R-:W2:Y:S01]  /*9aec0*/  LDL.LU R9, [R1+0x203c] ;  /* 0x00203c0001097983 */ /* 0x000ea20000300800 */
[C---:B------:R-:W-:Y:S01]  /*9aed0*/  IMAD.IADD R71, R90.reuse, 0x1, R4 ;  /* 0x000000015a477824 */ /* 0x040fe200078e0204 */
[----:B-1----:R-:W-:Y:S01]  /*9aee0*/  LEA R64, P5, R90, R2, 0x2 ;  /* 0x000000025a407211 */ /* 0x002fe200078a10ff */
[----:B------:R-:W1:Y:S01]  /*9aef0*/  LDC R94, c[0x0][0x22c] ;  /* 0x00008b00ff5e7b82 */ /* 0x000e620000000800 */
[----:B------:R-:W4:Y:S02]  /*9af00*/  LDL.LU R8, [R1+0x2038] ;  /* 0x0020380001087983 */ /* 0x000f240000300800 */
[----:B------:R-:W-:-:S02]  /*9af10*/  IADD3 R89, R71, R4, RZ ;  /* 0x0000000447597210 */ /* 0x000fc40007ffe0ff */
[----:B------:R-:W-:-:S03]  /*9af20*/  LEA.HI.X.SX32 R65, R90, R3, 0x2, P5 ;  /* 0x000000035a417211 */ /* 0x000fc600028f16ff */
[C-C-:B------:R-:W-:Y:S01]  /*9af30*/  IMAD.IADD R88, R89.reuse, 0x1, R4.reuse ;  /* 0x0000000159587824 */ /* 0x140fe200078e0204 */
[----:B------:R-:W1:Y:S01]  /*9af40*/  LDC R92, c[0x0][0x22c] ;  /* 0x00008b00ff5c7b82 */ /* 0x000e620000000800 */
[----:B------:R3:W-:Y:S01]  /*9af50*/  @P4 STG.E desc[UR60][R64.64], R187 ;  /* 0x000000bb40004986 */ /* 0x0007e2000c10193c */
[-C--:B------:R-:W-:Y:S01]  /*9af60*/  LEA R6, P5, R89, R2.reuse, 0x2 ;  /* 0x0000000259067211 */ /* 0x080fe200078a10ff */
[C---:B------:R-:W-:Y:S01]  /*9af70*/  IMAD.IADD R87, R88.reuse, 0x1, R4 ;  /* 0x0000000158577824 */ /* 0x040fe200078e0204 */
[-C--:B------:R-:W-:Y:S02]  /*9af80*/  LEA R78, P6, R71, R2.reuse, 0x2 ;  /* 0x00000002474e7211 */ /* 0x080fe400078c10ff */
[----:B------:R-:W-:Y:S02]  /*9af90*/  LEA.HI.X.SX32 R7, R89, R3, 0x2, P5 ;  /* 0x0000000359077211 */ /* 0x000fe400028f16ff */
[----:B------:R-:W2:Y:S01]  /*9afa0*/  LDC R90, c[0x0][0x22c] ;  /* 0x00008b00ff5a7b82 */ /* 0x000ea20000000800 */
[----:B---3--:R-:W-:-:S07]  /*9afb0*/  LEA R64, P4, R88, R2, 0x2 ;  /* 0x0000000258407211 */ /* 0x008fce00078810ff */
[----:B------:R-:W4:Y:S01]  /*9afc0*/  LDC R89, c[0x0][0x22c] ;  /* 0x00008b00ff597b82 */ /* 0x000f220000000800 */
[-C--:B------:R-:W-:Y:S02]  /*9afd0*/  LEA.HI.X.SX32 R65, R88, R3.reuse, 0x2, P4 ;  /* 0x0000000358417211 */ /* 0x080fe400020f16ff */
[----:B------:R-:W-:-:S05]  /*9afe0*/  LEA.HI.X.SX32 R79, R71, R3, 0x2, P6 ;  /* 0x00000003474f7211 */ /* 0x000fca00030f16ff */
[----:B------:R-:W3:Y:S01]  /*9aff0*/  LDC R88, c[0x0][0x22c] ;  /* 0x00008b00ff587b82 */ /* 0x000ee20000000800 */
[----:B------:R-:W-:Y:S01]  /*9b000*/  @P3 STG.E desc[UR60][R78.64], R180 ;  /* 0x000000b44e003986 */ /* 0x000fe2000c10193c */
[----:B------:R-:W-:Y:S02]  /*9b010*/  IADD3 R73, R87, R4, RZ ;  /* 0x0000000457497210 */ /* 0x000fe40007ffe0ff */
[----:B------:R-:W-:Y:S01]  /*9b020*/  ISETP.LT.AND P3, PT, R13, R91, !P0 ;  /* 0x0000005b0d00720c */ /* 0x000fe20004761270 */
[----:B------:R-:W-:Y:S02]  /*9b030*/  @P2 STG.E desc[UR60][R6.64], R176 ;  /* 0x000000b006002986 */ /* 0x000fe4000c10193c */
[----:B------:R-:W-:Y:S01]  /*9b040*/  IMAD.IADD R75, R73, 0x1, R4 ;  /* 0x00000001494b7824 */ /* 0x000fe200078e0204 */
[----:B------:R-:W4:Y:S01]  /*9b050*/  LDC R91, c[0x0][0x22c] ;  /* 0x00008b00ff5b7b82 */ /* 0x000f220000000800 */
[----:B------:R1:W-:Y:S02]  /*9b060*/  @P1 STG.E desc[UR60][R64.64], R181 ;  /* 0x000000b540001986 */ /* 0x0003e4000c10193c */
[----:B-1----:R-:W-:-:S02]  /*9b070*/  LEA R64, P1, R87, R2, 0x2 ;  /* 0x0000000257407211 */ /* 0x002fc400078210ff */
[-C--:B------:R-:W-:Y:S02]  /*9b080*/  LEA R6, P2, R75, R2.reuse, 0x2 ;  /* 0x000000024b067211 */ /* 0x080fe400078410ff */
[-C--:B------:R-:W-:Y:S02]  /*9b090*/  LEA.HI.X.SX32 R65, R87, R3.reuse, 0x2, P1 ;  /* 0x0000000357417211 */ /* 0x080fe400008f16ff */
[----:B------:R-:W-:Y:S02]  /*9b0a0*/  LEA R78, P1, R73, R2, 0x2 ;  /* 0x00000002494e7211 */ /* 0x000fe400078210ff */
[----:B------:R-:W-:Y:S01]  /*9b0b0*/  ISETP.LT.AND P4, PT, R12, R94, !P0 ;  /* 0x0000005e0c00720c */ /* 0x000fe20004781270 */
[----:B------:R-:W-:Y:S01]  /*9b0c0*/  @P3 STG.E desc[UR60][R64.64], R177 ;  /* 0x000000b140003986 */ /* 0x000fe2000c10193c */
[-C--:B------:R-:W-:Y:S02]  /*9b0d0*/  LEA.HI.X.SX32 R7, R75, R3.reuse, 0x2, P2 ;  /* 0x000000034b077211 */ /* 0x080fe400010f16ff */
[----:B------:R-:W-:Y:S01]  /*9b0e0*/  ISETP.LT.AND P5, PT, R11, R92, !P0 ;  /* 0x0000005c0b00720c */ /* 0x000fe200047a1270 */
[----:B------:R-:W4:Y:S01]  /*9b0f0*/  LDL.LU R12, [R1+0x2048] ;  /* 0x00204800010c7983 */ /* 0x000f220000300800 */
[----:B------:R-:W-:Y:S01]  /*9b100*/  LEA.HI.X.SX32 R79, R73, R3, 0x2, P1 ;  /* 0x00000003494f7211 */ /* 0x000fe200008f16ff */
[----:B------:R-:W-:Y:S01]  /*9b110*/  IMAD.IADD R77, R75, 0x1, R4 ;  /* 0x000000014b4d7824 */ /* 0x000fe200078e0204 */
[----:B---3--:R-:W-:Y:S01]  /*9b120*/  ISETP.LT.AND P3, PT, R10, R88, !P0 ;  /* 0x000000580a00720c */ /* 0x008fe20004761270 */
[----:B------:R-:W3:Y:S01]  /*9b130*/  LDL.LU R11, [R1+0x2060] ;  /* 0x00206000010b7983 */ /* 0x000ee20000300800 */
[----:B------:R-:W1:Y:S03]  /*9b140*/  LDC R88, c[0x0][0x22c] ;  /* 0x00008b00ff587b82 */ /* 0x000e660000000800 */
[----:B------:R-:W3:Y:S01]  /*9b150*/  LDL.LU R10, [R1+0x2074] ;  /* 0x00207400010a7983 */ /* 0x000ee20000300800 */
[----:B------:R-:W-:-:S04]  /*9b160*/  IADD3 R86, R77, R4, RZ ;  /* 0x000000044d567210 */ /* 0x000fc80007ffe0ff */
[----:B------:R-:W3:Y:S01]  /*9b170*/  LDC R87, c[0x0][0x22c] ;  /* 0x00008b00ff577b82 */ /* 0x000ee20000000800 */
[----:B------:R-:W-:-:S04]  /*9b180*/  IMAD.IADD R84, R86, 0x1, R4 ;  /* 0x0000000156547824 */ /* 0x000fc800078e0204 */
[----:B------:R-:W-:-:S05]  /*9b190*/  IMAD.IADD R85, R84, 0x1, R4 ;  /* 0x0000000154557824 */ /* 0x000fca00078e0204 */
[----:B------:R-:W-:-:S05]  /*9b1a0*/  IADD3 R0, R85, R4, RZ ;  /* 0x0000000455007210 */ /* 0x000fca0007ffe0ff */
[----:B------:R-:W-:-:S04]  /*9b1b0*/  IMAD.IADD R81, R0, 0x1, R4 ;  /* 0x0000000100517824 */ /* 0x000fc800078e0204 */
[----:B------:R-:W-:Y:S01]  /*9b1c0*/  IMAD.IADD R82, R81, 0x1, R4 ;  /* 0x0000000151527824 */ /* 0x000fe200078e0204 */
[----:B--2---:R-:W-:Y:S02]  /*9b1d0*/  ISETP.LT.AND P2, PT, R9, R90, !P0 ;  /* 0x0000005a0900720c */ /* 0x004fe40004741270 */
[----:B------:R-:W2:Y:S01]  /*9b1e0*/  LDL.LU R9, [R1+0x2070] ;  /* 0x0020700001097983 */ /* 0x000ea20000300800 */
[----:B----4-:R-:W-:Y:S01]  /*9b1f0*/  ISETP.LT.AND P1, PT, R8, R89, !P0 ;  /* 0x000000590800720c */ /* 0x010fe20004721270 */
[----:B------:R-:W4:Y:S02]  /*9b200*/  LDC R90, c[0x0][0x22c] ;  /* 0x00008b00ff5a7b82 */ /* 0x000f240000000800 */
[----:B------:R-:W1:Y:S01]  /*9b210*/  LDL.LU R8, [R1+0x2064] ;  /* 0x0020640001087983 */ /* 0x000e620000300800 */
[----:B------:R-:W-:-:S05]  /*9b220*/  IADD3 R83, R82, R4, RZ ;  /* 0x0000000452537210 */ /* 0x000fca0007ffe0ff */
[--C-:B------:R-:W-:Y:S01]  /*9b230*/  IMAD.IADD R80, R83, 0x1, R4.reuse ;  /* 0x0000000153507824 */ /* 0x100fe200078e0204 */
[----:B------:R4:W-:Y:S01]  /*9b240*/  @P4 STG.E desc[UR60][R78.64], R182 ;  /* 0x000000b64e004986 */ /* 0x0009e2000c10193c */
[----:B------:R-:W2:Y:S02]  /*9b250*/  LDC R89, c[0x0][0x22c] ;  /* 0x00008b00ff597b82 */ /* 0x000ea40000000800 */
[----:B------:R-:W-:-:S05]  /*9b260*/  IMAD.IADD R76, R80, 0x1, R4 ;  /* 0x00000001504c7824 */ /* 0x000fca00078e0204 */
[----:B------:R-:W-:-:S05]  /*9b270*/  IADD3 R74, R76, R4, RZ ;  /* 0x000000044c4a7210 */ /* 0x000fca0007ffe0ff */
[----:B------:R-:W-:-:S04]  /*9b280*/  IMAD.IADD R72, R74, 0x1, R4 ;  /* 0x000000014a487824 */ /* 0x000fc800078e0204 */
        /* <DEDUP_REMOVED lines=15> */
[----:B------:R-:W-:Y:S01]  /*9b380*/  IMAD.IADD R111, R92, 0x1, R4 ;  /* 0x000000015c6f7824 */ /* 0x000fe200078e0204 */
[----:B------:R3:W-:Y:S04]  /*9b390*/  @P5 STG.E desc[UR60][R6.64], R178 ;  /* 0x000000b206005986 */ /* 0x0007e8000c10193c */
[----:B------:R-:W-:Y:S02]  /*9b3a0*/  IADD3 R73, R111, R4, RZ ;  /* 0x000000046f497210 */ /* 0x000fe40007ffe0ff */
[----:B----4-:R-:W-:-:S03]  /*9b3b0*/  LEA R78, P4, R77, R2, 0x2 ;  /* 0x000000024d4e7211 */ /* 0x010fc600078810ff */
[----:B------:R-:W-:Y:S01]  /*9b3c0*/  IMAD.IADD R226, R73, 0x1, R4 ;  /* 0x0000000149e27824 */ /* 0x000fe200078e0204 */
[----:B---3--:R-:W-:-:S03]  /*9b3d0*/  LEA R6, P5, R86, R2, 0x2 ;  /* 0x0000000256067211 */ /* 0x008fc600078a10ff */
[----:B------:R-:W-:Y:S01]  /*9b3e0*/  IMAD.IADD R230, R226, 0x1, R4 ;  /* 0x00000001e2e67824 */ /* 0x000fe200078e0204 */
[-C--:B------:R-:W-:Y:S02]  /*9b3f0*/  LEA.HI.X.SX32 R7, R86, R3.reuse, 0x2, P5 ;  /* 0x0000000356077211 */ /* 0x080fe400028f16ff */
[----:B------:R-:W-:Y:S01]  /*9b400*/  LEA R64, P5, R84, R2, 0x2 ;  /* 0x0000000254407211 */ /* 0x000fe200078a10ff */
[----:B------:R-:W3:Y:S01]  /*9b410*/  LDC R86, c[0x0][0x22c] ;  /* 0x00008b00ff567b82 */ /* 0x000ee20000000800 */
[-C--:B------:R-:W-:Y:S02]  /*9b420*/  LEA.HI.X.SX32 R79, R77, R3.reuse, 0x2, P4 ;  /* 0x000000034d4f7211 */ /* 0x080fe400020f16ff */
[----:B------:R-:W-:Y:S02]  /*9b430*/  IADD3 R227, R230, R4, RZ ;  /* 0x00000004e6e37210 */ /* 0x000fe40007ffe0ff */
[----:B------:R-:W-:Y:S01]  /*9b440*/  LEA.HI.X.SX32 R65, R84, R3, 0x2, P5 ;  /* 0x0000000354417211 */ /* 0x000fe200028f16ff */
[----:B------:R4:W-:Y:S01]  /*9b450*/  @P3 STG.E desc[UR60][R78.64], R183 ;  /* 0x000000b74e003986 */ /* 0x0009e2000c10193c */
[----:B------:R-:W-:-:S03]  /*9b460*/  ISETP.LT.AND P4, PT, R12, R91, !P0 ;  /* 0x0000005b0c00720c */ /* 0x000fc60004781270 */
[----:B------:R-:W-:Y:S01]  /*9b470*/  STL.64 [R1+0x2768], R226 ;  /* 0x002768e201007387 */ /* 0x000fe20000100a00 */
[----:B------:R-:W-:Y:S01]  /*9b480*/  IMAD.IADD R75, R227, 0x1, R4 ;  /* 0x00000001e34b7824 */ /* 0x000fe200078e0204 */
[----:B------:R-:W3:Y:S02]  /*9b490*/  LDC R84, c[0x0][0x22c] ;  /* 0x00008b00ff547b82 */ /* 0x000ee40000000800 */
[----:B------:R-:W-:Y:S04]  /*9b4a0*/  @P2 STG.E desc[UR60][R6.64], R179 ;  /* 0x000000b306002986 */ /* 0x000fe8000c10193c */
[----:B------:R4:W-:Y:S04]  /*9b4b0*/  @P1 STG.E desc[UR60][R64.64], R172 ;  /* 0x000000ac40001986 */ /* 0x0009e8000c10193c */
[----:B------:R-:W3:Y:S01]  /*9b4c0*/  LDL.LU R12, [R1+0x208c] ;  /* 0x00208c00010c7983 */ /* 0x000ee20000300800 */
[----:B-1----:R-:W-:-:S03]  /*9b4d0*/  ISETP.LT.AND P1, PT, R8, R88, !P0 ;  /* 0x000000580800720c */ /* 0x002fc60004721270 */
[----:B------:R-:W3:Y:S01]  /*9b4e0*/  LDL.LU R8, [R1+0x209c] ;  /* 0x00209c0001087983 */ /* 0x000ee20000300800 */
[----:B------:R-:W-:Y:S01]  /*9b4f0*/  IMAD.IADD R110, R75, 0x1, R4 ;  /* 0x000000014b6e7824 */ /* 0x000fe200078e0204 */
[----:B----4-:R-:W-:-:S04]  /*9b500*/  LEA R78, P3, R85, R2, 0x2 ;  /* 0x00000002554e7211 */ /* 0x010fc800078610ff */
[----:B------:R-:W-:Y:S02]  /*9b510*/  IADD3 R77, R110, R4, RZ ;  /* 0x000000046e4d7210 */ /* 0x000fe40007ffe0ff */
[----:B------:R-:W-:Y:S02]  /*9b520*/  LEA.HI.X.SX32 R79, R85, R3, 0x2, P3 ;  /* 0x00000003554f7211 */ /* 0x000fe400018f16ff */
[----:B------:R-:W3:Y:S01]  /*9b530*/  LDC R85, c[0x0][0x22c] ;  /* 0x00008b00ff557b82 */ /* 0x000ee20000000800 */
[--C-:B------:R-:W-:Y:S02]  /*9b540*/  IMAD.IADD R91, R77, 0x1, R4.reuse ;  /* 0x000000014d5b7824 */ /* 0x100fe400078e0204 */
[----:B------:R-:W-:Y:S02]  /*9b550*/  @P4 STG.E desc[UR60][R78.64], R168 ;  /* 0x000000a84e004986 */ /* 0x000fe4000c10193c */
[----:B------:R-:W-:Y:S01]  /*9b560*/  IMAD.IADD R109, R91, 0x1, R4 ;  /* 0x000000015b6d7824 */ /* 0x000fe200078e0204 */
[----:B------:R-:W-:-:S02]  /*9b570*/  ISETP.LT.AND P4, PT, R11, R87, !P0 ;  /* 0x000000570b00720c */ /* 0x000fc40004781270 */
[----:B------:R-:W4:Y:S02]  /*9b580*/  LDL.LU R11, [R1+0x20a0] ;  /* 0x0020a000010b7983 */ /* 0x000f240000300800 */
[----:B------:R-:W-:Y:S02]  /*9b590*/  IADD3 R181, R109, R4, RZ ;  /* 0x000000046db57210 */ /* 0x000fe40007ffe0ff */
[----:B------:R-:W-:-:S03]  /*9b5a0*/  LEA R64, P5, R0, R2, 0x2 ;  /* 0x0000000200407211 */ /* 0x000fc600078a10ff */
[--C-:B------:R-:W-:Y:S01]  /*9b5b0*/  IMAD.IADD R182, R181, 0x1, R4.reuse ;  /* 0x00000001b5b67824 */ /* 0x100fe200078e0204 */
[----:B------:R-:W-:Y:S02]  /*9b5c0*/  ISETP.LT.AND P3, PT, R10, R90, !P0 ;  /* 0x0000005a0a00720c */ /* 0x000fe40004761270 */
[----:B------:R-:W4:Y:S01]  /*9b5d0*/  LDL.LU R10, [R1+0x20c0] ;  /* 0x0020c000010a7983 */ /* 0x000f220000300800 */
[----:B------:R-:W-:Y:S01]  /*9b5e0*/  LEA.HI.X.SX32 R65, R0, R3, 0x2, P5 ;  /* 0x0000000300417211 */ /* 0x000fe200028f16ff */
[----:B------:R-:W-:Y:S01]  /*9b5f0*/  IMAD.IADD R225, R182, 0x1, R4 ;  /* 0x00000001b6e17824 */ /* 0x000fe200078e0204 */
[----:B--2---:R-:W-:Y:S02]  /*9b600*/  ISETP.LT.AND P2, PT, R9, R89, !P0 ;  /* 0x000000590900720c */ /* 0x004fe40004741270 */
[----:B------:R-:W2:Y:S02]  /*9b610*/  LDL.LU R9, [R1+0x20c4] ;  /* 0x0020c40001097983 */ /* 0x000ea40000300800 */
[----:B------:R-:W-:-:S02]  /*9b620*/  IADD3 R180, R225, R4, RZ ;  /* 0x00000004e1b47210 */ /* 0x000fc40007ffe0ff */
[----:B------:R1:W-:Y:S04]  /*9b630*/  @P4 STG.E desc[UR60][R64.64], R173 ;  /* 0x000000ad40004986 */ /* 0x0003e8000c10193c */
[----:B------:R-:W-:Y:S01]  /*9b640*/  STL [R1+0x2760], R182 ;  /* 0x002760b601007387 */ /* 0x000fe20000100800 */
[----:B-1----:R-:W-:-:S03]  /*9b650*/  LEA R64, P4, R83, R2, 0x2 ;  /* 0x0000000253407211 */ /* 0x002fc600078810ff */
[----:B------:R-:W-:Y:S01]  /*9b660*/  STL.64 [R1+0x2758], R180 ;  /* 0x002758b401007387 */ /* 0x000fe20000100a00 */
[----:B------:R-:W-:Y:S02]  /*9b670*/  LEA.HI.X.SX32 R65, R83, R3, 0x2, P4 ;  /* 0x0000000353417211 */ /* 0x000fe400020f16ff */
[----:B---3--:R-:W-:Y:S02]  /*9b680*/  ISETP.LT.AND P4, PT, R8, R85, !P0 ;  /* 0x000000550800720c */ /* 0x008fe40004781270 */
[----:B------:R-:W3:Y:S01]  /*9b690*/  LDL.LU R8, [R1+0x20b8] ;  /* 0x0020b80001087983 */ /* 0x000ee20000300800 */
[CC--:B------:R-:W-:Y:S02]  /*9b6a0*/  LEA R78, P6, R81.reuse, R2.reuse, 0x2 ;  /* 0x00000002514e7211 */ /* 0x0c0fe400078c10ff */
[----:B------:R-:W-:Y:S01]  /*9b6b0*/  LEA R6, P5, R82, R2, 0x2 ;  /* 0x0000000252067211 */ /* 0x000fe200078a10ff */
[----:B------:R-:W3:Y:S01]  /*9b6c0*/  LDL.LU R14, [R1+0x20d0] ;  /* 0x0020d000010e7983 */ /* 0x000ee20000300800 */
[----:B------:R-:W-:-:S02]  /*9b6d0*/  LEA.HI.X.SX32 R79, R81, R3, 0x2, P6 ;  /* 0x00000003514f7211 */ /* 0x000fc400030f16ff */
[----:B------:R-:W-:Y:S01]  /*9b6e0*/  LEA.HI.X.SX32 R7, R82, R3, 0x2, P5 ;  /* 0x0000000352077211 */ /* 0x000fe200028f16ff */
[----:B------:R-:W3:Y:S01]  /*9b6f0*/  LDL.LU R13, [R1+0x20bc] ;  /* 0x0020bc00010d7983 */ /* 0x000ee20000300800 */
[----:B------:R-:W1:Y:S03]  /*9b700*/  LDC R82, c[0x0][0x22c] ;  /* 0x00008b00ff527b82 */ /* 0x000e660000000800 */
[----:B------:R4:W-:Y:S04]  /*9b710*/  @P3 STG.E desc[UR60][R78.64], R169 ;  /* 0x000000a94e003986 */ /* 0x0009e8000c10193c */
[----:B------:R-:W-:Y:S04]  /*9b720*/  @P2 STG.E desc[UR60][R6.64], R174 ;  /* 0x000000ae06002986 */ /* 0x000fe8000c10193c */
[----:B------:R2:W-:Y:S01]  /*9b730*/  @P1 STG.E desc[UR60][R64.64], R170 ;  /* 0x000000aa40001986 */ /* 0x0005e2000c10193c */
[----:B------:R-:W-:-:S02]  /*9b740*/  ISETP.LT.AND P3, PT, R12, R84, !P0 ;  /* 0x000000540c00720c */ /* 0x000fc40004761270 */
[----:B------:R-:W1:Y:S01]  /*9b750*/  LDC R84, c[0x0][0x22c] ;  /* 0x00008b00ff547b82 */ /* 0x000e620000000800 */
[C---:B----4-:R-:W-:Y:S01]  /*9b760*/  LEA R78, P1, R80.reuse, R2, 0x2 ;  /* 0x00000002504e7211 */ /* 0x050fe200078210ff */
[----:B------:R-:W4:Y:S03]  /*9b770*/  LDL.LU R12, [R1+0x20b4] ;  /* 0x0020b400010c7983 */ /* 0x000f260000300800 */
[----:B------:R-:W-:-:S03]  /*9b780*/  LEA.HI.X.SX32 R79, R80, R3, 0x2, P1 ;  /* 0x00000003504f7211 */ /* 0x000fc600008f16ff */
[----:B------:R-:W3:Y:S01]  /*9b790*/  LDC R80, c[0x0][0x22c] ;  /* 0x00008b00ff507b82 */ /* 0x000ee20000000800 */
[----:B------:R-:W-:Y:S02]  /*9b7a0*/  ISETP.LT.AND P5, PT, R11, R86, !P0 ;  /* 0x000000560b00720c */ /* 0x000fe400047a1270 */
[-C--:B--2---:R-:W-:Y:S02]  /*9b7b0*/  LEA R64, P2, R76, R2.reuse, 0x2 ;  /* 0x000000024c407211 */ /* 0x084fe400078410ff */
[----:B------:R-:W-:Y:S02]  /*9b7c0*/  LEA R6, P1, R74, R2, 0x2 ;  /* 0x000000024a067211 */ /* 0x000fe400078210ff */
[-C--:B------:R-:W-:Y:S01]  /*9b7d0*/  LEA.HI.X.SX32 R65, R76, R3.reuse, 0x2, P2 ;  /* 0x000000034c417211 */ /* 0x080fe200010f16ff */
[----:B------:R2:W-:Y:S01]  /*9b7e0*/  @P3 STG.E desc[UR60][R78.64], R175 ;  /* 0x000000af4e003986 */ /* 0x0005e2000c10193c */
[----:B------:R-:W-:Y:S01]  /*9b7f0*/  LEA.HI.X.SX32 R7, R74, R3, 0x2, P1 ;  /* 0x000000034a077211 */ /* 0x000fe200008f16ff */
[----:B------:R-:W3:Y:S01]  /*9b800*/  LDC R76, c[0x0][0x22c] ;  /* 0x00008b00ff4c7b82 */ /* 0x000ee20000000800 */
[----:B-1----:R-:W-:Y:S01]  /*9b810*/  ISETP.LT.AND P2, PT, R10, R82, !P0 ;  /* 0x000000520a00720c */ /* 0x002fe20004741270 */
[----:B------:R-:W-:Y:S04]  /*9b820*/  @P4 STG.E desc[UR60][R64.64], R171 ;  /* 0x000000ab40004986 */ /* 0x000fe8000c10193c */
[----:B------:R1:W-:Y:S01]  /*9b830*/  @P5 STG.E desc[UR60][R6.64], R16 ;  /* 0x0000001006005986 */ /* 0x0003e2000c10193c */
[----:B------:R-:W-:Y:S01]  /*9b840*/  ISETP.LT.AND P3, PT, R9, R84, !P0 ;  /* 0x000000540900720c */ /* 0x000fe20004761270 */
[----:B------:R-:W-:Y:S01]  /*9b850*/  IMAD.IADD R0, R180, 0x1, R4 ;  /* 0x00000001b4007824 */ /* 0x000fe200078e0204 */
[----:B------:R-:W4:Y:S01]  /*9b860*/  LDC R74, c[0x0][0x22c] ;  /* 0x00008b00ff4a7b82 */ /* 0x000f220000000800 */
[----:B------:R-:W4:Y:S04]  /*9b870*/  LDL.LU R10, [R1+0x1d50] ;  /* 0x001d5000010a7983 */ /* 0x000f280000300800 */
[----:B------:R-:W4:Y:S03]  /*9b880*/  LDL.LU R9, [R1+0x20d4] ;  /* 0x0020d40001097983 */ /* 0x000f260000300800 */
[----:B--2---:R-:W2:Y:S01]  /*9b890*/  LDC R78, c[0x0][0x22c] ;  /* 0x00008b00ff4e7b82 */ /* 0x004ea20000000800 */
[----:B-1----:R-:W-:-:S04]  /*9b8a0*/  LEA R6, P1, R72, R2, 0x2 ;  /* 0x0000000248067211 */ /* 0x002fc800078210ff */
[----:B------:R-:W-:-:S03]  /*9b8b0*/  LEA.HI.X.SX32 R7, R72, R3, 0x2, P1 ;  /* 0x0000000348077211 */ /* 0x000fc600008f16ff */
[----:B------:R-:W1:Y:S02]  /*9b8c0*/  LDC R11, c[0x0][0x22c] ;  /* 0x00008b00ff0b7b82 */ /* 0x000e640000000800 */
[----:B------:R3:W-:Y:S02]  /*9b8d0*/  @P2 STG.E desc[UR60][R6.64], R18 ;  /* 0x0000001206002986 */ /* 0x0007e4000c10193c */
[----:B---3--:R-:W-:Y:S02]  /*9b8e0*/  ISETP.LT.AND P5, PT, R8, R80, !P0 ;  /* 0x000000500800720c */ /* 0x008fe400047a1270 */
[----:B------:R-:W3:Y:S04]  /*9b8f0*/  LDL.LU R8, [R1+0x20ac] ;  /* 0x0020ac0001087983 */ /* 0x000ee80000300800 */
[----:B------:R-:W3:Y:S01]  /*9b900*/  LDL.LU R18, [R1+0x2774] ;  /* 0x0027740001127983 */ /* 0x000ee20000300800 */
[----:B------:R-:W-:-:S04]  /*9b910*/  LEA R64, P1, R70, R2, 0x2 ;  /* 0x0000000246407211 */ /* 0x000fc800078210ff */
[-C--:B------:R-:W-:Y:S02]  /*9b920*/  LEA.HI.X.SX32 R65, R70, R3.reuse, 0x2, P1 ;  /* 0x0000000346417211 */ /* 0x080fe400008f16ff */
[----:B------:R-:W-:Y:S01]  /*9b930*/  LEA R6, P1, R68, R2, 0x2 ;  /* 0x0000000244067211 */ /* 0x000fe200078210ff */
[----:B------:R-:W-:Y:S01]  /*9b940*/  IMAD.IADD R81, R0, 0x1, R4 ;  /* 0x0000000100517824 */ /* 0x000fe200078e0204 */
[----:B--2---:R-:W-:Y:S01]  /*9b950*/  ISETP.LT.AND P4, PT, R14, R78, !P0 ;  /* 0x0000004e0e00720c */ /* 0x004fe20004781270 */
[----:B------:R2:W-:Y:S01]  /*9b960*/  @P3 STG.E desc[UR60][R64.64], R17 ;  /* 0x0000001140003986 */ /* 0x0005e2000c10193c */
[----:B------:R-:W-:Y:S01]  /*9b970*/  LEA.HI.X.SX32 R7, R68, R3, 0x2, P1 ;  /* 0x0000000344077211 */ /* 0x000fe200008f16ff */
[----:B------:R-:W1:Y:S01]  /*9b980*/  LDC R70, c[0x0][0x22c] ;  /* 0x00008b00ff467b82 */ /* 0x000e620000000800 */
[----:B------:R-:W-:Y:S02]  /*9b990*/  ISETP.LT.AND P3, PT, R13, R76, !P0 ;  /* 0x0000004c0d00720c */ /* 0x000fe40004761270 */
[----:B------:R-:W-:Y:S01]  /*9b9a0*/  LEA R16, P1, R67, R2, 0x2 ;  /* 0x0000000243107211 */ /* 0x000fe200078210ff */
[----:B------:R2:W-:Y:S01]  /*9b9b0*/  @P5 STG.E desc[UR60][R6.64], R19 ;  /* 0x0000001306005986 */ /* 0x0005e2000c10193c */
[----:B------:R-:W-:-:S02]  /*9b9c0*/  IADD3 R108, R81, R4, RZ ;  /* 0x00000004516c7210 */ /* 0x000fc40007ffe0ff */
[----:B----4-:R-:W-:Y:S01]  /*9b9d0*/  ISETP.LT.AND P2, PT, R12, R74, !P0 ;  /* 0x0000004a0c00720c */ /* 0x010fe20004741270 */
[----:B------:R-:W4:Y:S01]  /*9b9e0*/  LDC R68, c[0x0][0x22c] ;  /* 0x00008b00ff447b82 */ /* 0x000f220000000800 */
[-C--:B--2---:R-:W-:Y:S02]  /*9b9f0*/  LEA R64, P5, R5, R2.reuse, 0x2 ;  /* 0x0000000205407211 */ /* 0x084fe400078a10ff */
[-C--:B------:R-:W-:Y:S02]  /*9ba00*/  LEA.HI.X.SX32 R17, R67, R3.reuse, 0x2, P1 ;  /* 0x0000000343117211 */ /* 0x080fe400008f16ff */
[-C--:B------:R-:W-:Y:S02]  /*9ba10*/  LEA.HI.X.SX32 R65, R5, R3.reuse, 0x2, P5 ;  /* 0x0000000305417211 */ /* 0x080fe400028f16ff */
[CC--:B------:R-:W-:Y:S01]  /*9ba20*/  LEA R180, P5, R185.reuse, R2.reuse, 0x2 ;  /* 0x00000002b9b47211 */ /* 0x0c0fe200078a10ff */
[----:B------:R-:W2:Y:S01]  /*9ba30*/  LDL.LU R19, [R1+0x2770] ;  /* 0x0027700001137983 */ /* 0x000ea20000300800 */
[----:B------:R-:W-:Y:S01]  /*9ba40*/  LEA R6, P6, R66, R2, 0x2 ;  /* 0x0000000242067211 */ /* 0x000fe200078c10ff */
[--C-:B------:R-:W-:Y:S01]  /*9ba50*/  IMAD.IADD R178, R108, 0x1, R4.reuse ;  /* 0x000000016cb27824 */ /* 0x100fe200078e0204 */
[-C--:B------:R-:W-:Y:S01]  /*9ba60*/  LEA.HI.X.SX32 R181, R185, R3.reuse, 0x2, P5 ;  /* 0x00000003b9b57211 */ /* 0x080fe200028f16ff */
[----:B------:R-:W4:Y:S01]  /*9ba70*/  LDC R13, c[0x0][0x248] ;  /* 0x00009200ff0d7b82 */ /* 0x000f220000000800 */
[----:B------:R-:W-:Y:S01]  /*9ba80*/  LEA.HI.X.SX32 R7, R66, R3, 0x2, P6 ;  /* 0x0000000342077211 */ /* 0x000fe200030f16ff */
[----:B------:R-:W-:-:S05]  /*9ba90*/  IMAD.IADD R223, R178, 0x1, R4 ;  /* 0x00000001b2df7824 */ /* 0x000fca00078e0204 */
[----:B------:R-:W-:Y:S01]  /*9baa0*/  IADD3 R224, R223, R4, RZ ;  /* 0x00000004dfe07210 */ /* 0x000fe20007ffe0ff */
[----:B------:R-:W4:Y:S04]  /*9bab0*/  LDC R12, c[0x0][0x248] ;  /* 0x00009200ff0c7b82 */ /* 0x000f280000000800 */
[----:B------:R-:W-:-:S04]  /*9bac0*/  IMAD.IADD R179, R224, 0x1, R4 ;  /* 0x00000001e0b37824 */ /* 0x000fc800078e0204 */
[----:B------:R-:W-:Y:S01]  /*9bad0*/  IMAD.IADD R220, R179, 0x1, R4 ;  /* 0x00000001b3dc7824 */ /* 0x000fe200078e0204 */
[----:B------:R-:W4:Y:S04]  /*9bae0*/  LDC R14, c[0x0][0x248] ;  /* 0x00009200ff0e7b82 */ /* 0x000f280000000800 */
        /* <DEDUP_REMOVED lines=12> */
[----:B---3--:R-:W-:Y:S04]  /*9bbb0*/  @P4 STG.E desc[UR60][R16.64], R18 ;  /* 0x0000001210004986 */ /* 0x008fe8000c10193c */
[----:B------:R3:W-:Y:S01]  /*9bbc0*/  @P3 STG.E desc[UR60][R64.64], R252 ;  /* 0x000000fc40003986 */ /* 0x0007e2000c10193c */
[----:B------:R-:W-:-:S04]  /*9bbd0*/  LEA R182, P3, R69, R2, 0x2 ;  /* 0x0000000245b67211 */ /* 0x000fc800078610ff */
[----:B------:R-:W-:Y:S02]  /*9bbe0*/  LEA.HI.X.SX32 R183, R69, R3, 0x2, P3 ;  /* 0x0000000345b77211 */ /* 0x000fe400018f16ff */
[----:B------:R-:W-:-:S04]  /*9bbf0*/  LEA R226, P3, R93, R2, 0x2 ;  /* 0x000000025de27211 */ /* 0x000fc800078610ff */
[----:B------:R-:W-:Y:S01]  /*9bc00*/  LEA.HI.X.SX32 R227, R93, R3, 0x2, P3 ;  /* 0x000000035de37211 */ /* 0x000fe200018f16ff */
[----:B------:R1:W-:Y:S01]  /*9bc10*/  STL.64 [R1+0xae8], R182 ;  /* 0x000ae8b601007387 */ /* 0x0003e20000100a00 */
[----:B------:R-:W-:Y:S01]  /*9bc20*/  IADD3 R106, R176, R4, RZ ;  /* 0x00000004b06a7210 */ /* 0x000fe20007ffe0ff */
[----:B---3--:R-:W3:Y:S02]  /*9bc30*/  LDC R252, c[0x0][0x248] ;  /* 0x00009200fffc7b82 */ /* 0x008ee40000000800 */
[----:B------:R4:W-:Y:S04]  /*9bc40*/  STL.64 [R1+0xae0], R180 ;  /* 0x000ae0b401007387 */ /* 0x0009e80000100a00 */
[----:B------:R2:W-:Y:S01]  /*9bc50*/  STL.64 [R1+0xad8], R226 ;  /* 0x000ad8e201007387 */ /* 0x0005e20000100a00 */
[----:B-1----:R-:W-:-:S02]  /*9bc60*/  LEA R182, P5, R71, R2, 0x2 ;  /* 0x0000000247b67211 */ /* 0x002fc400078a10ff */
[-C--:B----4-:R-:W-:Y:S02]  /*9bc70*/  LEA R180, P6, R112, R2.reuse, 0x2 ;  /* 0x0000000270b47211 */ /* 0x090fe400078c10ff */
[-C--:B------:R-:W-:Y:S02]  /*9bc80*/  LEA.HI.X.SX32 R183, R71, R3.reuse, 0x2, P5 ;  /* 0x0000000347b77211 */ /* 0x080fe400028f16ff */
[-C--:B--2---:R-:W-:Y:S02]  /*9bc90*/  LEA R226, P3, R184, R2.reuse, 0x2 ;  /* 0x00000002b8e27211 */ /* 0x084fe400078610ff */
[-C--:B------:R-:W-:Y:S02]  /*9bca0*/  LEA.HI.X.SX32 R181, R112, R3.reuse, 0x2, P6 ;  /* 0x0000000370b57211 */ /* 0x080fe400030f16ff */
[----:B------:R-:W-:Y:S01]  /*9bcb0*/  LEA.HI.X.SX32 R227, R184, R3, 0x2, P3 ;  /* 0x00000003b8e37211 */ /* 0x000fe200018f16ff */
[----:B------:R1:W-:Y:S04]  /*9bcc0*/  STL.64 [R1+0xad0], R182 ;  /* 0x000ad0b601007387 */ /* 0x0003e80000100a00 */
[----:B------:R2:W-:Y:S04]  /*9bcd0*/  STL.64 [R1+0xab8], R180 ;  /* 0x000ab8b401007387 */ /* 0x0005e80000100a00 */
[----:B------:R4:W-:Y:S01]  /*9bce0*/  STL.64 [R1+0xab0], R226 ;  /* 0x000ab0e201007387 */ /* 0x0009e20000100a00 */
[----:B-1----:R-:W-:-:S02]  /*9bcf0*/  LEA R182, P5, R228, R2, 0x2 ;  /* 0x00000002e4b67211 */ /* 0x002fc400078a10ff */
[-C--:B--2---:R-:W-:Y:S02]  /*9bd00*/  LEA R180, P6, R231, R2.reuse, 0x2 ;  /* 0x00000002e7b47211 */ /* 0x084fe400078c10ff */
[-C--:B------:R-:W-:Y:S02]  /*9bd10*/  LEA.HI.X.SX32 R183, R228, R3.reuse, 0x2, P5 ;  /* 0x00000003e4b77211 */ /* 0x080fe400028f16ff */
[----:B----4-:R-:W-:Y:S02]  /*9bd20*/  LEA R226, P3, R229, R2, 0x2 ;  /* 0x00000002e5e27211 */ /* 0x010fe400078610ff */
[-C--:B------:R-:W-:Y:S02]  /*9bd30*/  LEA.HI.X.SX32 R181, R231, R3.reuse, 0x2, P6 ;  /* 0x00000003e7b57211 */ /* 0x080fe400030f16ff */
[----:B------:R-:W-:Y:S01]  /*9bd40*/  LEA.HI.X.SX32 R227, R229, R3, 0x2, P3 ;  /* 0x00000003e5e37211 */ /* 0x000fe200018f16ff */
[----:B------:R-:W-:Y:S04]  /*9bd50*/  STL.64 [R1+0xaa8], R182 ;  /* 0x000aa8b601007387 */ /* 0x000fe80000100a00 */
[----:B------:R-:W-:Y:S04]  /*9bd60*/  STL.64 [R1+0xaa0], R180 ;  /* 0x000aa0b401007387 */ /* 0x000fe80000100a00 */
[----:B------:R1:W-:Y:S04]  /*9bd70*/  STL.64 [R1+0xa98], R226 ;  /* 0x000a98e201007387 */ /* 0x0003e80000100a00 */
[----:B-1----:R-:W2:Y:S01]  /*9bd80*/  LDL.LU.64 R226, [R1+0x2768] ;  /* 0x0027680001e27983 */ /* 0x002ea20000300a00 */
        /* <DEDUP_REMOVED lines=23> */
[----:B------:R-:W-:-:S04]  /*9bf00*/  LEA R182, P5, R92, R2, 0x2 ;  /* 0x000000025cb67211 */ /* 0x000fc800078a10ff */
[----:B------:R-:W-:Y:S02]  /*9bf10*/  IADD3 R76, R208, R4, RZ ;  /* 0x00000004d04c7210 */ /* 0x000fe40007ffe0ff */
[----:B------:R-:W-:-:S03]  /*9bf20*/  LEA R180, P6, R111, R2, 0x2 ;  /* 0x000000026fb47211 */ /* 0x000fc600078c10ff */
[--C-:B------:R-:W-:Y:S01]  /*9bf30*/  IMAD.IADD R78, R76, 0x1, R4.reuse ;  /* 0x000000014c4e7824 */ /* 0x100fe200078e0204 */
[-C--:B------:R-:W-:Y:S02]  /*9bf40*/  LEA.HI.X.SX32 R183, R92, R3.reuse, 0x2, P5 ;  /* 0x000000035cb77211 */ /* 0x080fe400028f16ff */
[----:B------:R-:W-:Y:S01]  /*9bf50*/  LEA.HI.X.SX32 R181, R111, R3, 0x2, P6 ;  /* 0x000000036fb57211 */ /* 0x000fe200030f16ff */
[----:B------:R-:W-:Y:S02]  /*9bf60*/  IMAD.IADD R207, R78, 0x1, R4 ;  /* 0x000000014ecf7824 */ /* 0x000fe400078e0204 */
[----:B------:R1:W-:Y:S03]  /*9bf70*/  STL.64 [R1+0xa90], R182 ;  /* 0x000a90b601007387 */ /* 0x0003e60000100a00 */
[----:B------:R-:W-:Y:S01]  /*9bf80*/  IADD3 R170, R207, R4, RZ ;  /* 0x00000004cfaa7210 */ /* 0x000fe20007ffe0ff */
[----:B------:R4:W-:Y:S01]  /*9bf90*/  STL.64 [R1+0xa88], R180 ;  /* 0x000a88b401007387 */ /* 0x0009e20000100a00 */
[----:B-1----:R-:W-:-:S03]  /*9bfa0*/  LEA R182, P3, R73, R2, 0x2 ;  /* 0x0000000249b67211 */ /* 0x002fc600078610ff */
[--C-:B------:R-:W-:Y:S01]  /*9bfb0*/  IMAD.IADD R102, R170, 0x1, R4.reuse ;  /* 0x00000001aa667824 */ /* 0x100fe200078e0204 */
[C---:B----4-:R-:W-:Y:S02]  /*9bfc0*/  LEA R180, P6, R230.reuse, R2, 0x2 ;  /* 0x00000002e6b47211 */ /* 0x050fe400078c10ff */
[-C--:B------:R-:W-:Y:S02]  /*9bfd0*/  LEA.HI.X.SX32 R183, R73, R3.reuse, 0x2, P3 ;  /* 0x0000000349b77211 */ /* 0x080fe400018f16ff */
[----:B------:R-:W-:Y:S01]  /*9bfe0*/  LEA.HI.X.SX32 R181, R230, R3, 0x2, P6 ;  /* 0x00000003e6b57211 */ /* 0x000fe200030f16ff */
[--C-:B------:R-:W-:Y:S02]  /*9bff0*/  IMAD.IADD R206, R102, 0x1, R4.reuse ;  /* 0x0000000166ce7824 */ /* 0x100fe400078e0204 */
[----:B------:R1:W-:Y:S03]  /*9c000*/  STL.64 [R1+0xa80], R182 ;  /* 0x000a80b601007387 */ /* 0x0003e60000100a00 */
[----:B------:R-:W-:Y:S01]  /*9c010*/  IADD3 R79, R206, R4, RZ ;  /* 0x00000004ce4f7210 */ /* 0x000fe20007ffe0ff */
[----:B-1----:R-:W4:Y:S04]  /*9c020*/  LDL.LU R182, [R1+0x2760] ;  /* 0x0027600001b67983 */ /* 0x002f280000300800 */
[----:B------:R1:W-:Y:S01]  /*9c030*/  STL.64 [R1+0xa70], R180 ;  /* 0x000a70b401007387 */ /* 0x0003e20000100a00 */
[----:B------:R-:W-:-:S04]  /*9c040*/  IMAD.IADD R169, R79, 0x1, R4 ;  /* 0x000000014fa97824 */ /* 0x000fc800078e0204 */
[----:B------:R-:W-:Y:S01]  /*9c050*/  IMAD.IADD R205, R169, 0x1, R4 ;  /* 0x00000001a9cd7824 */ /* 0x000fe200078e0204 */
[----:B------:R-:W-:Y:S01]  /*9c060*/  ISETP.LT.AND P4, PT, R8, R70, !P0 ;  /* 0x000000460800720c */ /* 0x000fe20004781270 */
[----:B------:R-:W-:Y:S01]  /*9c070*/  @P2 STG.E desc[UR60][R6.64], R19 ;  /* 0x0000001306002986 */ /* 0x000fe2000c10193c */
[----:B------:R-:W-:Y:S01]  /*9c080*/  ISETP.LT.AND P1, PT, R10, R11, !P0 ;  /* 0x0000000b0a00720c */ /* 0x000fe20004721270 */
[----:B------:R-:W3:Y:S01]  /*9c090*/  LDC R8, c[0x0][0x248] ;  /* 0x00009200ff087b82 */ /* 0x000ee20000000800 */
[----:B------:R-:W-:-:S05]  /*9c0a0*/  IADD3 R70, R205, R4, RZ ;  /* 0x00000004cd467210 */ /* 0x000fca0007ffe0ff */
[--C-:B------:R-:W-:Y:S01]  /*9c0b0*/  IMAD.IADD R101, R70, 0x1, R4.reuse ;  /* 0x0000000146657824 */ /* 0x100fe200078e0204 */
[----:B------:R-:W-:Y:S01]  /*9c0c0*/  ISETP.LT.AND P2, PT, R9, R68, !P0 ;  /* 0x000000440900720c */ /* 0x000fe20004741270 */
[----:B------:R-:W3:Y:S02]  /*9c0d0*/  LDC R11, c[0x0][0x248] ;  /* 0x00009200ff0b7b82 */ /* 0x000ee40000000800 */
[----:B------:R-:W-:-:S05]  /*9c0e0*/  IMAD.IADD R204, R101, 0x1, R4 ;  /* 0x0000000165cc7824 */ /* 0x000fca00078e0204 */
[----:B------:R-:W-:Y:S01]  /*9c0f0*/  IADD3 R168, R204, R4, RZ ;  /* 0x00000004cca87210 */ /* 0x000fe20007ffe0ff */
[----:B------:R-:W3:Y:S04]  /*9c100*/  LDC R10, c[0x0][0x248] ;  /* 0x00009200ff0a7b82 */ /* 0x000ee80000000800 */
[----:B------:R-:W-:-:S04]  /*9c110*/  IMAD.IADD R72, R168, 0x1, R4 ;  /* 0x00000001a8487824 */ /* 0x000fc800078e0204 */
[----:B------:R-:W-:Y:S01]  /*9c120*/  IMAD.IADD R203, R72, 0x1, R4 ;  /* 0x0000000148cb7824 */ /* 0x000fe200078e0204 */
[----:B------:R-:W3:Y:S04]  /*9c130*/  LDC R9, c[0x0][0x248] ;  /* 0x00009200ff097b82 */ /* 0x000ee80000000800 */
[----:B------:R-:W-:-:S05]  /*9c140*/  IADD3 R151, R203, R4, RZ ;  /* 0x00000004cb977210 */ /* 0x000fca0007ffe0ff */
[----:B------:R-:W-:-:S04]  /*9c150*/  IMAD.IADD R74, R151, 0x1, R4 ;  /* 0x00000001974a7824 */ /* 0x000fc800078e0204 */
[----:B------:R-:W-:-:S05]  /*9c160*/  IMAD.IADD R202, R74, 0x1, R4 ;  /* 0x000000014aca7824 */ /* 0x000fca00078e0204 */
[----:B------:R-:W-:-:S05]  /*9c170*/  IADD3 R100, R202, R4, RZ ;  /* 0x00000004ca647210 */ /* 0x000fca0007ffe0ff */
[----:B------:R-:W-:-:S04]  /*9c180*/  IMAD.IADD R64, R100, 0x1, R4 ;  /* 0x0000000164407824 */ /* 0x000fc800078e0204 */
[----:B------:R-:W-:-:S05]  /*9c190*/  IMAD.IADD R201, R64, 0x1, R4 ;  /* 0x0000000140c97824 */ /* 0x000fca00078e0204 */
[----:B------:R-:W-:Y:S02]  /*9c1a0*/  IADD3 R150, R201, R4, RZ ;  /* 0x00000004c9967210 */ /* 0x000fe40007ffe0ff */
[CC--:B--2---:R-:W-:Y:S02]  /*9c1b0*/  LEA R228, P5, R226.reuse, R2.reuse, 0x2 ;  /* 0x00000002e2e47211 */ /* 0x0c4fe400078a10ff */
[C---:B-1----:R-:W-:Y:S02]  /*9c1c0*/  LEA R180, P3, R227.reuse, R2, 0x2 ;  /* 0x00000002e3b47211 */ /* 0x042fe400078610ff */
[-C--:B------:R-:W-:Y:S02]  /*9c1d0*/  LEA.HI.X.SX32 R229, R226, R3.reuse, 0x2, P5 ;  /* 0x00000003e2e57211 */ /* 0x080fe400028f16ff */
[----:B------:R-:W-:-:S03]  /*9c1e0*/  LEA.HI.X.SX32 R181, R227, R3, 0x2, P3 ;  /* 0x00000003e3b57211 */ /* 0x000fc600018f16ff */
        /* <DEDUP_REMOVED lines=47> */
[----:B------:R-:W-:Y:S02]  /*9c4e0*/  IADD3 R112, R185, R4, RZ ;  /* 0x00000004b9707210 */ /* 0x000fe40007ffe0ff */
[----:B------:R-:W-:-:S03]  /*9c4f0*/  LEA R230, P5, R75, R2, 0x2 ;  /* 0x000000024be67211 */ /* 0x000fc600078a10ff */
[----:B------:R-:W-:Y:S01]  /*9c500*/  IMAD.IADD R71, R112, 0x1, R4 ;  /* 0x0000000170477824 */ /* 0x000fe200078e0204 */
[----:B------:R-:W-:-:S03]  /*9c510*/  LEA R228, P6, R110, R2, 0x2 ;  /* 0x000000026ee47211 */ /* 0x000fc600078c10ff */
[----:B------:R-:W-:Y:S01]  /*9c520*/  IMAD.IADD R184, R71, 0x1, R4 ;  /* 0x0000000147b87824 */ /* 0x000fe200078e0204 */
[-C--:B------:R-:W-:Y:S02]  /*9c530*/  LEA.HI.X.SX32 R231, R75, R3.reuse, 0x2, P5 ;  /* 0x000000034be77211 */ /* 0x080fe400028f16ff */
[----:B------:R-:W-:Y:S02]  /*9c540*/  LEA.HI.X.SX32 R229, R110, R3, 0x2, P6 ;  /* 0x000000036ee57211 */ /* 0x000fe400030f16ff */
[----:B------:R-:W-:Y:S01]  /*9c550*/  IADD3 R111, R184, R4, RZ ;  /* 0x00000004b86f7210 */ /* 0x000fe20007ffe0ff */
[----:B------:R1:W-:Y:S01]  /*9c560*/  STL.64 [R1+0xa60], R230 ;  /* 0x000a60e601007387 */ /* 0x0003e20000100a00 */
[----:B------:R-:W-:-:S03]  /*9c570*/  LEA R226, P6, R109, R2, 0x2 ;  /* 0x000000026de27211 */ /* 0x000fc600078c10ff */
[----:B------:R3:W-:Y:S01]  /*9c580*/  STL.64 [R1+0xa58], R228 ;  /* 0x000a58e401007387 */ /* 0x0007e20000100a00 */
[--C-:B------:R-:W-:Y:S01]  /*9c590*/  IMAD.IADD R73, R111, 0x1, R4.reuse ;  /* 0x000000016f497824 */ /* 0x100fe200078e0204 */
[-C--:B------:R-:W-:Y:S02]  /*9c5a0*/  LEA.HI.X.SX32 R227, R109, R3.reuse, 0x2, P6 ;  /* 0x000000036de37211 */ /* 0x080fe400030f16ff */
[-C--:B-1----:R-:W-:Y:S02]  /*9c5b0*/  LEA R230, P3, R77, R2.reuse, 0x2 ;  /* 0x000000024de67211 */ /* 0x082fe400078610ff */
[----:B---3--:R-:W-:Y:S01]  /*9c5c0*/  LEA R228, P5, R91, R2, 0x2 ;  /* 0x000000025be47211 */ /* 0x008fe200078a10ff */
[----:B------:R-:W-:Y:S01]  /*9c5d0*/  IMAD.IADD R183, R73, 0x1, R4 ;  /* 0x0000000149b77824 */ /* 0x000fe200078e0204 */
[-C--:B------:R-:W-:Y:S02]  /*9c5e0*/  LEA.HI.X.SX32 R231, R77, R3.reuse, 0x2, P3 ;  /* 0x000000034de77211 */ /* 0x080fe400018f16ff */
[----:B------:R-:W-:-:S02]  /*9c5f0*/  LEA.HI.X.SX32 R229, R91, R3, 0x2, P5 ;  /* 0x000000035be57211 */ /* 0x000fc400028f16ff */
[----:B------:R-:W-:Y:S01]  /*9c600*/  IADD3 R92, R183, R4, RZ ;  /* 0x00000004b75c7210 */ /* 0x000fe20007ffe0ff */
[----:B------:R-:W-:Y:S04]  /*9c610*/  STL.64 [R1+0xa50], R230 ;  /* 0x000a50e601007387 */ /* 0x000fe80000100a00 */
[----:B------:R4:W-:Y:S04]  /*9c620*/  STL.64 [R1+0xa38], R228 ;  /* 0x000a38e401007387 */ /* 0x0009e80000100a00 */
[----:B------:R1:W-:Y:S01]  /*9c630*/  STL.64 [R1+0xa30], R226 ;  /* 0x000a30e201007387 */ /* 0x0003e20000100a00 */
[----:B------:R-:W-:Y:S01]  /*9c640*/  IMAD.IADD R75, R92, 0x1, R4 ;  /* 0x000000015c4b7824 */ /* 0x000fe200078e0204 */
[----:B----4-:R-:W-:-:S02]  /*9c650*/  LEA R228, P5, R182, R2, 0x2 ;  /* 0x00000002b6e47211 */ /* 0x010fc400078a10ff */
[C---:B-1----:R-:W-:Y:S02]  /*9c660*/  LEA R226, P6, R225.reuse, R2, 0x2 ;  /* 0x00000002e1e27211 */ /* 0x042fe400078c10ff */
[-C--:B------:R-:W-:Y:S02]  /*9c670*/  LEA.HI.X.SX32 R229, R182, R3.reuse, 0x2, P5 ;  /* 0x00000003b6e57211 */ /* 0x080fe400028f16ff */
[----:B------:R-:W-:Y:S01]  /*9c680*/  LEA.HI.X.SX32 R227, R225, R3, 0x2, P6 ;  /* 0x00000003e1e37211 */ /* 0x000fe200030f16ff */
[----:B------:R-:W-:-:S05]  /*9c690*/  IMAD.IADD R110, R75, 0x1, R4 ;  /* 0x000000014b6e7824 */ /* 0x000fca00078e0204 */
[----:B------:R-:W-:Y:S02]  /*9c6a0*/  IADD3 R77, R110, R4, RZ ;  /* 0x000000046e4d7210 */ /* 0x000fe40007ffe0ff */
[----:B--2---:R-:W-:-:S04]  /*9c6b0*/  LEA R230, P3, R181, R2, 0x2 ;  /* 0x00000002b5e67211 */ /* 0x004fc800078610ff */
[----:B------:R-:W-:-:S05]  /*9c6c0*/  LEA.HI.X.SX32 R231, R181, R3, 0x2, P3 ;  /* 0x00000003b5e77211 */ /* 0x000fca00018f16ff */
[----:B------:R1:W-:Y:S04]  /*9c6d0*/  STL.64 [R1+0xa28], R230 ;  /* 0x000a28e601007387 */ /* 0x0003e80000100a00 */
[----:B------:R2:W-:Y:S04]  /*9c6e0*/  STL.64 [R1+0xa20], R228 ;  /* 0x000a20e401007387 */ /* 0x0005e80000100a00 */
[----:B------:R3:W-:Y:S01]  /*9c6f0*/  STL.64 [R1+0xa18], R226 ;  /* 0x000a18e201007387 */ /* 0x0007e20000100a00 */
[-C--:B-1----:R-:W-:Y:S02]  /*9c700*/  LEA R230, P3, R180, R2.reuse, 0x2 ;  /* 0x00000002b4e67211 */ /* 0x082fe400078610ff */
[----:B--2---:R-:W-:-:S02]  /*9c710*/  LEA R228, P5, R0, R2, 0x2 ;  /* 0x0000000200e47211 */ /* 0x004fc400078a10ff */
[-C--:B------:R-:W-:Y:S02]  /*9c720*/  LEA.HI.X.SX32 R231, R180, R3.reuse, 0x2, P3 ;  /* 0x00000003b4e77211 */ /* 0x080fe400018f16ff */
[C---:B---3--:R-:W-:Y:S02]  /*9c730*/  LEA R226, P6, R81.reuse, R2, 0x2 ;  /* 0x0000000251e27211 */ /* 0x048fe400078c10ff */
[-C--:B------:R-:W-:Y:S02]  /*9c740*/  LEA.HI.X.SX32 R229, R0, R3.reuse, 0x2, P5 ;  /* 0x0000000300e57211 */ /* 0x080fe400028f16ff */
[----:B------:R-:W-:Y:S01]  /*9c750*/  LEA.HI.X.SX32 R227, R81, R3, 0x2, P6 ;  /* 0x0000000351e37211 */ /* 0x000fe200030f16ff */
[----:B------:R-:W-:Y:S01]  /*9c760*/  IMAD.IADD R181, R77, 0x1, R4 ;  /* 0x000000014db57824 */ /* 0x000fe200078e0204 */
[----:B------:R1:W-:Y:S04]  /*9c770*/  STL.64 [R1+0xa10], R230 ;  /* 0x000a10e601007387 */ /* 0x0003e80000100a00 */
[----:B------:R2:W-:Y:S01]  /*9c780*/  STL.64 [R1+0xa08], R228 ;  /* 0x000a08e401007387 */ /* 0x0005e20000100a00 */
[----:B------:R-:W-:-:S02]  /*9c790*/  IMAD.IADD R182, R181, 0x1, R232 ;  /* 0x00000001b5b67824 */ /* 0x000fc400078e02e8 */
[----:B------:R-:W3:Y:S01]  /*9c7a0*/  LDC R232, c[0x0][0x248] ;  /* 0x00009200ffe87b82 */ /* 0x000ee20000000800 */
[----:B------:R4:W-:Y:S01]  /*9c7b0*/  STL.64 [R1+0xa00], R226 ;  /* 0x000a00e201007387 */ /* 0x0009e20000100a00 */
[-C--:B-1----:R-:W-:Y:S02]  /*9c7c0*/  LEA R230, P3, R108, R2.reuse, 0x2 ;  /* 0x000000026ce67211 */ /* 0x082fe400078610ff */
[-C--:B--2---:R-:W-:Y:S02]  /*9c7d0*/  LEA R228, P5, R178, R2.reuse, 0x2 ;  /* 0x00000002b2e47211 */ /* 0x084fe400078a10ff */
[-C--:B------:R-:W-:Y:S02]  /*9c7e0*/  LEA.HI.X.SX32 R231, R108, R3.reuse, 0x2, P3 ;  /* 0x000000036ce77211 */ /* 0x080fe400018f16ff */
[----:B----4-:R-:W-:Y:S02]  /*9c7f0*/  LEA R226, P6, R223, R2, 0x2 ;  /* 0x00000002dfe27211 */ /* 0x010fe400078c10ff */
[----:B------:R-:W-:-:S02]  /*9c800*/  LEA.HI.X.SX32 R229, R178, R3, 0x2, P5 ;  /* 0x00000003b2e57211 */ /* 0x000fc400028f16ff */
[----:B------:R-:W-:Y:S01]  /*9c810*/  LEA.HI.X.SX32 R227, R223, R3, 0x2, P6 ;  /* 0x00000003dfe37211 */ /* 0x000fe200030f16ff */
[----:B------:R1:W-:Y:S01]  /*9c820*/  STL.64 [R1+0x9f8], R230 ;  /* 0x0009f8e601007387 */ /* 0x0003e20000100a00 */
[----:B------:R-:W-:-:S03]  /*9c830*/  IADD3 R91, R182, R233, RZ ;  /* 0x000000e9b65b7210 */ /* 0x000fc60007ffe0ff */
[----:B------:R2:W-:Y:S02]  /*9c840*/  STL.64 [R1+0x9f0], R228 ;  /* 0x0009f0e401007387 */ /* 0x0005e40000100a00 */
[----:B------:R-:W-:Y:S02]  /*9c850*/  IMAD.IADD R109, R91, 0x1, R234 ;  /* 0x000000015b6d7824 */ /* 0x000fe400078e02ea */
[----:B------:R4:W-:Y:S01]  /*9c860*/  STL.64 [R1+0x9d8], R226 ;  /* 0x0009d8e201007387 */ /* 0x0009e20000100a00 */
[CC--:B-1----:R-:W-:Y:S02]  /*9c870*/  LEA R230, P3, R224.reuse, R2.reuse, 0x2 ;  /* 0x00000002e0e67211 */ /* 0x0c2fe400078610ff */
[-C--:B--2---:R-:W-:Y:S02]  /*9c880*/  LEA R228, P5, R179, R2.reuse, 0x2 ;  /* 0x00000002b3e47211 */ /* 0x084fe400078a10ff */
[----:B------:R-:W-:Y:S02]  /*9c890*/  LEA.HI.X.SX32 R231, R224, R3, 0x2, P3 ;  /* 0x00000003e0e77211 */ /* 0x000fe400018f16ff */
[----:B----4-:R-:W-:-:S02]  /*9c8a0*/  LEA R226, P6, R220, R2, 0x2 ;  /* 0x00000002dce27211 */ /* 0x010fc400078c10ff */
[-C--:B------:R-:W-:Y:S01]  /*9c8b0*/  LEA.HI.X.SX32 R229, R179, R3.reuse, 0x2, P5 ;  /* 0x00000003b3e57211 */ /* 0x080fe200028f16ff */
[----:B------:R-:W-:Y:S01]  /*9c8c0*/  IMAD.IADD R180, R109, 0x1, R235 ;  /* 0x000000016db47824 */ /* 0x000fe200078e02eb */
[----:B------:R-:W-:Y:S01]  /*9c8d0*/  LEA.HI.X.SX32 R227, R220, R3, 0x2, P6 ;  /* 0x00000003dce37211 */ /* 0x000fe200030f16ff */
[----:B------:R-:W-:Y:S01]  /*9c8e0*/  STL.64 [R1+0x9d0], R230 ;  /* 0x0009d0e601007387 */ /* 0x000fe20000100a00 */
[----:B------:R-:W-:-:S03]  /*9c8f0*/  LEA R224, P6, R221, R2, 0x2 ;  /* 0x00000002dde07211 */ /* 0x000fc600078c10ff */
[----:B------:R1:W-:Y:S01]  /*9c900*/  STL.64 [R1+0x9c8], R228 ;  /* 0x0009c8e401007387 */ /* 0x0003e20000100a00 */
[----:B------:R-:W-:Y:S02]  /*9c910*/  IADD3 R0, R180, R236, RZ ;  /* 0x000000ecb4007210 */ /* 0x000fe40007ffe0ff */
[----:B------:R-:W-:Y:S01]  /*9c920*/  LEA.HI.X.SX32 R225, R221, R3, 0x2, P6 ;  /* 0x00000003dde17211 */ /* 0x000fe200030f16ff */
[----:B------:R2:W-:Y:S01]  /*9c930*/  STL.64 [R1+0x9c0], R226 ;  /* 0x0009c0e201007387 */ /* 0x0005e20000100a00 */
[----:B------:R-:W4:Y:S01]  /*9c940*/  LDC R236, c[0x0][0x248] ;  /* 0x00009200ffec7b82 */ /* 0x000f220000000800 */
[----:B------:R-:W-:Y:S01]  /*9c950*/  IMAD.IADD R81, R0, 0x1, R237 ;  /* 0x0000000100517824 */ /* 0x000fe200078e02ed */
[----:B-1----:R-:W-:-:S06]  /*9c960*/  LEA R228, P3, R83, R2, 0x2 ;  /* 0x0000000253e47211 */ /* 0x002fcc00078610ff */
[----:B------:R-:W1:Y:S01]  /*9c970*/  LDC R230, c[0x0][0x248] ;  /* 0x00009200ffe67b82 */ /* 0x000e620000000800 */
[CC--:B--2---:R-:W-:Y:S02]  /*9c980*/  LEA R226, P5, R90.reuse, R2.reuse, 0x2 ;  /* 0x000000025ae27211 */ /* 0x0c4fe400078a10ff */
[-C--:B------:R-:W-:Y:S02]  /*9c990*/  LEA.HI.X.SX32 R229, R83, R3.reuse, 0x2, P3 ;  /* 0x0000000353e57211 */ /* 0x080fe400018f16ff */
[----:B------:R-:W-:Y:S01]  /*9c9a0*/  LEA.HI.X.SX32 R227, R90, R3, 0x2, P5 ;  /* 0x000000035ae37211 */ /* 0x000fe200028f16ff */
[----:B------:R-:W-:Y:S02]  /*9c9b0*/  IMAD.IADD R179, R81, 0x1, R238 ;  /* 0x0000000151b37824 */ /* 0x000fe400078e02ee */
[----:B------:R2:W-:Y:S04]  /*9c9c0*/  STL.64 [R1+0x9b8], R228 ;  /* 0x0009b8e401007387 */ /* 0x0005e80000100a00 */
[----:B------:R-:W-:Y:S04]  /*9c9d0*/  STL.64 [R1+0x9b0], R226 ;  /* 0x0009b0e201007387 */ /* 0x000fe80000100a00 */
[----:B------:R3:W-:Y:S01]  /*9c9e0*/  STL.64 [R1+0x9a8], R224 ;  /* 0x0009a8e001007387 */ /* 0x0007e20000100a00 */
[----:B--2---:R-:W-:-:S02]  /*9c9f0*/  LEA R228, P3, R222, R2, 0x2 ;  /* 0x00000002dee47211 */ /* 0x004fc400078610ff */
[----:B------:R-:W-:Y:S02]  /*9ca00*/  IADD3 R108, R179, R239, RZ ;  /* 0x000000efb36c7210 */ /* 0x000fe40007ffe0ff */
[-C--:B------:R-:W-:Y:S02]  /*9ca10*/  LEA.HI.X.SX32 R229, R222, R3.reuse, 0x2, P3 ;  /* 0x00000003dee57211 */ /* 0x080fe400018f16ff */
[CC--:B---3--:R-:W-:Y:S02]  /*9ca20*/  LEA R224, P6, R219.reuse, R2.reuse, 0x2 ;  /* 0x00000002dbe07211 */ /* 0x0c8fe400078c10ff */
[----:B------:R-:W-:Y:S02]  /*9ca30*/  LEA R226, P5, R218, R2, 0x2 ;  /* 0x00000002dae27211 */ /* 0x000fe400078a10ff */
[-C--:B------:R-:W-:Y:S01]  /*9ca40*/  LEA.HI.X.SX32 R225, R219, R3.reuse, 0x2, P6 ;  /* 0x00000003dbe17211 */ /* 0x080fe200030f16ff */
[----:B------:R-:W-:Y:S01]  /*9ca50*/  IMAD.IADD R90, R108, 0x1, R240 ;  /* 0x000000016c5a7824 */ /* 0x000fe200078e02f0 */
[----:B------:R2:W-:Y:S01]  /*9ca60*/  STL.64 [R1+0x9a0], R228 ;  /* 0x0009a0e401007387 */ /* 0x0005e20000100a00 */
[----:B------:R-:W-:-:S03]  /*9ca70*/  LEA.HI.X.SX32 R227, R218, R3, 0x2, P5 ;  /* 0x00000003dae37211 */ /* 0x000fc600028f16ff */
[----:B------:R3:W-:Y:S01]  /*9ca80*/  STL.64 [R1+0x990], R224 ;  /* 0x000990e001007387 */ /* 0x0007e20000100a00 */
[-C--:B------:R-:W-:Y:S01]  /*9ca90*/  LEA R222, P5, R88, R2.reuse, 0x2 ;  /* 0x0000000258de7211 */ /* 0x080fe200078a10ff */
[----:B------:R-:W-:Y:S01]  /*9caa0*/  IMAD.IADD R178, R90, 0x1, R241 ;  /* 0x000000015ab27824 */ /* 0x000fe200078e02f1 */
[-C--:B------:R-:W-:Y:S02]  /*9cab0*/  LEA R220, P6, R177, R2.reuse, 0x2 ;  /* 0x00000002b1dc7211 */ /* 0x080fe400078c10ff */
[-C--:B------:R-:W-:Y:S01]  /*9cac0*/  LEA.HI.X.SX32 R223, R88, R3.reuse, 0x2, P5 ;  /* 0x0000000358df7211 */ /* 0x080fe200028f16ff */
[----:B--2---:R-:W2:Y:S01]  /*9cad0*/  LDC R228, c[0x0][0x248] ;  /* 0x00009200ffe47b82 */ /* 0x004ea20000000800 */
[----:B---3--:R-:W-:Y:S02]  /*9cae0*/  LEA R224, P3, R107, R2, 0x2 ;  /* 0x000000026be07211 */ /* 0x008fe400078610ff */
[-C--:B------:R-:W-:Y:S02]  /*9caf0*/  LEA.HI.X.SX32 R221, R177, R3.reuse, 0x2, P6 ;  /* 0x00000003b1dd7211 */ /* 0x080fe400030f16ff */
[----:B------:R-:W-:Y:S01]  /*9cb00*/  LEA.HI.X.SX32 R225, R107, R3, 0x2, P3 ;  /* 0x000000036be17211 */ /* 0x000fe200018f16ff */
[----:B------:R-:W-:Y:S01]  /*9cb10*/  STL.64 [R1+0x998], R226 ;  /* 0x000998e201007387 */ /* 0x000fe20000100a00 */
[----:B------:R-:W-:-:S02]  /*9cb20*/  IADD3 R83, R178, R242, RZ ;  /* 0x000000f2b2537210 */ /* 0x000fc40007ffe0ff */
[CC--:B------:R-:W-:Y:S01]  /*9cb30*/  LEA R218, P6, R176.reuse, R2.reuse, 0x2 ;  /* 0x00000002b0da7211 */ /* 0x0c0fe200078c10ff */
[----:B------:R-:W-:Y:S01]  /*9cb40*/  STL.64 [R1+0x978], R224 ;  /* 0x000978e001007387 */ /* 0x000fe20000100a00 */
[----:B------:R-:W3:Y:S01]  /*9cb50*/  LDC R242, c[0x0][0x248] ;  /* 0x00009200fff27b82 */ /* 0x000ee20000000800 */
[----:B------:R-:W-:Y:S02]  /*9cb60*/  IMAD.IADD R107, R83, 0x1, R243 ;  /* 0x00000001536b7824 */ /* 0x000fe400078e02f3 */
[----:B------:R4:W-:Y:S04]  /*9cb70*/  STL.64 [R1+0x970], R222 ;  /* 0x000970de01007387 */ /* 0x0009e80000100a00 */
[----:B------:R1:W-:Y:S01]  /*9cb80*/  STL.64 [R1+0x968], R220 ;  /* 0x000968dc01007387 */ /* 0x0003e20000100a00 */
[----:B------:R-:W-:Y:S01]  /*9cb90*/  IMAD.IADD R177, R107, 0x1, R244 ;  /* 0x000000016bb17824 */ /* 0x000fe200078e02f4 */
[----:B------:R-:W-:Y:S01]  /*9cba0*/  LEA.HI.X.SX32 R219, R176, R3, 0x2, P6 ;  /* 0x00000003b0db7211 */ /* 0x000fe200030f16ff */
[----:B------:R-:W3:Y:S01]  /*9cbb0*/  LDC R244, c[0x0][0x248] ;  /* 0x00009200fff47b82 */ /* 0x000ee20000000800 */
[----:B----4-:R-:W-:-:S02]  /*9cbc0*/  LEA R222, P3, R217, R2, 0x2 ;  /* 0x00000002d9de7211 */ /* 0x010fc400078610ff */
[-C--:B-1----:R-:W-:Y:S02]  /*9cbd0*/  LEA R220, P5, R89, R2.reuse, 0x2 ;  /* 0x0000000259dc7211 */ /* 0x082fe400078a10ff */
[-C--:B------:R-:W-:Y:S02]  /*9cbe0*/  LEA.HI.X.SX32 R223, R217, R3.reuse, 0x2, P3 ;  /* 0x00000003d9df7211 */ /* 0x080fe400018f16ff */
[----:B------:R-:W-:Y:S02]  /*9cbf0*/  LEA.HI.X.SX32 R221, R89, R3, 0x2, P5 ;  /* 0x0000000359dd7211 */ /* 0x000fe400028f16ff */
[----:B------:R-:W-:Y:S01]  /*9cc00*/  IADD3 R88, R177, R245, RZ ;  /* 0x000000f5b1587210 */ /* 0x000fe20007ffe0ff */
[----:B------:R1:W-:Y:S04]  /*9cc10*/  STL.64 [R1+0x960], R222 ;  /* 0x000960de01007387 */ /* 0x0003e80000100a00 */
[----:B------:R4:W-:Y:S04]  /*9cc20*/  STL.64 [R1+0x958], R220 ;  /* 0x000958dc01007387 */ /* 0x0009e80000100a00 */
[----:B------:R2:W-:Y:S01]  /*9cc30*/  STL.64 [R1+0x950], R218 ;  /* 0x000950da01007387 */ /* 0x0005e20000100a00 */
[----:B-1----:R-:W-:-:S02]  /*9cc40*/  LEA R222, P3, R106, R2, 0x2 ;  /* 0x000000026ade7211 */ /* 0x002fc400078610ff */
[-C--:B----4-:R-:W-:Y:S01]  /*9cc50*/  LEA R220, P5, R85, R2.reuse, 0x2 ;  /* 0x0000000255dc7211 */ /* 0x090fe200078a10ff */
[----:B------:R-:W-:Y:S01]  /*9cc60*/  IMAD.IADD R89, R88, 0x1, R246 ;  /* 0x0000000158597824 */ /* 0x000fe200078e02f6 */
[-C--:B------:R-:W-:Y:S02]  /*9cc70*/  LEA.HI.X.SX32 R223, R106, R3.reuse, 0x2, P3 ;  /* 0x000000036adf7211 */ /* 0x080fe400018f16ff */
[----:B--2---:R-:W-:Y:S02]  /*9cc80*/  LEA R218, P6, R215, R2, 0x2 ;  /* 0x00000002d7da7211 */ /* 0x004fe400078c10ff */
[-C--:B------:R-:W-:Y:S02]  /*9cc90*/  LEA.HI.X.SX32 R221, R85, R3.reuse, 0x2, P5 ;  /* 0x0000000355dd7211 */ /* 0x080fe400028f16ff */
[----:B------:R-:W-:Y:S01]  /*9cca0*/  LEA.HI.X.SX32 R219, R215, R3, 0x2, P6 ;  /* 0x00000003d7db7211 */ /* 0x000fe200030f16ff */
[----:B------:R-:W-:Y:S01]  /*9ccb0*/  IMAD.IADD R176, R89, 0x1, R247 ;  /* 0x0000000159b07824 */ /* 0x000fe200078e02f7 */
[----:B------:R1:W-:Y:S04]  /*9ccc0*/  STL.64 [R1+0x948], R222 ;  /* 0x000948de01007387 */ /* 0x0003e80000100a00 */
[----:B------:R2:W-:Y:S01]  /*9ccd0*/  STL.64 [R1+0x940], R220 ;  /* 0x000940dc01007387 */ /* 0x0005e20000100a00 */
[----:B------:R-:W-:-:S03]  /*9cce0*/  IADD3 R106, R176, R248, RZ ;  /* 0x000000f8b06a7210 */ /* 0x000fc60007ffe0ff */
[----:B------:R4:W-:Y:S01]  /*9ccf0*/  STL.64 [R1+0x938], R218 ;  /* 0x000938da01007387 */ /* 0x0009e20000100a00 */
[CC--:B-1----:R-:W-:Y:S02]  /*9cd00*/  LEA R222, P3, R216.reuse, R2.reuse, 0x2 ;  /* 0x00000002d8de7211 */ /* 0x0c2fe400078610ff */
[CC--:B--2---:R-:W-:Y:S02]  /*9cd10*/  LEA R220, P5, R175.reuse, R2.reuse, 0x2 ;  /* 0x00000002afdc7211 */ /* 0x0c4fe400078a10ff */
[-C--:B------:R-:W-:Y:S02]  /*9cd20*/  LEA.HI.X.SX32 R223, R216, R3.reuse, 0x2, P3 ;  /* 0x00000003d8df7211 */ /* 0x080fe400018f16ff */
[C---:B----4-:R-:W-:Y:S02]  /*9cd30*/  LEA R218, P6, R214.reuse, R2, 0x2 ;  /* 0x00000002d6da7211 */ /* 0x050fe400078c10ff */
[-C--:B------:R-:W-:Y:S02]  /*9cd40*/  LEA.HI.X.SX32 R221, R175, R3.reuse, 0x2, P5 ;  /* 0x00000003afdd7211 */ /* 0x080fe400028f16ff */
[----:B------:R-:W-:Y:S01]  /*9cd50*/  LEA.HI.X.SX32 R219, R214, R3, 0x2, P6 ;  /* 0x00000003d6db7211 */ /* 0x000fe200030f16ff */
[----:B------:R-:W-:Y:S01]  /*9cd60*/  IMAD.IADD R85, R106, 0x1, R249 ;  /* 0x000000016a557824 */ /* 0x000fe200078e02f9 */
[----:B------:R-:W-:Y:S04]  /*9cd70*/  STL.64 [R1+0x930], R222 ;  /* 0x000930de01007387 */ /* 0x000fe80000100a00 */
[----:B------:R1:W-:Y:S01]  /*9cd80*/  STL.64 [R1+0x928], R220 ;  /* 0x000928dc01007387 */ /* 0x0003e20000100a00 */
[----:B------:R-:W-:-:S03]  /*9cd90*/  IMAD.IADD R175, R85, 0x1, R250 ;  /* 0x0000000155af7824 */ /* 0x000fc600078e02fa */
[----:B------:R2:W-:Y:S01]  /*9cda0*/  STL.64 [R1+0x920], R218 ;  /* 0x000920da01007387 */ /* 0x0005e20000100a00 */
[CC--:B-1----:R-:W-:Y:S02]  /*9cdb0*/  LEA R220, P3, R105.reuse, R2.reuse, 0x2 ;  /* 0x0000000269dc7211 */ /* 0x0c2fe400078610ff */
[CC--:B--2---:R-:W-:Y:S02]  /*9cdc0*/  LEA R218, P5, R86.reuse, R2.reuse, 0x2 ;  /* 0x0000000256da7211 */ /* 0x0c4fe400078a10ff */
[-C--:B------:R-:W-:Y:S02]  /*9cdd0*/  LEA.HI.X.SX32 R221, R105, R3.reuse, 0x2, P3 ;  /* 0x0000000369dd7211 */ /* 0x080fe400018f16ff */
[----:B------:R-:W-:Y:S02]  /*9cde0*/  LEA.HI.X.SX32 R219, R86, R3, 0x2, P5 ;  /* 0x0000000356db7211 */ /* 0x000fe400028f16ff */
[----:B------:R-:W-:Y:S01]  /*9cdf0*/  IADD3 R105, R175, R251, RZ ;  /* 0x000000fbaf697210 */ /* 0x000fe20007ffe0ff */
[----:B------:R-:W-:Y:S04]  /*9ce00*/  STL.64 [R1+0x918], R220 ;  /* 0x000918dc01007387 */ /* 0x000fe80000100a00 */
[----:B------:R1:W-:Y:S01]  /*9ce10*/  STL.64 [R1+0x910], R218 ;  /* 0x000910da01007387 */ /* 0x0003e20000100a00 */
[----:B------:R-:W-:Y:S01]  /*9ce20*/  IMAD.IADD R86, R105, 0x1, R252 ;  /* 0x0000000169567824 */ /* 0x000fe200078e02fc */
[----:B-1----:R-:W-:-:S04]  /*9ce30*/  LEA R218, P3, R174, R2, 0x2 ;  /* 0x00000002aeda7211 */ /* 0x002fc800078610ff */
[----:B------:R-:W-:Y:S01]  /*9ce40*/  LEA.HI.X.SX32 R219, R174, R3, 0x2, P3 ;  /* 0x00000003aedb7211 */ /* 0x000fe200018f16ff */
[----:B------:R-:W-:Y:S02]  /*9ce50*/  IMAD.IADD R174, R86, 0x1, R228 ;  /* 0x0000000156ae7824 */ /* 0x000fe400078e02e4 */
[----:B------:R-:W1:Y:S01]  /*9ce60*/  LDC R228, c[0x0][0x248] ;  /* 0x00009200ffe47b82 */ /* 0x000e620000000800 */
[----:B------:R-:W-:-:S04]  /*9ce70*/  LEA R216, P6, R213, R2, 0x2 ;  /* 0x00000002d5d87211 */ /* 0x000fc800078c10ff */
[----:B------:R-:W-:-:S05]  /*9ce80*/  LEA.HI.X.SX32 R217, R213, R3, 0x2, P6 ;  /* 0x00000003d5d97211 */ /* 0x000fca00030f16ff */
[----:B------:R2:W-:Y:S02]  /*9ce90*/  STL.64 [R1+0x8f8], R216 ;  /* 0x0008f8d801007387 */ /* 0x0005e40000100a00 */
[----:B--2---:R-:W-:-:S04]  /*9cea0*/  LEA R216, P5, R87, R2, 0x2 ;  /* 0x0000000257d87211 */ /* 0x004fc800078a10ff */
[----:B------:R-:W-:Y:S02]  /*9ceb0*/  LEA.HI.X.SX32 R217, R87, R3, 0x2, P5 ;  /* 0x0000000357d97211 */ /* 0x000fe400028f16ff */
[----:B-1----:R-:W-:Y:S02]  /*9cec0*/  IADD3 R87, R174, R228, RZ ;  /* 0x000000e4ae577210 */ /* 0x002fe40007ffe0ff */
[----:B------:R-:W1:Y:S01]  /*9ced0*/  LDC R228, c[0x0][0x248] ;  /* 0x00009200ffe47b82 */ /* 0x000e620000000800 */
[----:B------:R-:W-:Y:S04]  /*9cee0*/  STL.64 [R1+0x8f0], R218 ;  /* 0x0008f0da01007387 */ /* 0x000fe80000100a00 */
[----:B------:R2:W-:Y:S02]  /*9cef0*/  STL.64 [R1+0x8e8], R216 ;  /* 0x0008e8d801007387 */ /* 0x0005e40000100a00 */
[----:B--2---:R-:W-:-:S04]  /*9cf00*/  LEA R216, P3, R80, R2, 0x2 ;  /* 0x0000000250d87211 */ /* 0x004fc800078610ff */
[----:B------:R-:W-:Y:S01]  /*9cf10*/  LEA.HI.X.SX32 R217, R80, R3, 0x2, P3 ;  /* 0x0000000350d97211 */ /* 0x000fe200018f16ff */
[----:B-1----:R-:W-:Y:S02]  /*9cf20*/  IMAD.IADD R80, R87, 0x1, R228 ;  /* 0x0000000157507824 */ /* 0x002fe400078e02e4 */
[----:B------:R-:W1:Y:S01]  /*9cf30*/  LDC R228, c[0x0][0x248] ;  /* 0x00009200ffe47b82 */ /* 0x000e620000000800 */
[----:B------:R-:W-:-:S04]  /*9cf40*/  LEA R214, P6, R212, R2, 0x2 ;  /* 0x00000002d4d67211 */ /* 0x000fc800078c10ff */
[----:B------:R-:W-:-:S05]  /*9cf50*/  LEA.HI.X.SX32 R215, R212, R3, 0x2, P6 ;  /* 0x00000003d4d77211 */ /* 0x000fca00030f16ff */
[----:B------:R2:W-:Y:S02]  /*9cf60*/  STL.64 [R1+0x8e0], R214 ;  /* 0x0008e0d601007387 */ /* 0x0005e40000100a00 */
[----:B--2---:R-:W-:-:S04]  /*9cf70*/  LEA R214, P5, R173, R2, 0x2 ;  /* 0x00000002add67211 */ /* 0x004fc800078a10ff */
[----:B------:R-:W-:Y:S01]  /*9cf80*/  LEA.HI.X.SX32 R215, R173, R3, 0x2, P5 ;  /* 0x00000003add77211 */ /* 0x000fe200028f16ff */
[----:B-1----:R-:W-:Y:S02]  /*9cf90*/  IMAD.IADD R173, R80, 0x1, R228 ;  /* 0x0000000150ad7824 */ /* 0x002fe400078e02e4 */
[----:B------:R-:W1:Y:S01]  /*9cfa0*/  LDC R228, c[0x0][0x248] ;  /* 0x00009200ffe47b82 */ /* 0x000e620000000800 */
[----:B------:R2:W-:Y:S02]  /*9cfb0*/  STL.64 [R1+0x8d8], R216 ;  /* 0x0008d8d801007387 */ /* 0x0005e40000100a00 */
[----:B--2---:R-:W-:-:S04]  /*9cfc0*/  LEA R216, P3, R104, R2, 0x2 ;  /* 0x0000000268d87211 */ /* 0x004fc800078610ff */
[----:B------:R-:W-:Y:S02]  /*9cfd0*/  LEA.HI.X.SX32 R217, R104, R3, 0x2, P3 ;  /* 0x0000000368d97211 */ /* 0x000fe400018f16ff */
[----:B-1----:R-:W-:Y:S02]  /*9cfe0*/  IADD3 R104, R173, R228, RZ ;  /* 0x000000e4ad687210 */ /* 0x002fe40007ffe0ff */
[----:B------:R-:W1:Y:S01]  /*9cff0*/  LDC R228, c[0x0][0x248] ;  /* 0x00009200ffe47b82 */ /* 0x000e620000000800 */
[----:B------:R2:W-:Y:S02]  /*9d000*/  STL.64 [R1+0x8d0], R214 ;  /* 0x0008d0d601007387 */ /* 0x0005e40000100a00 */
[----:B--2---:R-:W-:-:S04]  /*9d010*/  LEA R214, P5, R82, R2, 0x2 ;  /* 0x0000000252d67211 */ /* 0x004fc800078a10ff */
[----:B------:R-:W-:Y:S01]  /*9d020*/  LEA.HI.X.SX32 R215, R82, R3, 0x2, P5 ;  /* 0x0000000352d77211 */ /* 0x000fe200028f16ff */
[----:B-1----:R-:W-:Y:S02]  /*9d030*/  IMAD.IADD R82, R104, 0x1, R228 ;  /* 0x0000000168527824 */ /* 0x002fe400078e02e4 */
[----:B------:R-:W1:Y:S01]  /*9d040*/  LDC R228, c[0x0][0x248] ;  /* 0x00009200ffe47b82 */ /* 0x000e620000000800 */
[----:B------:R-:W-:-:S04]  /*9d050*/  LEA R212, P6, R211, R2, 0x2 ;  /* 0x00000002d3d47211 */ /* 0x000fc800078c10ff */
[----:B------:R-:W-:-:S05]  /*9d060*/  LEA.HI.X.SX32 R213, R211, R3, 0x2, P6 ;  /* 0x00000003d3d57211 */ /* 0x000fca00030f16ff */
[----:B------:R-:W-:Y:S04]  /*9d070*/  STL.64 [R1+0x8b8], R212 ;  /* 0x0008b8d401007387 */ /* 0x000fe80000100a00 */
        /* <DEDUP_REMOVED lines=29> */
[----:B------:R-:W-:Y:S02]  /*9d250*/  LEA.HI.X.SX32 R213, R76, R3, 0x2, P3 ;  /* 0x000000034cd57211 */ /* 0x000fe400018f16ff */
[----:B-1----:R-:W-:Y:S02]  /*9d260*/  IADD3 R76, R171, R228, RZ ;  /* 0x000000e4ab4c7210 */ /* 0x002fe40007ffe0ff */
        /* <DEDUP_REMOVED lines=114> */
[-C--:B------:R-:W-:Y:S02]  /*9d990*/  LEA.HI.X.SX32 R205, R68, R3.reuse, 0x2, P3 ;  /* 0x0000000344cd7211 */ /* 0x080fe400018f16ff */
[----:B-1----:R-:W-:Y:S02]  /*9d9a0*/  IADD3 R68, R149, R228, RZ ;  /* 0x000000e495447210 */ /* 0x002fe40007ffe0ff */
[----:B------:R-:W1:Y:S01]  /*9d9b0*/  LDC R228, c[0x0][0x248] ;  /* 0x00009200ffe47b82 */ /* 0x000e620000000800 */
[CC--:B------:R-:W-:Y:S01]  /*9d9c0*/  LEA R200, P6, R199.reuse, R2.reuse, 0x2 ;  /* 0x00000002c7c87211 */ /* 0x0c0fe200078c10ff */
[----:B------:R2:W-:Y:S03]  /*9d9d0*/  STL.64 [R1+0x740], R202 ;  /* 0x000740ca01007387 */ /* 0x0005e60000100a00 */
[----:B------:R-:W-:Y:S02]  /*9d9e0*/  LEA.HI.X.SX32 R201, R199, R3, 0x2, P6 ;  /* 0x00000003c7c97211 */ /* 0x000fe400030f16ff */
[----:B--2---:R-:W-:Y:S01]  /*9d9f0*/  LEA R202, P5, R197, R2, 0x2 ;  /* 0x00000002c5ca7211 */ /* 0x004fe200078a10ff */
[----:B-1----:R-:W-:-:S02]  /*9da00*/  IMAD.IADD R4, R68, 0x1, R228 ;  /* 0x0000000144047824 */ /* 0x002fc400078e02e4 */
[----:B------:R-:W1:Y:S01]  /*9da10*/  LDC R228, c[0x0][0x248] ;  /* 0x00009200ffe47b82 */ /* 0x000e620000000800 */
[----:B------:R-:W-:Y:S01]  /*9da20*/  LEA.HI.X.SX32 R203, R197, R3, 0x2, P5 ;  /* 0x00000003c5cb7211 */ /* 0x000fe200028f16ff */
        /* <DEDUP_REMOVED lines=205> */
[----:B------:R2:W-:Y:S04]  /*9e700*/  STL.64 [R1+0x550], R186 ;  /* 0x000550ba01007387 */ /* 0x0005e80000100a00 */
[----:B------:R-:W-:Y:S01]  /*9e710*/  STL.64 [R1+0x528], R184 ;  /* 0x000528b801007387 */ /* 0x000fe20000100a00 */
[----:B--2---:R-:W-:-:S04]  /*9e720*/  LEA R186, P5, R181, R2, 0x2 ;  /* 0x00000002b5ba7211 */ /* 0x004fc800078a10ff */
[----:B------:R-:W-:Y:S01]  /*9e730*/  LEA.HI.X.SX32 R187, R181, R3, 0x2, P5 ;  /* 0x00000003b5bb7211 */ /* 0x000fe200028f16ff */
        /* <DEDUP_REMOVED lines=64> */
[----:B------:R2:W-:Y:S04]  /*9eb40*/  STL.64 [R1+0x4b0], R178 ;  /* 0x0004b0b201007387 */ /* 0x0005e80000100a00 */
[----:B------:R-:W-:Y:S04]  /*9eb50*/  STL.64 [R1+0x4a8], R182 ;  /* 0x0004a8b601007387 */ /* 0x000fe80000100a00 */
[----:B------:R4:W-:Y:S01]  /*9eb60*/  STL.64 [R1+0x4a0], R180 ;  /* 0x0004a0b401007387 */ /* 0x0009e20000100a00 */
[-C--:B--2---:R-:W-:Y:S02]  /*9eb70*/  LEA R178, P6, R176, R2.reuse, 0x2 ;  /* 0x00000002b0b27211 */ /* 0x084fe400078c10ff */
[----:B----4-:R-:W-:-:S04]  /*9eb80*/  LEA R180, P3, R106, R2, 0x2 ;  /* 0x000000026ab47211 */ /* 0x010fc800078610ff */
[-C--:B------:R-:W-:Y:S01]  /*9eb90*/  LEA.HI.X.SX32 R181, R106, R3.reuse, 0x2, P3 ;  /* 0x000000036ab57211 */ /* 0x080fe200018f16ff */
[----:B-1----:R-:W-:Y:S02]  /*9eba0*/  IMAD.IADD R106, R89, 0x1, R228 ;  /* 0x00000001596a7824 */ /* 0x002fe400078e02e4 */
[----:B------:R-:W1:Y:S01]  /*9ebb0*/  LDC R228, c[0x0][0x248] ;  /* 0x00009200ffe47b82 */ /* 0x000e620000000800 */
[----:B------:R-:W-:Y:S02]  /*9ebc0*/  LEA.HI.X.SX32 R179, R176, R3, 0x2, P6 ;  /* 0x00000003b0b37211 */ /* 0x000fe400030f16ff */
[----:B------:R-:W-:-:S03]  /*9ebd0*/  LEA R176, P6, R175, R2, 0x2 ;  /* 0x00000002afb07211 */ /* 0x000fc600078c10ff */
[----:B------:R2:W-:Y:S01]  /*9ebe0*/  STL.64 [R1+0x498], R178 ;  /* 0x000498b201007387 */ /* 0x0005e20000100a00 */
[----:B------:R-:W-:-:S03]  /*9ebf0*/  LEA.HI.X.SX32 R177, R175, R3, 0x2, P6 ;  /* 0x00000003afb17211 */ /* 0x000fc600030f16ff */
[----:B------:R4:W-:Y:S01]  /*9ec00*/  STL.64 [R1+0x490], R180 ;  /* 0x000490b401007387 */ /* 0x0009e20000100a00 */
[----:B--2---:R-:W-:-:S04]  /*9ec10*/  LEA R178, P5, R85, R2, 0x2 ;  /* 0x0000000255b27211 */ /* 0x004fc800078a10ff */
[----:B------:R-:W-:Y:S02]  /*9ec20*/  LEA.HI.X.SX32 R179, R85, R3, 0x2, P5 ;  /* 0x0000000355b37211 */ /* 0x000fe400028f16ff */
[----:B----4-:R-:W-:-:S03]  /*9ec30*/  LEA R180, P3, R105, R2, 0x2 ;  /* 0x0000000269b47211 */ /* 0x010fc600078610ff */
[----:B------:R-:W-:Y:S01]  /*9ec40*/  STL.64 [R1+0x488], R178 ;  /* 0x000488b201007387 */ /* 0x000fe20000100a00 */
[----:B-1----:R-:W-:Y:S02]  /*9ec50*/  IADD3 R85, R106, R228, RZ ;  /* 0x000000e46a557210 */ /* 0x002fe40007ffe0ff */
[----:B------:R-:W-:Y:S01]  /*9ec60*/  LEA.HI.X.SX32 R181, R105, R3, 0x2, P3 ;  /* 0x0000000369b57211 */ /* 0x000fe200018f16ff */
[----:B------:R1:W-:Y:S01]  /*9ec70*/  STL.64 [R1+0x480], R176 ;  /* 0x000480b001007387 */ /* 0x0003e20000100a00 */
[----:B------:R-:W2:Y:S01]  /*9ec80*/  LDC R228, c[0x0][0x248] ;  /* 0x00009200ffe47b82 */ /* 0x000ea20000000800 */
[----:B------:R-:W-:Y:S02]  /*9ec90*/  IMAD.IADD R105, R85, 0x1, R11 ;  /* 0x0000000155697824 */ /* 0x000fe400078e020b */
[----:B------:R-:W-:Y:S01]  /*9eca0*/  STL.64 [R1+0x478], R180 ;  /* 0x000478b401007387 */ /* 0x000fe20000100a00 */
[-C--:B-1----:R-:W-:Y:S02]  /*9ecb0*/  LEA R176, P6, R174, R2.reuse, 0x2 ;  /* 0x00000002aeb07211 */ /* 0x082fe400078c10ff */
[----:B------:R-:W-:-:S02]  /*9ecc0*/  LEA R178, P5, R86, R2, 0x2 ;  /* 0x0000000256b27211 */ /* 0x000fc400078a10ff */
[-C--:B------:R-:W-:Y:S02]  /*9ecd0*/  LEA.HI.X.SX32 R177, R174, R3.reuse, 0x2, P6 ;  /* 0x00000003aeb17211 */ /* 0x080fe400030f16ff */
[-C--:B------:R-:W-:Y:S01]  /*9ece0*/  LEA.HI.X.SX32 R179, R86, R3.reuse, 0x2, P5 ;  /* 0x0000000356b37211 */ /* 0x080fe200028f16ff */
[----:B------:R-:W-:Y:S02]  /*9ecf0*/  IMAD.IADD R86, R105, 0x1, R10 ;  /* 0x0000000169567824 */ /* 0x000fe400078e020a */
[----:B------:R1:W-:Y:S01]  /*9ed00*/  STL.64 [R1+0x468], R176 ;  /* 0x000468b001007387 */ /* 0x0003e20000100a00 */
[CC--:B------:R-:W-:Y:S02]  /*9ed10*/  LEA R10, P6, R173.reuse, R2.reuse, 0x2 ;  /* 0x00000002ad0a7211 */ /* 0x0c0fe400078c10ff */
[----:B------:R-:W-:Y:S02]  /*9ed20*/  LEA R174, P5, R80, R2, 0x2 ;  /* 0x0000000250ae7211 */ /* 0x000fe400078a10ff */
[----:B------:R-:W-:-:S02]  /*9ed30*/  LEA.HI.X.SX32 R11, R173, R3, 0x2, P6 ;  /* 0x00000003ad0b7211 */ /* 0x000fc400030f16ff */
[C---:B-1----:R-:W-:Y:S02]  /*9ed40*/  LEA R176, P3, R87.reuse, R2, 0x2 ;  /* 0x0000000257b07211 */ /* 0x042fe400078610ff */
[-C--:B------:R-:W-:Y:S02]  /*9ed50*/  LEA.HI.X.SX32 R175, R80, R3.reuse, 0x2, P5 ;  /* 0x0000000350af7211 */ /* 0x080fe400028f16ff */
[----:B------:R-:W-:Y:S01]  /*9ed60*/  LEA.HI.X.SX32 R177, R87, R3, 0x2, P3 ;  /* 0x0000000357b17211 */ /* 0x000fe200018f16ff */
[----:B------:R-:W-:Y:S01]  /*9ed70*/  STL.64 [R1+0x470], R178 ;  /* 0x000470b201007387 */ /* 0x000fe20000100a00 */
[----:B------:R-:W-:-:S03]  /*9ed80*/  IADD3 R87, R86, R167, RZ ;  /* 0x000000a756577210 */ /* 0x000fc60007ffe0ff */
[----:B------:R-:W-:Y:S02]  /*9ed90*/  STL.64 [R1+0x460], R176 ;  /* 0x000460b001007387 */ /* 0x000fe40000100a00 */
[----:B------:R-:W-:Y:S02]  /*9eda0*/  IMAD.IADD R80, R87, 0x1, R166 ;  /* 0x0000000157507824 */ /* 0x000fe400078e02a6 */
[----:B------:R-:W-:Y:S01]  /*9edb0*/  STL.64 [R1+0x2748], R10 ;  /* 0x0027480a01007387 */ /* 0x000fe20000100a00 */
[----:B------:R-:W-:-:S03]  /*9edc0*/  LEA R166, P5, R82, R2, 0x2 ;  /* 0x0000000252a67211 */ /* 0x000fc600078a10ff */
[----:B------:R1:W-:Y:S01]  /*9edd0*/  STL.64 [R1+0x458], R174 ;  /* 0x000458ae01007387 */ /* 0x0003e20000100a00 */
[----:B------:R-:W-:Y:S02]  /*9ede0*/  LEA.HI.X.SX32 R167, R82, R3, 0x2, P5 ;  /* 0x0000000352a77211 */ /* 0x000fe400028f16ff */
[----:B-1----:R-:W-:-:S04]  /*9edf0*/  LEA R174, P3, R104, R2, 0x2 ;  /* 0x0000000268ae7211 */ /* 0x002fc800078610ff */
[----:B------:R-:W-:Y:S01]  /*9ee00*/  LEA.HI.X.SX32 R175, R104, R3, 0x2, P3 ;  /* 0x0000000368af7211 */ /* 0x000fe200018f16ff */
[----:B------:R-:W-:Y:S01]  /*9ee10*/  IMAD.IADD R104, R80, 0x1, R165 ;  /* 0x0000000150687824 */ /* 0x000fe200078e02a5 */
[----:B------:R-:W-:-:S03]  /*9ee20*/  LEA R10, P6, R172, R2, 0x2 ;  /* 0x00000002ac0a7211 */ /* 0x000fc600078c10ff */
[----:B------:R-:W-:Y:S01]  /*9ee30*/  STL.64 [R1+0x448], R174 ;  /* 0x000448ae01007387 */ /* 0x000fe20000100a00 */
[----:B------:R-:W-:-:S03]  /*9ee40*/  IADD3 R82, R104, R164, RZ ;  /* 0x000000a468527210 */ /* 0x000fc60007ffe0ff */
[----:B------:R1:W-:Y:S01]  /*9ee50*/  STL.64 [R1+0x440], R166 ;  /* 0x000440a601007387 */ /* 0x0003e20000100a00 */
[CC--:B------:R-:W-:Y:S02]  /*9ee60*/  LEA R164, P5, R103.reuse, R2.reuse, 0x2 ;  /* 0x0000000267a47211 */ /* 0x0c0fe400078a10ff */
[-C--:B------:R-:W-:Y:S02]  /*9ee70*/  LEA.HI.X.SX32 R11, R172, R3.reuse, 0x2, P6 ;  /* 0x00000003ac0b7211 */ /* 0x080fe400030f16ff */
[----:B------:R-:W-:Y:S02]  /*9ee80*/  LEA.HI.X.SX32 R165, R103, R3, 0x2, P5 ;  /* 0x0000000367a57211 */ /* 0x000fe400028f16ff */
[----:B-1----:R-:W-:-:S04]  /*9ee90*/  LEA R166, P3, R84, R2, 0x2 ;  /* 0x0000000254a67211 */ /* 0x002fc800078610ff */
[----:B------:R-:W-:Y:S01]  /*9eea0*/  LEA.HI.X.SX32 R167, R84, R3, 0x2, P3 ;  /* 0x0000000354a77211 */ /* 0x000fe200018f16ff */
[----:B------:R-:W-:Y:S01]  /*9eeb0*/  IMAD.IADD R84, R82, 0x1, R163 ;  /* 0x0000000152547824 */ /* 0x000fe200078e02a3 */
[----:B------:R1:W-:Y:S04]  /*9eec0*/  STL.64 [R1+0x438], R10 ;  /* 0x0004380a01007387 */ /* 0x0003e80000100a00 */
[----:B------:R-:W-:Y:S01]  /*9eed0*/  STL.64 [R1+0x430], R166 ;  /* 0x000430a601007387 */ /* 0x000fe20000100a00 */
[----:B------:R-:W-:Y:S01]  /*9eee0*/  IMAD.IADD R103, R84, 0x1, R162 ;  /* 0x0000000154677824 */ /* 0x000fe200078e02a2 */
[-C--:B------:R-:W-:Y:S02]  /*9eef0*/  LEA R162, P5, R78, R2.reuse, 0x2 ;  /* 0x000000024ea27211 */ /* 0x080fe400078a10ff */
[----:B------:R4:W-:Y:S01]  /*9ef00*/  STL.64 [R1+0x428], R164 ;  /* 0x000428a401007387 */ /* 0x0009e20000100a00 */
[----:B-1----:R-:W-:-:S02]  /*9ef10*/  LEA R10, P6, R171, R2, 0x2 ;  /* 0x00000002ab0a7211 */ /* 0x002fc400078c10ff */
[-C--:B------:R-:W-:Y:S02]  /*9ef20*/  LEA.HI.X.SX32 R163, R78, R3.reuse, 0x2, P5 ;  /* 0x000000034ea37211 */ /* 0x080fe400028f16ff */
[----:B------:R-:W-:Y:S02]  /*9ef30*/  LEA.HI.X.SX32 R11, R171, R3, 0x2, P6 ;  /* 0x00000003ab0b7211 */ /* 0x000fe400030f16ff */
[----:B----4-:R-:W-:-:S04]  /*9ef40*/  LEA R164, P3, R76, R2, 0x2 ;  /* 0x000000024ca47211 */ /* 0x010fc800078610ff */
[----:B------:R-:W-:Y:S02]  /*9ef50*/  LEA.HI.X.SX32 R165, R76, R3, 0x2, P3 ;  /* 0x000000034ca57211 */ /* 0x000fe400018f16ff */
[----:B------:R-:W-:Y:S01]  /*9ef60*/  IADD3 R76, R103, R161, RZ ;  /* 0x000000a1674c7210 */ /* 0x000fe20007ffe0ff */
[----:B------:R1:W-:Y:S04]  /*9ef70*/  STL.64 [R1+0x420], R10 ;  /* 0x0004200a01007387 */ /* 0x0003e80000100a00 */
[----:B------:R-:W-:Y:S01]  /*9ef80*/  STL.64 [R1+0x418], R164 ;  /* 0x000418a401007387 */ /* 0x000fe20000100a00 */
[----:B------:R-:W-:Y:S01]  /*9ef90*/  IMAD.IADD R78, R76, 0x1, R160 ;  /* 0x000000014c4e7824 */ /* 0x000fe200078e02a0 */
[-C--:B------:R-:W-:Y:S02]  /*9efa0*/  LEA R160, P5, R79, R2.reuse, 0x2 ;  /* 0x000000024fa07211 */ /* 0x080fe400078a10ff */
[----:B------:R4:W-:Y:S01]  /*9efb0*/  STL.64 [R1+0x410], R162 ;  /* 0x000410a201007387 */ /* 0x0009e20000100a00 */
[----:B-1----:R-:W-:-:S04]  /*9efc0*/  LEA R10, P6, R170, R2, 0x2 ;  /* 0x00000002aa0a7211 */ /* 0x002fc800078c10ff */
[-C--:B------:R-:W-:Y:S02]  /*9efd0*/  LEA.HI.X.SX32 R11, R170, R3.reuse, 0x2, P6 ;  /* 0x00000003aa0b7211 */ /* 0x080fe400030f16ff */
[C---:B----4-:R-:W-:Y:S02]  /*9efe0*/  LEA R162, P3, R102.reuse, R2, 0x2 ;  /* 0x0000000266a27211 */ /* 0x050fe400078610ff */
[-C--:B------:R-:W-:Y:S02]  /*9eff0*/  LEA.HI.X.SX32 R161, R79, R3.reuse, 0x2, P5 ;  /* 0x000000034fa17211 */ /* 0x080fe400028f16ff */
[----:B------:R-:W-:Y:S01]  /*9f000*/  LEA.HI.X.SX32 R163, R102, R3, 0x2, P3 ;  /* 0x0000000366a37211 */ /* 0x000fe200018f16ff */
[----:B------:R-:W-:Y:S01]  /*9f010*/  IMAD.IADD R102, R78, 0x1, R159 ;  /* 0x000000014e667824 */ /* 0x000fe200078e029f */
[----:B------:R1:W-:Y:S04]  /*9f020*/  STL.64 [R1+0x408], R10 ;  /* 0x0004080a01007387 */ /* 0x0003e80000100a00 */
[----:B------:R-:W-:Y:S01]  /*9f030*/  STL.64 [R1+0x400], R162 ;  /* 0x000400a201007387 */ /* 0x000fe20000100a00 */
[----:B------:R-:W-:-:S03]  /*9f040*/  IADD3 R79, R102, R158, RZ ;  /* 0x0000009e664f7210 */ /* 0x000fc60007ffe0ff */
[----:B------:R4:W-:Y:S01]  /*9f050*/  STL.64 [R1+0x3f8], R160 ;  /* 0x0003f8a001007387 */ /* 0x0009e20000100a00 */
[-C--:B-1----:R-:W-:Y:S02]  /*9f060*/  LEA R10, P6, R169, R2.reuse, 0x2 ;  /* 0x00000002a90a7211 */ /* 0x082fe400078c10ff */
[-C--:B------:R-:W-:Y:S02]  /*9f070*/  LEA R158, P5, R101, R2.reuse, 0x2 ;  /* 0x00000002659e7211 */ /* 0x080fe400078a10ff */
[----:B------:R-:W-:Y:S02]  /*9f080*/  LEA.HI.X.SX32 R11, R169, R3, 0x2, P6 ;  /* 0x00000003a90b7211 */ /* 0x000fe400030f16ff */
[----:B----4-:R-:W-:-:S03]  /*9f090*/  LEA R160, P3, R70, R2, 0x2 ;  /* 0x0000000246a07211 */ /* 0x010fc600078610ff */
[----:B------:R1:W-:Y:S01]  /*9f0a0*/  STL.64 [R1+0x3f0], R10 ;  /* 0x0003f00a01007387 */ /* 0x0003e20000100a00 */
[-C--:B------:R-:W-:Y:S02]  /*9f0b0*/  LEA.HI.X.SX32 R159, R101, R3.reuse, 0x2, P5 ;  /* 0x00000003659f7211 */ /* 0x080fe400028f16ff */
[----:B------:R-:W-:Y:S01]  /*9f0c0*/  LEA.HI.X.SX32 R161, R70, R3, 0x2, P3 ;  /* 0x0000000346a17211 */ /* 0x000fe200018f16ff */
[----:B------:R-:W-:-:S04]  /*9f0d0*/  IMAD.IADD R70, R79, 0x1, R157 ;  /* 0x000000014f467824 */ /* 0x000fc800078e029d */
[----:B------:R-:W-:Y:S01]  /*9f0e0*/  STL.64 [R1+0x3e8], R160 ;  /* 0x0003e8a001007387 */ /* 0x000fe20000100a00 */
[----:B-1----:R-:W-:-:S03]  /*9f0f0*/  LEA R10, P6, R168, R2, 0x2 ;  /* 0x00000002a80a7211 */ /* 0x002fc600078c10ff */
[----:B------:R1:W-:Y:S01]  /*9f100*/  STL.64 [R1+0x3e0], R158 ;  /* 0x0003e09e01007387 */ /* 0x0003e20000100a00 */
[----:B------:R-:W-:Y:S01]  /*9f110*/  IMAD.IADD R101, R70, 0x1, R156 ;  /* 0x0000000146657824 */ /* 0x000fe200078e029c */
[CC--:B------:R-:W-:Y:S02]  /*9f120*/  LEA R156, P5, R151.reuse, R2.reuse, 0x2 ;  /* 0x00000002979c7211 */ /* 0x0c0fe400078a10ff */
[-C--:B------:R-:W-:Y:S02]  /*9f130*/  LEA.HI.X.SX32 R11, R168, R3.reuse, 0x2, P6 ;  /* 0x00000003a80b7211 */ /* 0x080fe400030f16ff */
[-C--:B------:R-:W-:Y:S02]  /*9f140*/  LEA.HI.X.SX32 R157, R151, R3.reuse, 0x2, P5 ;  /* 0x00000003979d7211 */ /* 0x080fe400028f16ff */
[C---:B-1----:R-:W-:Y:S01]  /*9f150*/  LEA R158, P3, R72.reuse, R2, 0x2 ;  /* 0x00000002489e7211 */ /* 0x042fe200078610ff */
[----:B------:R1:W-:Y:S03]  /*9f160*/  STL.64 [R1+0x3d8], R10 ;  /* 0x0003d80a01007387 */ /* 0x0003e60000100a00 */
[----:B------:R-:W-:-:S02]  /*9f170*/  LEA.HI.X.SX32 R159, R72, R3, 0x2, P3 ;  /* 0x00000003489f7211 */ /* 0x000fc400018f16ff */
[----:B------:R-:W-:-:S03]  /*9f180*/  IADD3 R72, R101, R153, RZ ;  /* 0x0000009965487210 */ /* 0x000fc60007ffe0ff */
[----:B------:R-:W-:Y:S01]  /*9f190*/  STL.64 [R1+0x3d0], R158 ;  /* 0x0003d09e01007387 */ /* 0x000fe20000100a00 */
[----:B-1----:R-:W-:-:S03]  /*9f1a0*/  LEA R10, P6, R74, R2, 0x2 ;  /* 0x000000024a0a7211 */ /* 0x002fc600078c10ff */
[----:B------:R1:W-:Y:S01]  /*9f1b0*/  STL.64 [R1+0x3c8], R156 ;  /* 0x0003c89c01007387 */ /* 0x0003e20000100a00 */
[-C--:B------:R-:W-:Y:S01]  /*9f1c0*/  LEA.HI.X.SX32 R11, R74, R3.reuse, 0x2, P6 ;  /* 0x000000034a0b7211 */ /* 0x080fe200030f16ff */
[----:B------:R-:W-:Y:S01]  /*9f1d0*/  IMAD.IADD R74, R72, 0x1, R152 ;  /* 0x00000001484a7824 */ /* 0x000fe200078e0298 */
[-C--:B------:R-:W-:Y:S02]  /*9f1e0*/  LEA R152, P5, R64, R2.reuse, 0x2 ;  /* 0x0000000240987211 */ /* 0x080fe400078a10ff */
[----:B-1----:R-:W-:Y:S01]  /*9f1f0*/  LEA R156, P3, R100, R2, 0x2 ;  /* 0x00000002649c7211 */ /* 0x002fe200078610ff */
[----:B------:R1:W-:Y:S01]  /*9f200*/  STL.64 [R1+0x3c0], R10 ;  /* 0x0003c00a01007387 */ /* 0x0003e20000100a00 */
[-C--:B------:R-:W-:Y:S02]  /*9f210*/  LEA.HI.X.SX32 R153, R64, R3.reuse, 0x2, P5 ;  /* 0x0000000340997211 */ /* 0x080fe400028f16ff */
[----:B------:R-:W-:Y:S01]  /*9f220*/  LEA.HI.X.SX32 R157, R100, R3, 0x2, P3 ;  /* 0x00000003649d7211 */ /* 0x000fe200018f16ff */
[----:B------:R-:W-:-:S04]  /*9f230*/  IMAD.IADD R100, R74, 0x1, R155 ;  /* 0x000000014a647824 */ /* 0x000fc800078e029b */
[----:B------:R-:W-:Y:S01]  /*9f240*/  STL.64 [R1+0x3b8], R156 ;  /* 0x0003b89c01007387 */ /* 0x000fe20000100a00 */
[----:B-1----:R-:W-:-:S03]  /*9f250*/  LEA R10, P6, R150, R2, 0x2 ;  /* 0x00000002960a7211 */ /* 0x002fc600078c10ff */
[----:B------:R1:W-:Y:S01]  /*9f260*/  STL.64 [R1+0x3b0], R152 ;  /* 0x0003b09801007387 */ /* 0x0003e20000100a00 */
[----:B------:R-:W-:Y:S02]  /*9f270*/  IADD3 R64, R100, R154, RZ ;  /* 0x0000009a64407210 */ /* 0x000fe40007ffe0ff */
[-C--:B------:R-:W-:Y:S02]  /*9f280*/  LEA.HI.X.SX32 R11, R150, R3.reuse, 0x2, P6 ;  /* 0x00000003960b7211 */ /* 0x080fe400030f16ff */
[CC--:B------:R-:W-:Y:S02]  /*9f290*/  LEA R150, P5, R66.reuse, R2.reuse, 0x2 ;  /* 0x0000000242967211 */ /* 0x0c0fe400078a10ff */
[CC--:B-1----:R-:W-:Y:S02]  /*9f2a0*/  LEA R152, P3, R99.reuse, R2.reuse, 0x2 ;  /* 0x0000000263987211 */ /* 0x0c2fe400078610ff */
[-C--:B------:R-:W-:Y:S02]  /*9f2b0*/  LEA.HI.X.SX32 R151, R66, R3.reuse, 0x2, P5 ;  /* 0x0000000342977211 */ /* 0x080fe400028f16ff */
[----:B------:R-:W-:Y:S01]  /*9f2c0*/  LEA.HI.X.SX32 R153, R99, R3, 0x2, P3 ;  /* 0x0000000363997211 */ /* 0x000fe200018f16ff */
[----:B------:R-:W-:Y:S01]  /*9f2d0*/  IMAD.IADD R99, R64, 0x1, R147 ;  /* 0x0000000140637824 */ /* 0x000fe200078e0293 */
[----:B------:R1:W-:Y:S04]  /*9f2e0*/  STL.64 [R1+0x3a8], R10 ;  /* 0x0003a80a01007387 */ /* 0x0003e80000100a00 */
[----:B------:R-:W-:Y:S01]  /*9f2f0*/  STL.64 [R1+0x3a0], R152 ;  /* 0x0003a09801007387 */ /* 0x000fe20000100a00 */
[----:B------:R-:W-:Y:S01]  /*9f300*/  IMAD.IADD R66, R99, 0x1, R146 ;  /* 0x0000000163427824 */ /* 0x000fe200078e0292 */
[----:B------:R-:W-:-:S02]  /*9f310*/  LEA R146, P5, R4, R2, 0x2 ;  /* 0x0000000204927211 */ /* 0x000fc400078a10ff */
[----:B------:R4:W-:Y:S01]  /*9f320*/  STL.64 [R1+0x398], R150 ;  /* 0x0003989601007387 */ /* 0x0009e20000100a00 */
[CC--:B-1----:R-:W-:Y:S02]  /*9f330*/  LEA R10, P6, R149.reuse, R2.reuse, 0x2 ;  /* 0x00000002950a7211 */ /* 0x0c2fe400078c10ff */
        /* <DEDUP_REMOVED lines=12> */
[----:B----4-:R-:W-:Y:S02]  /*9f400*/  LEA R146, P3, R98, R2, 0x2 ;  /* 0x0000000262927211 */ /* 0x010fe400078610ff */
        /* <DEDUP_REMOVED lines=19> */
[-C--:B------:R-:W-:Y:S02]  /*9f540*/  LEA.HI.X.SX32 R11, R118, R3.reuse, 0x2, P6 ;  /* 0x00000003760b7211 */ /* 0x080fe400030f16ff */
[-C--:B------:R-:W-:Y:S02]  /*9f550*/  LEA R118, P5, R117, R2.reuse, 0x2 ;  /* 0x0000000275767211 */ /* 0x080fe400078a10ff */
[----:B-1----:R-:W-:Y:S01]  /*9f560*/  LEA R142, P3, R5, R2, 0x2 ;  /* 0x00000002058e7211 */ /* 0x002fe200078610ff */
[----:B------:R1:W-:Y:S01]  /*9f570*/  STL.64 [R1+0x348], R10 ;  /* 0x0003480a01007387 */ /* 0x0003e20000100a00 */
[-C--:B------:R-:W-:Y:S02]  /*9f580*/  LEA.HI.X.SX32 R119, R117, R3.reuse, 0x2, P5 ;  /* 0x0000000375777211 */ /* 0x080fe400028f16ff */
[----:B------:R-:W-:-:S02]  /*9f590*/  LEA.HI.X.SX32 R143, R5, R3, 0x2, P3 ;  /* 0x00000003058f7211 */ /* 0x000fc400018f16ff */
[----:B------:R-:W-:Y:S02]  /*9f5a0*/  IADD3 R5, R97, R138, RZ ;  /* 0x0000008a61057210 */ /* 0x000fe40007ffe0ff */
[-C--:B------:R-:W-:Y:S01]  /*9f5b0*/  LEA R138, P3, R96, R2.reuse, 0x2 ;  /* 0x00000002608a7211 */ /* 0x080fe200078610ff */
[----:B------:R-:W-:Y:S01]  /*9f5c0*/  STL.64 [R1+0x340], R142 ;  /* 0x0003408e01007387 */ /* 0x000fe20000100a00 */
[----:B-1----:R-:W-:-:S03]  /*9f5d0*/  LEA R10, P6, R7, R2, 0x2 ;  /* 0x00000002070a7211 */ /* 0x002fc600078c10ff */
[----:B------:R1:W-:Y:S01]  /*9f5e0*/  STL.64 [R1+0x338], R118 ;  /* 0x0003387601007387 */ /* 0x0003e20000100a00 */
[-C--:B------:R-:W-:Y:S01]  /*9f5f0*/  LEA.HI.X.SX32 R11, R7, R3.reuse, 0x2, P6 ;  /* 0x00000003070b7211 */ /* 0x080fe200030f16ff */
[----:B------:R-:W-:Y:S01]  /*9f600*/  IMAD.IADD R7, R5, 0x1, R140 ;  /* 0x0000000105077824 */ /* 0x000fe200078e028c */
[-C--:B------:R-:W-:Y:S02]  /*9f610*/  LEA.HI.X.SX32 R139, R96, R3.reuse, 0x2, P3 ;  /* 0x00000003608b7211 */ /* 0x080fe400018f16ff */
[C---:B-1----:R-:W-:Y:S01]  /*9f620*/  LEA R118, P5, R16.reuse, R2, 0x2 ;  /* 0x0000000210767211 */ /* 0x042fe200078a10ff */
[----:B------:R1:W-:Y:S01]  /*9f630*/  STL.64 [R1+0x330], R10 ;  /* 0x0003300a01007387 */ /* 0x0003e20000100a00 */
[----:B------:R-:W-:Y:S02]  /*9f640*/  IMAD.IADD R96, R7, 0x1, R137 ;  /* 0x0000000107607824 */ /* 0x000fe400078e0289 */
[----:B------:R-:W-:Y:S01]  /*9f650*/  LEA.HI.X.SX32 R119, R16, R3, 0x2, P5 ;  /* 0x0000000310777211 */ /* 0x000fe200028f16ff */
[----:B------:R-:W-:Y:S02]  /*9f660*/  STL.64 [R1+0x328], R138 ;  /* 0x0003288a01007387 */ /* 0x000fe40000100a00 */
[----:B------:R-:W-:-:S02]  /*9f670*/  IADD3 R16, R96, R136, RZ ;  /* 0x0000008860107210 */ /* 0x000fc40007ffe0ff */
[----:B------:R4:W-:Y:S01]  /*9f680*/  STL.64 [R1+0x320], R118 ;  /* 0x0003207601007387 */ /* 0x0009e20000100a00 */
[----:B-1----:R-:W-:-:S04]  /*9f690*/  LEA R10, P6, R116, R2, 0x2 ;  /* 0x00000002740a7211 */ /* 0x002fc800078c10ff */
[-C--:B------:R-:W-:Y:S02]  /*9f6a0*/  LEA.HI.X.SX32 R11, R116, R3.reuse, 0x2, P6 ;  /* 0x00000003740b7211 */ /* 0x080fe400030f16ff */
[-C--:B------:R-:W-:Y:S02]  /*9f6b0*/  LEA R116, P5, R17, R2.reuse, 0x2 ;  /* 0x0000000211747211 */ /* 0x080fe400078a10ff */
[----:B----4-:R-:W-:Y:S01]  /*9f6c0*/  LEA R118, P3, R95, R2, 0x2 ;  /* 0x000000025f767211 */ /* 0x010fe200078610ff */
[----:B------:R1:W-:Y:S01]  /*9f6d0*/  STL.64 [R1+0x318], R10 ;  /* 0x0003180a01007387 */ /* 0x0003e20000100a00 */
[-C--:B------:R-:W-:Y:S02]  /*9f6e0*/  LEA.HI.X.SX32 R117, R17, R3.reuse, 0x2, P5 ;  /* 0x0000000311757211 */ /* 0x080fe400028f16ff */
[----:B------:R-:W-:Y:S01]  /*9f6f0*/  LEA.HI.X.SX32 R119, R95, R3, 0x2, P3 ;  /* 0x000000035f777211 */ /* 0x000fe200018f16ff */
[----:B------:R-:W-:-:S04]  /*9f700*/  IMAD.IADD R95, R16, 0x1, R131 ;  /* 0x00000001105f7824 */ /* 0x000fc800078e0283 */
[----:B------:R-:W-:Y:S01]  /*9f710*/  STL.64 [R1+0x310], R118 ;  /* 0x0003107601007387 */ /* 0x000fe20000100a00 */
[----:B------:R-:W-:Y:S01]  /*9f720*/  IMAD.IADD R17, R95, 0x1, R130 ;  /* 0x000000015f117824 */ /* 0x000fe200078e0282 */
[-C--:B-1----:R-:W-:Y:S02]  /*9f730*/  LEA R10, P6, R115, R2.reuse, 0x2 ;  /* 0x00000002730a7211 */ /* 0x082fe400078c10ff */
[----:B------:R1:W-:Y:S01]  /*9f740*/  STL.64 [R1+0x308], R116 ;  /* 0x0003087401007387 */ /* 0x0003e20000100a00 */
[----:B------:R-:W-:Y:S02]  /*9f750*/  LEA R130, P5, R65, R2, 0x2 ;  /* 0x0000000241827211 */ /* 0x000fe400078a10ff */
[-C--:B------:R-:W-:Y:S02]  /*9f760*/  LEA.HI.X.SX32 R11, R115, R3.reuse, 0x2, P6 ;  /* 0x00000003730b7211 */ /* 0x080fe400030f16ff */
[----:B------:R-:W-:-:S03]  /*9f770*/  LEA.HI.X.SX32 R131, R65, R3, 0x2, P5 ;  /* 0x0000000341837211 */ /* 0x000fc600028f16ff */
[----:B------:R4:W-:Y:S01]  /*9f780*/  STL.64 [R1+0x300], R10 ;  /* 0x0003000a01007387 */ /* 0x0009e20000100a00 */
[----:B-1----:R-:W-:-:S04]  /*9f790*/  LEA R116, P3, R19, R2, 0x2 ;  /* 0x0000000213747211 */ /* 0x002fc800078610ff */
[----:B------:R-:W-:Y:S01]  /*9f7a0*/  LEA.HI.X.SX32 R117, R19, R3, 0x2, P3 ;  /* 0x0000000313757211 */ /* 0x000fe200018f16ff */
[----:B------:R1:W-:Y:S01]  /*9f7b0*/  STL.64 [R1+0x2750], R130 ;  /* 0x0027508201007387 */ /* 0x0003e20000100a00 */
[----:B----4-:R-:W-:-:S03]  /*9f7c0*/  LEA R10, P6, R114, R2, 0x2 ;  /* 0x00000002720a7211 */ /* 0x010fc600078c10ff */
[----:B------:R4:W-:Y:S01]  /*9f7d0*/  STL.64 [R1+0x2f8], R116 ;  /* 0x0002f87401007387 */ /* 0x0009e20000100a00 */
[----:B------:R-:W-:Y:S02]  /*9f7e0*/  LEA.HI.X.SX32 R11, R114, R3, 0x2, P6 ;  /* 0x00000003720b7211 */ /* 0x000fe400030f16ff */
[-C--:B------:R-:W-:Y:S02]  /*9f7f0*/  LEA R114, P5, R113, R2.reuse, 0x2 ;  /* 0x0000000271727211 */ /* 0x080fe400078a10ff */
[----:B------:R-:W-:Y:S01]  /*9f800*/  IADD3 R19, R17, R135, RZ ;  /* 0x0000008711137210 */ /* 0x000fe20007ffe0ff */
[----:B------:R3:W-:Y:S01]  /*9f810*/  STL.64 [R1+0x2e8], R10 ;  /* 0x0002e80a01007387 */ /* 0x0007e20000100a00 */
[----:B-1----:R-:W1:Y:S01]  /*9f820*/  LDC R130, c[0x0][0x22c] ;  /* 0x00008b00ff827b82 */ /* 0x002e620000000800 */
[----:B----4-:R-:W-:Y:S02]  /*9f830*/  LEA R116, P3, R94, R2, 0x2 ;  /* 0x000000025e747211 */ /* 0x010fe400078610ff */
[----:B------:R-:W-:-:S02]  /*9f840*/  LEA.HI.X.SX32 R115, R113, R3, 0x2, P5 ;  /* 0x0000000371737211 */ /* 0x000fc400028f16ff */
[----:B------:R-:W-:Y:S01]  /*9f850*/  LEA.HI.X.SX32 R117, R94, R3, 0x2, P3 ;  /* 0x000000035e757211 */ /* 0x000fe200018f16ff */
[----:B------:R-:W-:Y:S01]  /*9f860*/  IMAD.IADD R65, R19, 0x1, R134 ;  /* 0x0000000113417824 */ /* 0x000fe200078e0286 */
[----:B---3--:R-:W-:-:S03]  /*9f870*/  LEA R10, P6, R67, R2, 0x2 ;  /* 0x00000002430a7211 */ /* 0x008fc600078c10ff */
[----:B------:R3:W-:Y:S01]  /*9f880*/  STL.64 [R1+0x2e0], R116 ;  /* 0x0002e07401007387 */ /* 0x0007e20000100a00 */
[----:B------:R-:W-:Y:S01]  /*9f890*/  IMAD.IADD R94, R65, 0x1, R133 ;  /* 0x00000001415e7824 */ /* 0x000fe200078e0285 */
[----:B------:R-:W-:Y:S02]  /*9f8a0*/  LEA.HI.X.SX32 R11, R67, R3, 0x2, P6 ;  /* 0x00000003430b7211 */ /* 0x000fe400030f16ff */
[----:B------:R4:W-:Y:S02]  /*9f8b0*/  STL.64 [R1+0x2d8], R114 ;  /* 0x0002d87201007387 */ /* 0x0009e40000100a00 */
[----:B------:R-:W-:Y:S02]  /*9f8c0*/  IADD3 R67, R94, R132, RZ ;  /* 0x000000845e437210 */ /* 0x000fe40007ffe0ff */
[----:B------:R2:W-:Y:S01]  /*9f8d0*/  STL.64 [R1+0x2d0], R10 ;  /* 0x0002d00a01007387 */ /* 0x0005e20000100a00 */
[-C--:B---3--:R-:W-:Y:S02]  /*9f8e0*/  LEA R116, P3, R69, R2.reuse, 0x2 ;  /* 0x0000000245747211 */ /* 0x088fe400078610ff */
[----:B----4-:R-:W-:-:S02]  /*9f8f0*/  LEA R114, P5, R93, R2, 0x2 ;  /* 0x000000025d727211 */ /* 0x010fc400078a10ff */
[-C--:B------:R-:W-:Y:S02]  /*9f900*/  LEA.HI.X.SX32 R117, R69, R3.reuse, 0x2, P3 ;  /* 0x0000000345757211 */ /* 0x080fe400018f16ff */
[CC--:B--2---:R-:W-:Y:S02]  /*9f910*/  LEA R10, P6, R112.reuse, R2.reuse, 0x2 ;  /* 0x00000002700a7211 */ /* 0x0c4fe400078c10ff */
[-C--:B------:R-:W-:Y:S01]  /*9f920*/  LEA.HI.X.SX32 R115, R93, R3.reuse, 0x2, P5 ;  /* 0x000000035d737211 */ /* 0x080fe200028f16ff */
[----:B------:R-:W-:Y:S01]  /*9f930*/  STL.64 [R1+0x2c8], R116 ;  /* 0x0002c87401007387 */ /* 0x000fe20000100a00 */
[----:B------:R-:W-:Y:S01]  /*9f940*/  LEA.HI.X.SX32 R11, R112, R3, 0x2, P6 ;  /* 0x00000003700b7211 */ /* 0x000fe200030f16ff */
[----:B------:R-:W-:Y:S02]  /*9f950*/  IMAD.IADD R69, R67, 0x1, R129 ;  /* 0x0000000143457824 */ /* 0x000fe400078e0281 */
[----:B------:R2:W-:Y:S01]  /*9f960*/  STL.64 [R1+0x2c0], R114 ;  /* 0x0002c07201007387 */ /* 0x0005e20000100a00 */
[----:B------:R-:W-:Y:S01]  /*9f970*/  LEA R112, P5, R111, R2, 0x2 ;  /* 0x000000026f707211 */ /* 0x000fe200078a10ff */
[----:B------:R-:W-:-:S02]  /*9f980*/  IMAD.IADD R93, R69, 0x1, R128 ;  /* 0x00000001455d7824 */ /* 0x000fc400078e0280 */
[----:B------:R3:W-:Y:S01]  /*9f990*/  STL.64 [R1+0x2b8], R10 ;  /* 0x0002b80a01007387 */ /* 0x0007e20000100a00 */
[-C--:B------:R-:W-:Y:S02]  /*9f9a0*/  LEA.HI.X.SX32 R113, R111, R3.reuse, 0x2, P5 ;  /* 0x000000036f717211 */ /* 0x080fe400028f16ff */
[-C--:B--2---:R-:W-:Y:S02]  /*9f9b0*/  LEA R114, P3, R71, R2.reuse, 0x2 ;  /* 0x0000000247727211 */ /* 0x084fe400078610ff */
[----:B---3--:R-:W-:Y:S02]  /*9f9c0*/  LEA R10, P6, R73, R2, 0x2 ;  /* 0x00000002490a7211 */ /* 0x008fe400078c10ff */
[-C--:B------:R-:W-:Y:S02]  /*9f9d0*/  LEA.HI.X.SX32 R115, R71, R3.reuse, 0x2, P3 ;  /* 0x0000000347737211 */ /* 0x080fe400018f16ff */
[----:B------:R-:W-:Y:S02]  /*9f9e0*/  LEA.HI.X.SX32 R11, R73, R3, 0x2, P6 ;  /* 0x00000003490b7211 */ /* 0x000fe400030f16ff */
[----:B------:R-:W-:Y:S01]  /*9f9f0*/  IADD3 R71, R93, R127, RZ ;  /* 0x0000007f5d477210 */ /* 0x000fe20007ffe0ff */
[----:B------:R2:W-:Y:S04]  /*9fa00*/  STL.64 [R1+0x2b0], R114 ;  /* 0x0002b07201007387 */ /* 0x0005e80000100a00 */
[----:B------:R3:W-:Y:S01]  /*9fa10*/  STL.64 [R1+0x2a8], R112 ;  /* 0x0002a87001007387 */ /* 0x0007e20000100a00 */
[----:B------:R-:W-:-:S03]  /*9fa20*/  IMAD.IADD R73, R71, 0x1, R126 ;  /* 0x0000000147497824 */ /* 0x000fc600078e027e */
[----:B------:R4:W-:Y:S01]  /*9fa30*/  STL.64 [R1+0x2a0], R10 ;  /* 0x0002a00a01007387 */ /* 0x0009e20000100a00 */
[CC--:B--2---:R-:W-:Y:S02]  /*9fa40*/  LEA R114, P3, R92.reuse, R2.reuse, 0x2 ;  /* 0x000000025c727211 */ /* 0x0c4fe400078610ff */
[CC--:B---3--:R-:W-:Y:S02]  /*9fa50*/  LEA R112, P5, R75.reuse, R2.reuse, 0x2 ;  /* 0x000000024b707211 */ /* 0x0c8fe400078a10ff */
[-C--:B------:R-:W-:Y:S02]  /*9fa60*/  LEA.HI.X.SX32 R115, R92, R3.reuse, 0x2, P3 ;  /* 0x000000035c737211 */ /* 0x080fe400018f16ff */
[CC--:B----4-:R-:W-:Y:S02]  /*9fa70*/  LEA R10, P6, R110.reuse, R2.reuse, 0x2 ;  /* 0x000000026e0a7211 */ /* 0x0d0fe400078c10ff */
[-C--:B------:R-:W-:Y:S01]  /*9fa80*/  LEA.HI.X.SX32 R113, R75, R3.reuse, 0x2, P5 ;  /* 0x000000034b717211 */ /* 0x080fe200028f16ff */
[----:B------:R-:W-:Y:S01]  /*9fa90*/  IMAD.IADD R92, R73, 0x1, R125 ;  /* 0x00000001495c7824 */ /* 0x000fe200078e027d */
[----:B------:R-:W-:Y:S01]  /*9faa0*/  LEA.HI.X.SX32 R11, R110, R3, 0x2, P6 ;  /* 0x000000036e0b7211 */ /* 0x000fe200030f16ff */
[----:B------:R-:W-:Y:S01]  /*9fab0*/  STL.64 [R1+0x298], R114 ;  /* 0x0002987201007387 */ /* 0x000fe20000100a00 */
[----:B------:R-:W-:-:S03]  /*9fac0*/  LEA R110, P5, R91, R2, 0x2 ;  /* 0x000000025b6e7211 */ /* 0x000fc600078a10ff */
[----:B------:R2:W-:Y:S01]  /*9fad0*/  STL.64 [R1+0x290], R112 ;  /* 0x0002907001007387 */ /* 0x0005e20000100a00 */
[----:B------:R-:W-:-:S03]  /*9fae0*/  IADD3 R75, R92, R124, RZ ;  /* 0x0000007c5c4b7210 */ /* 0x000fc60007ffe0ff */
[----:B------:R3:W-:Y:S01]  /*9faf0*/  STL.64 [R1+0x288], R10 ;  /* 0x0002880a01007387 */ /* 0x0007e20000100a00 */
[-C--:B------:R-:W-:Y:S02]  /*9fb00*/  LEA.HI.X.SX32 R111, R91, R3.reuse, 0x2, P5 ;  /* 0x000000035b6f7211 */ /* 0x080fe400028f16ff */
[-C--:B--2---:R-:W-:Y:S02]  /*9fb10*/  LEA R112, P3, R77, R2.reuse, 0x2 ;  /* 0x000000024d707211 */ /* 0x084fe400078610ff */
[----:B---3--:R-:W-:Y:S02]  /*9fb20*/  LEA R10, P6, R109, R2, 0x2 ;  /* 0x000000026d0a7211 */ /* 0x008fe400078c10ff */
[-C--:B------:R-:W-:Y:S01]  /*9fb30*/  LEA.HI.X.SX32 R113, R77, R3.reuse, 0x2, P3 ;  /* 0x000000034d717211 */ /* 0x080fe200018f16ff */
[----:B------:R-:W-:Y:S01]  /*9fb40*/  IMAD.IADD R77, R75, 0x1, R123 ;  /* 0x000000014b4d7824 */ /* 0x000fe200078e027b */
[----:B------:R-:W-:-:S03]  /*9fb50*/  LEA.HI.X.SX32 R11, R109, R3, 0x2, P6 ;  /* 0x000000036d0b7211 */ /* 0x000fc600030f16ff */
[----:B------:R2:W-:Y:S01]  /*9fb60*/  STL.64 [R1+0x280], R112 ;  /* 0x0002807001007387 */ /* 0x0005e20000100a00 */
[----:B------:R-:W-:-:S03]  /*9fb70*/  IMAD.IADD R91, R77, 0x1, R122 ;  /* 0x000000014d5b7824 */ /* 0x000fc600078e027a */
[----:B------:R3:W-:Y:S04]  /*9fb80*/  STL.64 [R1+0x278], R110 ;  /* 0x0002786e01007387 */ /* 0x0007e80000100a00 */
[----:B------:R4:W-:Y:S01]  /*9fb90*/  STL.64 [R1+0x270], R10 ;  /* 0x0002700a01007387 */ /* 0x0009e20000100a00 */
[CC--:B--2---:R-:W-:Y:S02]  /*9fba0*/  LEA R112, P3, R0.reuse, R2.reuse, 0x2 ;  /* 0x0000000200707211 */ /* 0x0c4fe400078610ff */
[-C--:B---3--:R-:W-:Y:S02]  /*9fbb0*/  LEA R110, P5, R81, R2.reuse, 0x2 ;  /* 0x00000002516e7211 */ /* 0x088fe400078a10ff */
[----:B------:R-:W-:Y:S02]  /*9fbc0*/  LEA.HI.X.SX32 R113, R0, R3, 0x2, P3 ;  /* 0x0000000300717211 */ /* 0x000fe400018f16ff */
[----:B----4-:R-:W-:-:S02]  /*9fbd0*/  LEA R10, P6, R108, R2, 0x2 ;  /* 0x000000026c0a7211 */ /* 0x010fc400078c10ff */
[----:B------:R-:W-:Y:S02]  /*9fbe0*/  LEA.HI.X.SX32 R111, R81, R3, 0x2, P5 ;  /* 0x00000003516f7211 */ /* 0x000fe400028f16ff */
[----:B------:R-:W-:Y:S02]  /*9fbf0*/  IADD3 R0, R91, R57, RZ ;  /* 0x000000395b007210 */ /* 0x000fe40007ffe0ff */
[----:B------:R-:W-:Y:S01]  /*9fc00*/  LEA.HI.X.SX32 R11, R108, R3, 0x2, P6 ;  /* 0x000000036c0b7211 */ /* 0x000fe200030f16ff */
[----:B------:R-:W-:Y:S02]  /*9fc10*/  STL.64 [R1+0x268], R112 ;  /* 0x0002687001007387 */ /* 0x000fe40000100a00 */
[----:B------:R-:W-:Y:S02]  /*9fc20*/  IMAD.IADD R81, R0, 0x1, R56 ;  /* 0x0000000100517824 */ /* 0x000fe400078e0238 */
[----:B------:R2:W-:Y:S01]  /*9fc30*/  STL.64 [R1+0x260], R110 ;  /* 0x0002606e01007387 */ /* 0x0005e20000100a00 */
[----:B------:R-:W-:-:S03]  /*9fc40*/  LEA R56, P6, R107, R2, 0x2 ;  /* 0x000000026b387211 */ /* 0x000fc600078c10ff */
[----:B------:R3:W-:Y:S01]  /*9fc50*/  STL.64 [R1+0x258], R10 ;  /* 0x0002580a01007387 */ /* 0x0007e20000100a00 */
[-C--:B------:R-:W-:Y:S02]  /*9fc60*/  LEA.HI.X.SX32 R57, R107, R3.reuse, 0x2, P6 ;  /* 0x000000036b397211 */ /* 0x080fe400030f16ff */
[CC--:B--2---:R-:W-:Y:S02]  /*9fc70*/  LEA R110, P3, R90.reuse, R2.reuse, 0x2 ;  /* 0x000000025a6e7211 */ /* 0x0c4fe400078610ff */
[-C--:B---3--:R-:W-:Y:S02]  /*9fc80*/  LEA R10, P5, R83, R2.reuse, 0x2 ;  /* 0x00000002530a7211 */ /* 0x088fe400078a10ff */
[-C--:B------:R-:W-:Y:S01]  /*9fc90*/  LEA.HI.X.SX32 R111, R90, R3.reuse, 0x2, P3 ;  /* 0x000000035a6f7211 */ /* 0x080fe200018f16ff */
[----:B------:R-:W-:Y:S01]  /*9fca0*/  IMAD.IADD R90, R81, 0x1, R121 ;  /* 0x00000001515a7824 */ /* 0x000fe200078e0279 */
[----:B------:R-:W-:Y:S02]  /*9fcb0*/  LEA.HI.X.SX32 R11, R83, R3, 0x2, P5 ;  /* 0x00000003530b7211 */ /* 0x000fe400028f16ff */
[-C--:B------:R-:W-:Y:S01]  /*9fcc0*/  LEA R154, P5, R89, R2.reuse, 0x2 ;  /* 0x00000002599a7211 */ /* 0x080fe200078a10ff */
[----:B------:R-:W-:Y:S01]  /*9fcd0*/  STL.64 [R1+0x250], R110 ;  /* 0x0002506e01007387 */ /* 0x000fe20000100a00 */
[----:B------:R-:W-:-:S02]  /*9fce0*/  LEA R108, P3, R88, R2, 0x2 ;  /* 0x00000002586c7211 */ /* 0x000fc400078610ff */
[----:B------:R-:W-:Y:S01]  /*9fcf0*/  IADD3 R83, R90, R63, RZ ;  /* 0x0000003f5a537210 */ /* 0x000fe20007ffe0ff */
[----:B------:R-:W-:Y:S01]  /*9fd00*/  STL.64 [R1+0x2728], R56 ;  /* 0x0027283801007387 */ /* 0x000fe20000100a00 */
[----:B------:R-:W-:-:S03]  /*9fd10*/  LEA.HI.X.SX32 R155, R89, R3, 0x2, P5 ;  /* 0x00000003599b7211 */ /* 0x000fc600028f16ff */
[----:B------:R2:W-:Y:S01]  /*9fd20*/  STL.64 [R1+0x248], R10 ;  /* 0x0002480a01007387 */ /* 0x0005e20000100a00 */
[-C--:B------:R-:W-:Y:S01]  /*9fd30*/  LEA.HI.X.SX32 R109, R88, R3.reuse, 0x2, P3 ;  /* 0x00000003586d7211 */ /* 0x080fe200018f16ff */
[----:B------:R-:W-:Y:S01]  /*9fd40*/  IMAD.IADD R88, R83, 0x1, R62 ;  /* 0x0000000153587824 */ /* 0x000fe200078e023e */
[-C--:B------:R-:W-:Y:S01]  /*9fd50*/  LEA R62, P3, R85, R2.reuse, 0x2 ;  /* 0x00000002553e7211 */ /* 0x080fe200078610ff */
[----:B------:R-:W-:Y:S01]  /*9fd60*/  STL.64 [R1+0x2720], R154 ;  /* 0x0027209a01007387 */ /* 0x000fe20000100a00 */
[CC--:B--2---:R-:W-:Y:S02]  /*9fd70*/  LEA R10, P6, R106.reuse, R2.reuse, 0x2 ;  /* 0x000000026a0a7211 */ /* 0x0c4fe400078c10ff */
[----:B------:R-:W-:Y:S02]  /*9fd80*/  LEA R56, P5, R105, R2, 0x2 ;  /* 0x0000000269387211 */ /* 0x000fe400078a10ff */
[-C--:B------:R-:W-:Y:S01]  /*9fd90*/  LEA.HI.X.SX32 R11, R106, R3.reuse, 0x2, P6 ;  /* 0x000000036a0b7211 */ /* 0x080fe200030f16ff */
[----:B------:R-:W-:Y:S01]  /*9fda0*/  STL.64 [R1+0x238], R108 ;  /* 0x0002386c01007387 */ /* 0x000fe20000100a00 */
[----:B------:R-:W-:Y:S01]  /*9fdb0*/  IMAD.IADD R89, R88, 0x1, R120 ;  /* 0x0000000158597824 */ /* 0x000fe200078e0278 */
[----:B------:R-:W-:-:S02]  /*9fdc0*/  LEA.HI.X.SX32 R63, R85, R3, 0x2, P3 ;  /* 0x00000003553f7211 */ /* 0x000fc400018f16ff */
[----:B------:R2:W-:Y:S01]  /*9fdd0*/  STL.64 [R1+0x228], R10 ;  /* 0x0002280a01007387 */ /* 0x0005e20000100a00 */
[----:B------:R-:W-:Y:S02]  /*9fde0*/  LEA.HI.X.SX32 R57, R105, R3, 0x2, P5 ;  /* 0x0000000369397211 */ /* 0x000fe400028f16ff */
[----:B------:R-:W-:Y:S01]  /*9fdf0*/  IADD3 R85, R89, R61, RZ ;  /* 0x0000003d59557210 */ /* 0x000fe20007ffe0ff */
[----:B------:R3:W-:Y:S01]  /*9fe00*/  STL.64 [R1+0x220], R62 ;  /* 0x0002203e01007387 */ /* 0x0007e20000100a00 */
[----:B--2---:R-:W-:-:S03]  /*9fe10*/  LEA R10, P6, R86, R2, 0x2 ;  /* 0x00000002560a7211 */ /* 0x004fc600078c10ff */
[----:B------:R2:W-:Y:S01]  /*9fe20*/  STL.64 [R1+0x218], R56 ;  /* 0x0002183801007387 */ /* 0x0005e20000100a00 */
[-C--:B------:R-:W-:Y:S02]  /*9fe30*/  LEA.HI.X.SX32 R11, R86, R3.reuse, 0x2, P6 ;  /* 0x00000003560b7211 */ /* 0x080fe400030f16ff */
[-C--:B---3--:R-:W-:Y:S01]  /*9fe40*/  LEA R62, P3, R87, R2.reuse, 0x2 ;  /* 0x00000002573e7211 */ /* 0x088fe200078610ff */
[----:B------:R-:W-:Y:S02]  /*9fe50*/  IMAD.IADD R86, R85, 0x1, R59 ;  /* 0x0000000155567824 */ /* 0x000fe400078e023b */
[----:B------:R3:W-:Y:S01]  /*9fe60*/  STL.64 [R1+0x210], R10 ;  /* 0x0002100a01007387 */ /* 0x0007e20000100a00 */
[----:B------:R-:W-:Y:S02]  /*9fe70*/  LEA.HI.X.SX32 R63, R87, R3, 0x2, P3 ;  /* 0x00000003573f7211 */ /* 0x000fe400018f16ff */
[----:B--2---:R-:W-:Y:S01]  /*9fe80*/  LEA R56, P5, R80, R2, 0x2 ;  /* 0x0000000250387211 */ /* 0x004fe200078a10ff */
[----:B------:R-:W-:-:S03]  /*9fe90*/  IMAD.IADD R87, R86, 0x1, R58 ;  /* 0x0000000156577824 */ /* 0x000fc600078e023a */
[-C--:B------:R-:W-:Y:S02]  /*9fea0*/  LEA.HI.X.SX32 R57, R80, R3.reuse, 0x2, P5 ;  /* 0x0000000350397211 */ /* 0x080fe400028f16ff */
[-C--:B---3--:R-:W-:Y:S01]  /*9feb0*/  LEA R10, P6, R104, R2.reuse, 0x2 ;  /* 0x00000002680a7211 */ /* 0x088fe200078c10ff */
[----:B------:R-:W-:Y:S01]  /*9fec0*/  STL.64 [R1+0x208], R62 ;  /* 0x0002083e01007387 */ /* 0x000fe20000100a00 */
[----:B------:R-:W-:Y:S02]  /*9fed0*/  LEA R58, P3, R82, R2, 0x2 ;  /* 0x00000002523a7211 */ /* 0x000fe400078610ff */
[-C--:B------:R-:W-:Y:S01]  /*9fee0*/  LEA.HI.X.SX32 R11, R104, R3.reuse, 0x2, P6 ;  /* 0x00000003680b7211 */ /* 0x080fe200030f16ff */
[----:B------:R2:W-:Y:S01]  /*9fef0*/  STL.64 [R1+0x200], R56 ;  /* 0x0002003801007387 */ /* 0x0005e20000100a00 */
[----:B------:R-:W-:Y:S02]  /*9ff00*/  IADD3 R80, R87, R60, RZ ;  /* 0x0000003c57507210 */ /* 0x000fe40007ffe0ff */
[----:B------:R-:W-:Y:S01]  /*9ff10*/  LEA.HI.X.SX32 R59, R82, R3, 0x2, P3 ;  /* 0x00000003523b7211 */ /* 0x000fe200018f16ff */
[----:B------:R3:W-:Y:S02]  /*9ff20*/  STL.64 [R1+0x1f8], R10 ;  /* 0x0001f80a01007387 */ /* 0x0007e40000100a00 */
[----:B------:R-:W-:Y:S01]  /*9ff30*/  IMAD.IADD R82, R80, 0x1, R55 ;  /* 0x0000000150527824 */ /* 0x000fe200078e0237 */
[----:B--2---:R-:W-:-:S02]  /*9ff40*/  LEA R56, P5, R84, R2, 0x2 ;  /* 0x0000000254387211 */ /* 0x004fc400078a10ff */
[CC--:B---3--:R-:W-:Y:S02]  /*9ff50*/  LEA R10, P6, R103.reuse, R2.reuse, 0x2 ;  /* 0x00000002670a7211 */ /* 0x0c8fe400078c10ff */
[-C--:B------:R-:W-:Y:S01]  /*9ff60*/  LEA.HI.X.SX32 R57, R84, R3.reuse, 0x2, P5 ;  /* 0x0000000354397211 */ /* 0x080fe200028f16ff */
[----:B------:R-:W-:Y:S01]  /*9ff70*/  STL.64 [R1+0x1f0], R58 ;  /* 0x0001f03a01007387 */ /* 0x000fe20000100a00 */
[----:B------:R-:W-:Y:S01]  /*9ff80*/  LEA.HI.X.SX32 R11, R103, R3, 0x2, P6 ;  /* 0x00000003670b7211 */ /* 0x000fe200030f16ff */
[----:B------:R-:W-:Y:S02]  /*9ff90*/  IMAD.IADD R84, R82, 0x1, R54 ;  /* 0x0000000152547824 */ /* 0x000fe400078e0236 */
[----:B------:R2:W-:Y:S01]  /*9ffa0*/  STL.64 [R1+0x1e8], R56 ;  /* 0x0001e83801007387 */ /* 0x0005e20000100a00 */
[----:B------:R-:W-:-:S03]  /*9ffb0*/  LEA R54, P5, R78, R2, 0x2 ;  /* 0x000000024e367211 */ /* 0x000fc600078a10ff */
[----:B------:R3:W-:Y:S01]  /*9ffc0*/  STL.64 [R1+0x1e0], R10 ;  /* 0x0001e00a01007387 */ /* 0x0007e20000100a00 */
[-C--:B------:R-:W-:Y:S02]  /*9ffd0*/  LEA.HI.X.SX32 R55, R78, R3.reuse, 0x2, P5 ;  /* 0x000000034e377211 */ /* 0x080fe400028f16ff */
[-C--:B--2---:R-:W-:Y:S02]  /*9ffe0*/  LEA R56, P3, R76, R2.reuse, 0x2 ;  /* 0x000000024c387211 */ /* 0x084fe400078610ff */
[----:B---3--:R-:W-:Y:S02]  /*9fff0*/  LEA R10, P6, R102, R2, 0x2 ;  /* 0x00000002660a7211 */ /* 0x008fe400078c10ff */
[----:B------:R-:W-:Y:S02]  /*a0000*/  LEA.HI.X.SX32 R57, R76, R3, 0x2, P3 ;  /* 0x000000034c397211 */ /* 0x000fe400018f16ff */
[----:B------:R-:W-:Y:S02]  /*a0010*/  IADD3 R76, R84, R53, RZ ;  /* 0x00000035544c7210 */ /* 0x000fe40007ffe0ff */
[----:B------:R-:W-:Y:S01]  /*a0020*/  LEA.HI.X.SX32 R11, R102, R3, 0x2, P6 ;  /* 0x00000003660b7211 */ /* 0x000fe200030f16ff */
[----:B------:R-:W-:Y:S02]  /*a0030*/  STL.64 [R1+0x1d8], R56 ;  /* 0x0001d83801007387 */ /* 0x000fe40000100a00 */
[----:B------:R-:W-:-:S02]  /*a0040*/  IMAD.IADD R78, R76, 0x1, R52 ;  /* 0x000000014c4e7824 */ /* 0x000fc400078e0234 */
[----:B------:R2:W-:Y:S01]  /*a0050*/  STL.64 [R1+0x1d0], R54 ;  /* 0x0001d03601007387 */ /* 0x0005e20000100a00 */
[----:B------:R-:W-:-:S03]  /*a0060*/  LEA R52, P5, R70, R2, 0x2 ;  /* 0x0000000246347211 */ /* 0x000fc600078a10ff */
[----:B------:R3:W-:Y:S01]  /*a0070*/  STL.64 [R1+0x1c8], R10 ;  /* 0x0001c80a01007387 */ /* 0x0007e20000100a00 */
[-C--:B------:R-:W-:Y:S02]  /*a0080*/  LEA.HI.X.SX32 R53, R70, R3.reuse, 0x2, P5 ;  /* 0x0000000346357211 */ /* 0x080fe400028f16ff */
[-C--:B--2---:R-:W-:Y:S02]  /*a0090*/  LEA R54, P3, R79, R2.reuse, 0x2 ;  /* 0x000000024f367211 */ /* 0x084fe400078610ff */
[----:B---3--:R-:W-:Y:S02]  /*a00a0*/  LEA R10, P6, R101, R2, 0x2 ;  /* 0x00000002650a7211 */ /* 0x008fe400078c10ff */
[-C--:B------:R-:W-:Y:S01]  /*a00b0*/  LEA.HI.X.SX32 R55, R79, R3.reuse, 0x2, P3 ;  /* 0x000000034f377211 */ /* 0x080fe200018f16ff */
[----:B------:R-:W-:Y:S01]  /*a00c0*/  IMAD.IADD R79, R78, 0x1, R51 ;  /* 0x000000014e4f7824 */ /* 0x000fe200078e0233 */
[----:B------:R-:W-:-:S03]  /*a00d0*/  LEA.HI.X.SX32 R11, R101, R3, 0x2, P6 ;  /* 0x00000003650b7211 */ /* 0x000fc600030f16ff */
[----:B------:R-:W-:Y:S01]  /*a00e0*/  STL.64 [R1+0x1c0], R54 ;  /* 0x0001c03601007387 */ /* 0x000fe20000100a00 */
[----:B------:R-:W-:-:S03]  /*a00f0*/  IADD3 R70, R79, R50, RZ ;  /* 0x000000324f467210 */ /* 0x000fc60007ffe0ff */
[----:B------:R2:W-:Y:S01]  /*a0100*/  STL.64 [R1+0x1b8], R52 ;  /* 0x0001b83401007387 */ /* 0x0005e20000100a00 */
[----:B------:R-:W-:-:S03]  /*a0110*/  LEA R50, P5, R74, R2, 0x2 ;  /* 0x000000024a327211 */ /* 0x000fc600078a10ff */
[----:B------:R3:W-:Y:S01]  /*a0120*/  STL.64 [R1+0x1b0], R10 ;  /* 0x0001b00a01007387 */ /* 0x0007e20000100a00 */
[-C--:B------:R-:W-:Y:S02]  /*a0130*/  LEA.HI.X.SX32 R51, R74, R3.reuse, 0x2, P5 ;  /* 0x000000034a337211 */ /* 0x080fe400028f16ff */
[-C--:B--2---:R-:W-:Y:S02]  /*a0140*/  LEA R52, P3, R72, R2.reuse, 0x2 ;  /* 0x0000000248347211 */ /* 0x084fe400078610ff */
[-C--:B---3--:R-:W-:Y:S02]  /*a0150*/  LEA R10, P6, R100, R2.reuse, 0x2 ;  /* 0x00000002640a7211 */ /* 0x088fe400078c10ff */
[-C--:B------:R-:W-:Y:S01]  /*a0160*/  LEA.HI.X.SX32 R53, R72, R3.reuse, 0x2, P3 ;  /* 0x0000000348357211 */ /* 0x080fe200018f16ff */
[----:B------:R-:W-:Y:S01]  /*a0170*/  IMAD.IADD R72, R70, 0x1, R49 ;  /* 0x0000000146487824 */ /* 0x000fe200078e0231 */
[----:B------:R-:W-:Y:S02]  /*a0180*/  LEA.HI.X.SX32 R11, R100, R3, 0x2, P6 ;  /* 0x00000003640b7211 */ /* 0x000fe400030f16ff */
[-C--:B------:R-:W-:Y:S01]  /*a0190*/  LEA R122, P3, R64, R2.reuse, 0x2 ;  /* 0x00000002407a7211 */ /* 0x080fe200078610ff */
[----:B------:R-:W-:Y:S01]  /*a01a0*/  STL.64 [R1+0x1a8], R52 ;  /* 0x0001a83401007387 */ /* 0x000fe20000100a00 */
[----:B------:R-:W-:Y:S01]  /*a01b0*/  IMAD.IADD R74, R72, 0x1, R48 ;  /* 0x00000001484a7824 */ /* 0x000fe200078e0230 */
[----:B------:R-:W-:-:S02]  /*a01c0*/  LEA R124, P5, R99, R2, 0x2 ;  /* 0x00000002637c7211 */ /* 0x000fc400078a10ff */
[----:B------:R-:W-:Y:S01]  /*a01d0*/  STL.64 [R1+0x1a0], R50 ;  /* 0x0001a03201007387 */ /* 0x000fe20000100a00 */
[----:B------:R-:W-:-:S03]  /*a01e0*/  LEA.HI.X.SX32 R123, R64, R3, 0x2, P3 ;  /* 0x00000003407b7211 */ /* 0x000fc600018f16ff */
[----:B------:R2:W-:Y:S01]  /*a01f0*/  STL.64 [R1+0x198], R10 ;  /* 0x0001980a01007387 */ /* 0x0005e20000100a00 */
[----:B------:R-:W-:Y:S02]  /*a0200*/  IADD3 R64, R74, R47, RZ ;  /* 0x0000002f4a407210 */ /* 0x000fe40007ffe0ff */
[----:B------:R-:W-:Y:S01]  /*a0210*/  LEA.HI.X.SX32 R125, R99, R3, 0x2, P5 ;  /* 0x00000003637d7211 */ /* 0x000fe200028f16ff */
[----:B------:R3:W-:Y:S01]  /*a0220*/  STL.64 [R1+0x2700], R122 ;  /* 0x0027007a01007387 */ /* 0x0007e20000100a00 */
[----:B--2---:R-:W-:-:S04]  /*a0230*/  LEA R10, P6, R66, R2, 0x2 ;  /* 0x00000002420a7211 */ /* 0x004fc800078c10ff */
[-C--:B------:R-:W-:Y:S01]  /*a0240*/  LEA.HI.X.SX32 R11, R66, R3.reuse, 0x2, P6 ;  /* 0x00000003420b7211 */ /* 0x080fe200030f16ff */
[----:B------:R-:W-:Y:S01]  /*a0250*/  STL.64 [R1+0x2708], R124 ;  /* 0x0027087c01007387 */ /* 0x000fe20000100a00 */
[-C--:B------:R-:W-:Y:S01]  /*a0260*/  LEA R48, P3, R68, R2.reuse, 0x2 ;  /* 0x0000000244307211 */ /* 0x080fe200078610ff */
[----:B------:R-:W-:Y:S01]  /*a0270*/  IMAD.IADD R66, R64, 0x1, R46 ;  /* 0x0000000140427824 */ /* 0x000fe200078e022e */
[-C--:B------:R-:W-:Y:S01]  /*a0280*/  LEA R46, P5, R4, R2.reuse, 0x2 ;  /* 0x00000002042e7211 */ /* 0x080fe200078a10ff */
[----:B------:R2:W-:Y:S01]  /*a0290*/  STL.64 [R1+0x180], R10 ;  /* 0x0001800a01007387 */ /* 0x0005e20000100a00 */
[-C--:B------:R-:W-:Y:S01]  /*a02a0*/  LEA.HI.X.SX32 R49, R68, R3.reuse, 0x2, P3 ;  /* 0x0000000344317211 */ /* 0x080fe200018f16ff */
[----:B---3--:R-:W3:Y:S01]  /*a02b0*/  LDC R123, c[0x0][0x22c] ;  /* 0x00008b00ff7b7b82 */ /* 0x008ee20000000800 */
[-C--:B------:R-:W-:Y:S01]  /*a02c0*/  LEA.HI.X.SX32 R47, R4, R3.reuse, 0x2, P5 ;  /* 0x00000003042f7211 */ /* 0x080fe200028f16ff */
[----:B------:R-:W-:Y:S01]  /*a02d0*/  IMAD.IADD R68, R66, 0x1, R45 ;  /* 0x0000000142447824 */ /* 0x000fe200078e022d */
[C---:B--2---:R-:W-:Y:S01]  /*a02e0*/  LEA R10, P6, R98.reuse, R2, 0x2 ;  /* 0x00000002620a7211 */ /* 0x044fe200078c10ff */
[----:B------:R-:W-:Y:S03]  /*a02f0*/  STL.64 [R1+0x178], R48 ;  /* 0x0001783001007387 */ /* 0x000fe60000100a00 */
[----:B------:R-:W-:Y:S01]  /*a0300*/  LEA.HI.X.SX32 R11, R98, R3, 0x2, P6 ;  /* 0x00000003620b7211 */ /* 0x000fe200030f16ff */
[----:B------:R2:W-:Y:S01]  /*a0310*/  STL.64 [R1+0x170], R46 ;  /* 0x0001702e01007387 */ /* 0x0005e20000100a00 */
[----:B------:R-:W-:-:S03]  /*a0320*/  IADD3 R4, R68, R44, RZ ;  /* 0x0000002c44047210 */ /* 0x000fc60007ffe0ff */
[----:B------:R4:W-:Y:S01]  /*a0330*/  STL.64 [R1+0x168], R10 ;  /* 0x0001680a01007387 */ /* 0x0009e20000100a00 */
[-C--:B------:R-:W-:Y:S02]  /*a0340*/  LEA R44, P5, R18, R2.reuse, 0x2 ;  /* 0x00000002122c7211 */ /* 0x080fe400078a10ff */
[CC--:B--2---:R-:W-:Y:S02]  /*a0350*/  LEA R46, P3, R6.reuse, R2.reuse, 0x2 ;  /* 0x00000002062e7211 */ /* 0x0c4fe400078610ff */
[C---:B----4-:R-:W-:Y:S02]  /*a0360*/  LEA R10, P6, R97.reuse, R2, 0x2 ;  /* 0x00000002610a7211 */ /* 0x050fe400078c10ff */
[-C--:B------:R-:W-:Y:S02]  /*a0370*/  LEA.HI.X.SX32 R47, R6, R3.reuse, 0x2, P3 ;  /* 0x00000003062f7211 */ /* 0x080fe400018f16ff */
[-C--:B------:R-:W-:Y:S01]  /*a0380*/  LEA.HI.X.SX32 R11, R97, R3.reuse, 0x2, P6 ;  /* 0x00000003610b7211 */ /* 0x080fe200030f16ff */
[----:B------:R-:W-:Y:S01]  /*a0390*/  IMAD.IADD R6, R4, 0x1, R43 ;  /* 0x0000000104067824 */ /* 0x000fe200078e022b */
[----:B------:R-:W-:Y:S01]  /*a03a0*/  LEA.HI.X.SX32 R45, R18, R3, 0x2, P5 ;  /* 0x00000003122d7211 */ /* 0x000fe200028f16ff */
[----:B------:R-:W-:Y:S02]  /*a03b0*/  STL.64 [R1+0x160], R46 ;  /* 0x0001602e01007387 */ /* 0x000fe40000100a00 */
[----:B------:R-:W-:-:S02]  /*a03c0*/  IMAD.IADD R18, R6, 0x1, R42 ;  /* 0x0000000106127824 */ /* 0x000fc400078e022a */
[----:B------:R2:W-:Y:S01]  /*a03d0*/  STL.64 [R1+0x150], R10 ;  /* 0x0001500a01007387 */ /* 0x0005e20000100a00 */
[-C--:B------:R-:W-:Y:S02]  /*a03e0*/  LEA R162, P5, R7, R2.reuse, 0x2 ;  /* 0x0000000207a27211 */ /* 0x080fe400078a10ff */
[-C--:B------:R-:W-:Y:S02]  /*a03f0*/  LEA R164, P6, R96, R2.reuse, 0x2 ;  /* 0x0000000260a47211 */ /* 0x080fe400078c10ff */
[----:B--2---:R-:W-:-:S04]  /*a0400*/  LEA R10, P3, R5, R2, 0x2 ;  /* 0x00000002050a7211 */ /* 0x004fc800078610ff */
[----:B------:R-:W-:Y:S02]  /*a0410*/  LEA.HI.X.SX32 R11, R5, R3, 0x2, P3 ;  /* 0x00000003050b7211 */ /* 0x000fe400018f16ff */
[----:B------:R-:W-:Y:S02]  /*a0420*/  IADD3 R5, R18, R41, RZ ;  /* 0x0000002912057210 */ /* 0x000fe40007ffe0ff */
[-C--:B------:R-:W-:Y:S02]  /*a0430*/  LEA.HI.X.SX32 R163, R7, R3.reuse, 0x2, P5 ;  /* 0x0000000307a37211 */ /* 0x080fe400028f16ff */
[-C--:B------:R-:W-:Y:S01]  /*a0440*/  LEA R166, P3, R16, R2.reuse, 0x2 ;  /* 0x0000000210a67211 */ /* 0x080fe200078610ff */
[----:B------:R-:W-:Y:S01]  /*a0450*/  IMAD.IADD R7, R5, 0x1, R40 ;  /* 0x0000000105077824 */ /* 0x000fe200078e0228 */
[-C--:B------:R-:W-:Y:S02]  /*a0460*/  LEA.HI.X.SX32 R165, R96, R3.reuse, 0x2, P6 ;  /* 0x0000000360a57211 */ /* 0x080fe400030f16ff */
[----:B------:R-:W-:Y:S01]  /*a0470*/  LEA.HI.X.SX32 R167, R16, R3, 0x2, P3 ;  /* 0x0000000310a77211 */ /* 0x000fe200018f16ff */
[----:B------:R-:W-:Y:S01]  /*a0480*/  IMAD.IADD R16, R7, 0x1, R39 ;  /* 0x0000000107107824 */ /* 0x000fe200078e0227 */
[----:B------:R-:W-:-:S02]  /*a0490*/  LEA R146, P6, R17, R2, 0x2 ;  /* 0x0000000211927211 */ /* 0x000fc400078c10ff */
[-C--:B------:R-:W-:Y:S02]  /*a04a0*/  LEA R144, P5, R95, R2.reuse, 0x2 ;  /* 0x000000025f907211 */ /* 0x080fe400078a10ff */
[-C--:B------:R-:W-:Y:S02]  /*a04b0*/  LEA.HI.X.SX32 R147, R17, R3.reuse, 0x2, P6 ;  /* 0x0000000311937211 */ /* 0x080fe400030f16ff */
[----:B------:R-:W-:Y:S02]  /*a04c0*/  LEA R156, P3, R19, R2, 0x2 ;  /* 0x00000002139c7211 */ /* 0x000fe400078610ff */
[----:B------:R-:W-:Y:S02]  /*a04d0*/  IADD3 R17, R16, R38, RZ ;  /* 0x0000002610117210 */ /* 0x000fe40007ffe0ff */
[----:B------:R-:W-:Y:S02]  /*a04e0*/  LEA.HI.X.SX32 R145, R95, R3, 0x2, P5 ;  /* 0x000000035f917211 */ /* 0x000fe400028f16ff */
[----:B------:R-:W-:-:S02]  /*a04f0*/  LEA R158, P5, R65, R2, 0x2 ;  /* 0x00000002419e7211 */ /* 0x000fc400078a10ff */
[-C--:B------:R-:W-:Y:S01]  /*a0500*/  LEA.HI.X.SX32 R157, R19, R3.reuse, 0x2, P3 ;  /* 0x00000003139d7211 */ /* 0x080fe200018f16ff */
[----:B------:R-:W-:Y:S01]  /*a0510*/  IMAD.IADD R19, R17, 0x1, R37 ;  /* 0x0000000111137824 */ /* 0x000fe200078e0225 */
[-C--:B------:R-:W-:Y:S02]  /*a0520*/  LEA.HI.X.SX32 R159, R65, R3.reuse, 0x2, P5 ;  /* 0x00000003419f7211 */ /* 0x080fe400028f16ff */
[-C--:B------:R-:W-:Y:S01]  /*a0530*/  LEA R140, P3, R67, R2.reuse, 0x2 ;  /* 0x00000002438c7211 */ /* 0x080fe200078610ff */
[----:B------:R-:W-:Y:S01]  /*a0540*/  IMAD.IADD R65, R19, 0x1, R31 ;  /* 0x0000000113417824 */ /* 0x000fe200078e021f */
[----:B------:R-:W-:Y:S02]  /*a0550*/  LEA R142, P5, R69, R2, 0x2 ;  /* 0x00000002458e7211 */ /* 0x000fe400078a10ff */
[----:B------:R-:W-:Y:S02]  /*a0560*/  LEA.HI.X.SX32 R141, R67, R3, 0x2, P3 ;  /* 0x00000003438d7211 */ /* 0x000fe400018f16ff */
[----:B------:R-:W-:-:S02]  /*a0570*/  IADD3 R67, R65, R29, RZ ;  /* 0x0000001d41437210 */ /* 0x000fc40007ffe0ff */
[-C--:B------:R-:W-:Y:S02]  /*a0580*/  LEA.HI.X.SX32 R143, R69, R3.reuse, 0x2, P5 ;  /* 0x00000003458f7211 */ /* 0x080fe400028f16ff */
[-C--:B------:R-:W-:Y:S01]  /*a0590*/  LEA R138, P3, R71, R2.reuse, 0x2 ;  /* 0x00000002478a7211 */ /* 0x080fe200078610ff */
[----:B------:R-:W-:Y:S01]  /*a05a0*/  IMAD.IADD R69, R67, 0x1, R28 ;  /* 0x0000000143457824 */ /* 0x000fe200078e021c */
[-C--:B------:R-:W-:Y:S02]  /*a05b0*/  LEA R152, P5, R73, R2.reuse, 0x2 ;  /* 0x0000000249987211 */ /* 0x080fe400078a10ff */
[-C--:B------:R-:W-:Y:S01]  /*a05c0*/  LEA.HI.X.SX32 R139, R71, R3.reuse, 0x2, P3 ;  /* 0x00000003478b7211 */ /* 0x080fe200018f16ff */
[----:B------:R-:W-:Y:S01]  /*a05d0*/  IMAD.IADD R71, R69, 0x1, R25 ;  /* 0x0000000145477824 */ /* 0x000fe200078e0219 */
[----:B------:R-:W-:Y:S02]  /*a05e0*/  LEA.HI.X.SX32 R153, R73, R3, 0x2, P5 ;  /* 0x0000000349997211 */ /* 0x000fe400028f16ff */
[----:B------:R-:W-:-:S02]  /*a05f0*/  LEA R132, P3, R75, R2, 0x2 ;  /* 0x000000024b847211 */ /* 0x000fc400078610ff */
[----:B------:R-:W-:Y:S02]  /*a0600*/  IADD3 R73, R71, R23, RZ ;  /* 0x0000001747497210 */ /* 0x000fe40007ffe0ff */
[-C--:B------:R-:W-:Y:S02]  /*a0610*/  LEA R134, P5, R77, R2.reuse, 0x2 ;  /* 0x000000024d867211 */ /* 0x080fe400078a10ff */
[-C--:B------:R-:W-:Y:S01]  /*a0620*/  LEA.HI.X.SX32 R133, R75, R3.reuse, 0x2, P3 ;  /* 0x000000034b857211 */ /* 0x080fe200018f16ff */
[----:B------:R-:W-:Y:S01]  /*a0630*/  IMAD.IADD R75, R73, 0x1, R21 ;  /* 0x00000001494b7824 */ /* 0x000fe200078e0215 */
[-C--:B------:R-:W-:Y:S02]  /*a0640*/  LEA R160, P6, R94, R2.reuse, 0x2 ;  /* 0x000000025ea07211 */ /* 0x080fe400078c10ff */
[----:B------:R-:W-:Y:S01]  /*a0650*/  LEA.HI.X.SX32 R135, R77, R3, 0x2, P5 ;  /* 0x000000034d877211 */ /* 0x000fe200028f16ff */
[----:B------:R-:W-:Y:S01]  /*a0660*/  IMAD.IADD R77, R75, 0x1, R20 ;  /* 0x000000014b4d7824 */ /* 0x000fe200078e0214 */
[----:B------:R-:W-:-:S02]  /*a0670*/  LEA R126, P3, R0, R2, 0x2 ;  /* 0x00000002007e7211 */ /* 0x000fc400078610ff */
[-C--:B------:R-:W-:Y:S02]  /*a0680*/  LEA.HI.X.SX32 R161, R94, R3.reuse, 0x2, P6 ;  /* 0x000000035ea17211 */ /* 0x080fe400030f16ff */
[-C--:B------:R-:W-:Y:S02]  /*a0690*/  LEA R136, P6, R93, R2.reuse, 0x2 ;  /* 0x000000025d887211 */ /* 0x080fe400078c10ff */
[----:B------:R-:W-:Y:S02]  /*a06a0*/  LEA.HI.X.SX32 R127, R0, R3, 0x2, P3 ;  /* 0x00000003007f7211 */ /* 0x000fe400018f16ff */
[----:B------:R-:W-:Y:S02]  /*a06b0*/  LEA R58, P5, R81, R2, 0x2 ;  /* 0x00000002513a7211 */ /* 0x000fe400078a10ff */
[----:B------:R-:W-:Y:S02]  /*a06c0*/  IADD3 R0, R77, R13, RZ ;  /* 0x0000000d4d007210 */ /* 0x000fe40007ffe0ff */
[----:B------:R-:W-:-:S02]  /*a06d0*/  LEA.HI.X.SX32 R137, R93, R3, 0x2, P6 ;  /* 0x000000035d897211 */ /* 0x000fc400030f16ff */
[-C--:B------:R-:W-:Y:S02]  /*a06e0*/  LEA R128, P6, R92, R2.reuse, 0x2 ;  /* 0x000000025c807211 */ /* 0x080fe400078c10ff */
[-C--:B------:R-:W-:Y:S01]  /*a06f0*/  LEA.HI.X.SX32 R59, R81, R3.reuse, 0x2, P5 ;  /* 0x00000003513b7211 */ /* 0x080fe200028f16ff */
[----:B------:R-:W-:Y:S01]  /*a0700*/  IMAD.IADD R81, R0, 0x1, R12 ;  /* 0x0000000100517824 */ /* 0x000fe200078e020c */
[-C--:B------:R-:W-:Y:S02]  /*a0710*/  LEA R62, P3, R83, R2.reuse, 0x2 ;  /* 0x00000002533e7211 */ /* 0x080fe400078610ff */
[-C--:B------:R-:W-:Y:S02]  /*a0720*/  LEA.HI.X.SX32 R129, R92, R3.reuse, 0x2, P6 ;  /* 0x000000035c817211 */ /* 0x080fe400030f16ff */
[----:B------:R-:W-:Y:S02]  /*a0730*/  LEA R120, P6, R91, R2, 0x2 ;  /* 0x000000025b787211 */ /* 0x000fe400078c10ff */
[-C--:B------:R-:W-:Y:S01]  /*a0740*/  LEA.HI.X.SX32 R63, R83, R3.reuse, 0x2, P3 ;  /* 0x00000003533f7211 */ /* 0x080fe200018f16ff */
[----:B------:R-:W-:Y:S01]  /*a0750*/  IMAD.IADD R83, R81, 0x1, R22 ;  /* 0x0000000151537824 */ /* 0x000fe200078e0216 */
[----:B------:R-:W-:-:S02]  /*a0760*/  LEA.HI.X.SX32 R121, R91, R3, 0x2, P6 ;  /* 0x000000035b797211 */ /* 0x000fc400030f16ff */
[CC--:B------:R-:W-:Y:S02]  /*a0770*/  LEA R60, P6, R90.reuse, R2.reuse, 0x2 ;  /* 0x000000025a3c7211 */ /* 0x0c0fe400078c10ff */
[----:B------:R-:W-:Y:S02]  /*a0780*/  IADD3 R91, R83, R15, RZ ;  /* 0x0000000f535b7210 */ /* 0x000fe40007ffe0ff */
[----:B------:R-:W-:Y:S02]  /*a0790*/  LEA.HI.X.SX32 R61, R90, R3, 0x2, P6 ;  /* 0x000000035a3d7211 */ /* 0x000fe400030f16ff */
[----:B------:R-:W-:Y:S01]  /*a07a0*/  LEA R12, P6, R89, R2, 0x2 ;  /* 0x00000002590c7211 */ /* 0x000fe200078c10ff */
[----:B------:R-:W-:-:S03]  /*a07b0*/  IMAD.IADD R90, R91, 0x1, R14 ;  /* 0x000000015b5a7824 */ /* 0x000fc600078e020e */
[----:B------:R-:W-:Y:S01]  /*a07c0*/  LEA.HI.X.SX32 R13, R89, R3, 0x2, P6 ;  /* 0x00000003590d7211 */ /* 0x000fe200030f16ff */
        /* <DEDUP_REMOVED lines=9> */
[----:B------:R-:W-:Y:S02]  /*a0860*/  IMAD.IADD R107, R105, 0x1, R228 ;  /* 0x00000001696b7824 */ /* 0x000fe400078e02e4 */
[----:B------:R-:W2:Y:S03]  /*a0870*/  LDC R228, c[0x0][0x248] ;  /* 0x00009200ffe47b82 */ /* 0x000ea60000000800 */
[----:B--2---:R-:W-:-:S05]  /*a0880*/  IADD3 R109, R107, R228, RZ ;  /* 0x000000e46b6d7210 */ /* 0x004fca0007ffe0ff */
[----:B------:R-:W2:Y:S02]  /*a0890*/  LDC R228, c[0x0][0x248] ;  /* 0x00009200ffe47b82 */ /* 0x000ea40000000800 */
[----:B--2---:R-:W-:-:S06]  /*a08a0*/  IMAD.IADD R111, R109, 0x1, R228 ;  /* 0x000000016d6f7824 */ /* 0x004fcc00078e02e4 */
[----:B------:R-:W2:Y:S02]  /*a08b0*/  LDC R228, c[0x0][0x248] ;  /* 0x00009200ffe47b82 */ /* 0x000ea40000000800 */
[----:B--2---:R-:W-:-:S06]  /*a08c0*/  IMAD.IADD R113, R111, 0x1, R228 ;  /* 0x000000016f717824 */ /* 0x004fcc00078e02e4 */
[----:B------:R-:W2:Y:S02]  /*a08d0*/  LDC R228, c[0x0][0x248] ;  /* 0x00009200ffe47b82 */ /* 0x000ea40000000800 */
[----:B--2---:R-:W-:-:S06]  /*a08e0*/  IADD3 R115, R113, R228, RZ ;  /* 0x000000e471737210 */ /* 0x004fcc0007ffe0ff */
        /* <DEDUP_REMOVED lines=8> */
[----:B------:R-:W2:Y:S01]  /*a0970*/  LDC R228, c[0x0][0x248] ;  /* 0x00009200ffe47b82 */ /* 0x000ea20000000800 */
[CC--:B------:R-:W-:Y:S02]  /*a0980*/  LEA R20, P5, R88.reuse, R2.reuse, 0x2 ;  /* 0x0000000258147211 */ /* 0x0c0fe400078a10ff */
[-C--:B------:R-:W-:Y:S02]  /*a0990*/  LEA R48, P3, R85, R2.reuse, 0x2 ;  /* 0x0000000255307211 */ /* 0x080fe400078610ff */
[----:B------:R-:W-:Y:S01]  /*a09a0*/  LEA.HI.X.SX32 R21, R88, R3, 0x2, P5 ;  /* 0x0000000358157211 */ /* 0x000fe200028f16ff */
[----:B--2---:R-:W-:Y:S02]  /*a09b0*/  IMAD.IADD R169, R151, 0x1, R228 ;  /* 0x0000000197a97824 */ /* 0x004fe400078e02e4 */
[----:B------:R-:W2:Y:S01]  /*a09c0*/  LDC R228, c[0x0][0x248] ;  /* 0x00009200ffe47b82 */ /* 0x000ea20000000800 */
[-C--:B------:R-:W-:Y:S02]  /*a09d0*/  LEA R50, P5, R86, R2.reuse, 0x2 ;  /* 0x0000000256327211 */ /* 0x080fe400078a10ff */
[----:B------:R-:W-:-:S02]  /*a09e0*/  LEA R22, P6, R87, R2, 0x2 ;  /* 0x0000000257167211 */ /* 0x000fc400078c10ff */
[-C--:B------:R-:W-:Y:S02]  /*a09f0*/  LEA.HI.X.SX32 R49, R85, R3.reuse, 0x2, P3 ;  /* 0x0000000355317211 */ /* 0x080fe400018f16ff */
[-C--:B------:R-:W-:Y:S02]  /*a0a00*/  LEA.HI.X.SX32 R51, R86, R3.reuse, 0x2, P5 ;  /* 0x0000000356337211 */ /* 0x080fe400028f16ff */
[-C--:B------:R-:W-:Y:S02]  /*a0a10*/  LEA R14, P3, R80, R2.reuse, 0x2 ;  /* 0x00000002500e7211 */ /* 0x080fe400078610ff */
[----:B------:R-:W-:Y:S02]  /*a0a20*/  LEA.HI.X.SX32 R23, R87, R3, 0x2, P6 ;  /* 0x0000000357177211 */ /* 0x000fe400030f16ff */
[-C--:B------:R-:W-:Y:S02]  /*a0a30*/  LEA R52, P5, R82, R2.reuse, 0x2 ;  /* 0x0000000252347211 */ /* 0x080fe400078a10ff */
[----:B------:R-:W-:-:S02]  /*a0a40*/  LEA R24, P6, R84, R2, 0x2 ;  /* 0x0000000254187211 */ /* 0x000fc400078c10ff */
[-C--:B------:R-:W-:Y:S02]  /*a0a50*/  LEA.HI.X.SX32 R15, R80, R3.reuse, 0x2, P3 ;  /* 0x00000003500f7211 */ /* 0x080fe400018f16ff */
[-C--:B------:R-:W-:Y:S02]  /*a0a60*/  LEA.HI.X.SX32 R53, R82, R3.reuse, 0x2, P5 ;  /* 0x0000000352357211 */ /* 0x080fe400028f16ff */
[----:B------:R-:W-:Y:S02]  /*a0a70*/  LEA R28, P3, R76, R2, 0x2 ;  /* 0x000000024c1c7211 */ /* 0x000fe400078610ff */
[----:B--2---:R-:W-:Y:S02]  /*a0a80*/  IADD3 R171, R169, R228, RZ ;  /* 0x000000e4a9ab7210 */ /* 0x004fe40007ffe0ff */
[----:B------:R-:W2:Y:S01]  /*a0a90*/  LDC R228, c[0x0][0x248] ;  /* 0x00009200ffe47b82 */ /* 0x000ea20000000800 */
[----:B------:R-:W-:Y:S02]  /*a0aa0*/  LEA.HI.X.SX32 R25, R84, R3, 0x2, P6 ;  /* 0x0000000354197211 */ /* 0x000fe400030f16ff */
[----:B------:R-:W-:-:S02]  /*a0ab0*/  LEA R54, P5, R78, R2, 0x2 ;  /* 0x000000024e367211 */ /* 0x000fc400078a10ff */
[CC--:B------:R-:W-:Y:S02]  /*a0ac0*/  LEA R26, P6, R79.reuse, R2.reuse, 0x2 ;  /* 0x000000024f1a7211 */ /* 0x0c0fe400078c10ff */
[-C--:B------:R-:W-:Y:S02]  /*a0ad0*/  LEA.HI.X.SX32 R29, R76, R3.reuse, 0x2, P3 ;  /* 0x000000034c1d7211 */ /* 0x080fe400018f16ff */
[-C--:B------:R-:W-:Y:S02]  /*a0ae0*/  LEA.HI.X.SX32 R55, R78, R3.reuse, 0x2, P5 ;  /* 0x000000034e377211 */ /* 0x080fe400028f16ff */
[-C--:B------:R-:W-:Y:S02]  /*a0af0*/  LEA R30, P3, R70, R2.reuse, 0x2 ;  /* 0x00000002461e7211 */ /* 0x080fe400078610ff */
[----:B------:R-:W-:Y:S02]  /*a0b00*/  LEA.HI.X.SX32 R27, R79, R3, 0x2, P6 ;  /* 0x000000034f1b7211 */ /* 0x000fe400030f16ff */
[----:B------:R-:W-:-:S02]  /*a0b10*/  LEA R40, P5, R72, R2, 0x2 ;  /* 0x0000000248287211 */ /* 0x000fc400078a10ff */
[-C--:B------:R-:W-:Y:S01]  /*a0b20*/  LEA R42, P6, R74, R2.reuse, 0x2 ;  /* 0x000000024a2a7211 */ /* 0x080fe200078c10ff */
[----:B------:R4:W-:Y:S01]  /*a0b30*/  STL.64 [R1+0x158], R44 ;  /* 0x0001582c01007387 */ /* 0x0009e20000100a00 */
[-C--:B------:R-:W-:Y:S02]  /*a0b40*/  LEA.HI.X.SX32 R31, R70, R3.reuse, 0x2, P3 ;  /* 0x00000003461f7211 */ /* 0x080fe400018f16ff */
[-C--:B------:R-:W-:Y:S02]  /*a0b50*/  LEA.HI.X.SX32 R41, R72, R3.reuse, 0x2, P5 ;  /* 0x0000000348297211 */ /* 0x080fe400028f16ff */
[----:B------:R-:W-:Y:S02]  /*a0b60*/  LEA.HI.X.SX32 R43, R74, R3, 0x2, P6 ;  /* 0x000000034a2b7211 */ /* 0x000fe400030f16ff */
[-C--:B------:R-:W-:Y:S02]  /*a0b70*/  LEA R36, P5, R66, R2.reuse, 0x2 ;  /* 0x0000000242247211 */ /* 0x080fe400078a10ff */
[----:B------:R-:W-:-:S02]  /*a0b80*/  LEA R32, P6, R68, R2, 0x2 ;  /* 0x0000000244207211 */ /* 0x000fc400078c10ff */
[-C--:B----4-:R-:W-:Y:S02]  /*a0b90*/  LEA R44, P3, R64, R2.reuse, 0x2 ;  /* 0x00000002402c7211 */ /* 0x090fe400078610ff */
[-C--:B------:R-:W-:Y:S02]  /*a0ba0*/  LEA.HI.X.SX32 R37, R66, R3.reuse, 0x2, P5 ;  /* 0x0000000342257211 */ /* 0x080fe400028f16ff */
[-C--:B------:R-:W-:Y:S02]  /*a0bb0*/  LEA.HI.X.SX32 R45, R64, R3.reuse, 0x2, P3 ;  /* 0x00000003402d7211 */ /* 0x080fe400018f16ff */
[-C--:B------:R-:W-:Y:S02]  /*a0bc0*/  LEA R46, P3, R4, R2.reuse, 0x2 ;  /* 0x00000002042e7211 */ /* 0x080fe400078610ff */
[----:B------:R-:W-:Y:S02]  /*a0bd0*/  LEA.HI.X.SX32 R33, R68, R3, 0x2, P6 ;  /* 0x0000000344217211 */ /* 0x000fe400030f16ff */
[----:B------:R-:W-:-:S02]  /*a0be0*/  LEA R38, P5, R6, R2, 0x2 ;  /* 0x0000000206267211 */ /* 0x000fc400078a10ff */
[-C--:B------:R-:W-:Y:S02]  /*a0bf0*/  LEA R34, P6, R18, R2.reuse, 0x2 ;  /* 0x0000000212227211 */ /* 0x080fe400078c10ff */
[-C--:B------:R-:W-:Y:S02]  /*a0c00*/  LEA.HI.X.SX32 R47, R4, R3.reuse, 0x2, P3 ;  /* 0x00000003042f7211 */ /* 0x080fe400018f16ff */
[-C--:B------:R-:W-:Y:S02]  /*a0c10*/  LEA.HI.X.SX32 R39, R6, R3.reuse, 0x2, P5 ;  /* 0x0000000306277211 */ /* 0x080fe400028f16ff */
[-C--:B------:R-:W-:Y:S01]  /*a0c20*/  LEA R250, P3, R5, R2.reuse, 0x2 ;  /* 0x0000000205fa7211 */ /* 0x080fe200078610ff */
[----:B--2---:R-:W-:Y:S01]  /*a0c30*/  IMAD.IADD R173, R171, 0x1, R228 ;  /* 0x00000001abad7824 */ /* 0x004fe200078e02e4 */
[----:B------:R-:W-:Y:S01]  /*a0c40*/  LEA.HI.X.SX32 R35, R18, R3, 0x2, P6 ;  /* 0x0000000312237211 */ /* 0x000fe200030f16ff */
[----:B------:R-:W2:Y:S01]  /*a0c50*/  LDC R228, c[0x0][0x248] ;  /* 0x00009200ffe47b82 */ /* 0x000ea20000000800 */
[----:B------:R-:W-:-:S02]  /*a0c60*/  LEA R4, P5, R7, R2, 0x2 ;  /* 0x0000000207047211 */ /* 0x000fc400078a10ff */
[CC--:B------:R-:W-:Y:S02]  /*a0c70*/  LEA R6, P6, R16.reuse, R2.reuse, 0x2 ;  /* 0x0000000210067211 */ /* 0x0c0fe400078c10ff */
[-C--:B------:R-:W-:Y:S02]  /*a0c80*/  LEA.HI.X.SX32 R251, R5, R3.reuse, 0x2, P3 ;  /* 0x0000000305fb7211 */ /* 0x080fe400018f16ff */
[-C--:B------:R-:W-:Y:S02]  /*a0c90*/  LEA.HI.X.SX32 R5, R7, R3.reuse, 0x2, P5 ;  /* 0x0000000307057211 */ /* 0x080fe400028f16ff */
[----:B------:R-:W-:Y:S02]  /*a0ca0*/  LEA.HI.X.SX32 R7, R16, R3, 0x2, P6 ;  /* 0x0000000310077211 */ /* 0x000fe400030f16ff */
[----:B------:R-:W-:-:S04]  /*a0cb0*/  LEA R16, P3, R17, R2, 0x2 ;  /* 0x0000000211107211 */ /* 0x000fc800078610ff */
[----:B------:R-:W-:Y:S02]  /*a0cc0*/  LEA.HI.X.SX32 R17, R17, R3, 0x2, P3 ;  /* 0x0000000311117211 */ /* 0x000fe400018f16ff */
[----:B------:R-:W-:-:S04]  /*a0cd0*/  LEA R66, P3, R67, R2, 0x2 ;  /* 0x0000000243427211 */ /* 0x000fc800078610ff */
[----:B------:R-:W-:Y:S02]  /*a0ce0*/  LEA.HI.X.SX32 R67, R67, R3, 0x2, P3 ;  /* 0x0000000343437211 */ /* 0x000fe400018f16ff */
[----:B------:R-:W-:-:S04]  /*a0cf0*/  LEA R72, P3, R73, R2, 0x2 ;  /* 0x0000000249487211 */ /* 0x000fc800078610ff */
[----:B------:R-:W-:Y:S02]  /*a0d00*/  LEA.HI.X.SX32 R73, R73, R3, 0x2, P3 ;  /* 0x0000000349497211 */ /* 0x000fe400018f16ff */
[----:B------:R-:W-:-:S04]  /*a0d10*/  LEA R78, P3, R0, R2, 0x2 ;  /* 0x00000002004e7211 */ /* 0x000fc800078610ff */
[----:B------:R-:W-:Y:S01]  /*a0d20*/  LEA.HI.X.SX32 R79, R0, R3, 0x2, P3 ;  /* 0x00000003004f7211 */ /* 0x000fe200018f16ff */
[----:B--2---:R-:W-:Y:S02]  /*a0d30*/  IMAD.IADD R0, R173, 0x1, R228 ;  /* 0x00000001ad007824 */ /* 0x004fe400078e02e4 */
        /* <DEDUP_REMOVED lines=23> */
[----:B------:R-:W-:-:S04]  /*a0eb0*/  LEA R64, P6, R65, R2, 0x2 ;  /* 0x0000000241407211 */ /* 0x000fc800078c10ff */
[----:B------:R-:W-:Y:S01]  /*a0ec0*/  LEA.HI.X.SX32 R65, R65, R3, 0x2, P6 ;  /* 0x0000000341417211 */ /* 0x000fe200030f16ff */
[----:B--2---:R-:W-:Y:S02]  /*a0ed0*/  IMAD.IADD R199, R197, 0x1, R228 ;  /* 0x00000001c5c77824 */ /* 0x004fe400078e02e4 */
[----:B------:R-:W2:Y:S01]  /*a0ee0*/  LDC R228, c[0x0][0x248] ;  /* 0x00009200ffe47b82 */ /* 0x000ea20000000800 */
[----:B------:R-:W-:-:S04]  /*a0ef0*/  LEA R70, P6, R71, R2, 0x2 ;  /* 0x0000000247467211 */ /* 0x000fc800078c10ff */
[----:B------:R-:W-:Y:S02]  /*a0f00*/  LEA.HI.X.SX32 R71, R71, R3, 0x2, P6 ;  /* 0x0000000347477211 */ /* 0x000fe400030f16ff */
[----:B------:R-:W-:-:S04]  /*a0f10*/  LEA R76, P6, R77, R2, 0x2 ;  /* 0x000000024d4c7211 */ /* 0x000fc800078c10ff */
[-C--:B------:R-:W-:Y:S02]  /*a0f20*/  LEA.HI.X.SX32 R77, R77, R3.reuse, 0x2, P6 ;  /* 0x000000034d4d7211 */ /* 0x080fe400030f16ff */
[----:B------:R-:W-:Y:S02]  /*a0f30*/  LEA R82, P6, R83, R2, 0x2 ;  /* 0x0000000253527211 */ /* 0x000fe400078c10ff */
[----:B--2---:R-:W-:Y:S02]  /*a0f40*/  IADD3 R201, R199, R228, RZ ;  /* 0x000000e4c7c97210 */ /* 0x004fe40007ffe0ff */
[----:B------:R-:W2:Y:S01]  /*a0f50*/  LDC R228, c[0x0][0x248] ;  /* 0x00009200ffe47b82 */ /* 0x000ea20000000800 */
[----:B------:R-:W-:Y:S02]  /*a0f60*/  LEA.HI.X.SX32 R83, R83, R3, 0x2, P6 ;  /* 0x0000000353537211 */ /* 0x000fe400030f16ff */
[----:B------:R-:W-:-:S04]  /*a0f70*/  LEA R88, P6, R89, R2, 0x2 ;  /* 0x0000000259587211 */ /* 0x000fc800078c10ff */
[----:B------:R-:W-:Y:S02]  /*a0f80*/  LEA.HI.X.SX32 R89, R89, R3, 0x2, P6 ;  /* 0x0000000359597211 */ /* 0x000fe400030f16ff */
[----:B------:R-:W-:-:S04]  /*a0f90*/  LEA R94, P6, R95, R2, 0x2 ;  /* 0x000000025f5e7211 */ /* 0x000fc800078c10ff */
[----:B------:R-:W-:Y:S02]  /*a0fa0*/  LEA.HI.X.SX32 R95, R95, R3, 0x2, P6 ;  /* 0x000000035f5f7211 */ /* 0x000fe400030f16ff */
[----:B------:R-:W-:-:S04]  /*a0fb0*/  LEA R100, P6, R101, R2, 0x2 ;  /* 0x0000000265647211 */ /* 0x000fc800078c10ff */
[-C--:B------:R-:W-:Y:S02]  /*a0fc0*/  LEA.HI.X.SX32 R101, R101, R3.reuse, 0x2, P6 ;  /* 0x0000000365657211 */ /* 0x080fe400030f16ff */
[-C--:B------:R-:W-:Y:S01]  /*a0fd0*/  LEA R106, P6, R107, R2.reuse, 0x2 ;  /* 0x000000026b6a7211 */ /* 0x080fe200078c10ff */
[----:B--2---:R-:W-:Y:S02]  /*a0fe0*/  IMAD.IADD R203, R201, 0x1, R228 ;  /* 0x00000001c9cb7824 */ /* 0x004fe400078e02e4 */
[----:B------:R-:W2:Y:S01]  /*a0ff0*/  LDC R228, c[0x0][0x248] ;  /* 0x00009200ffe47b82 */ /* 0x000ea20000000800 */
        /* <DEDUP_REMOVED lines=30> */
[----:B------:R-:W2:Y:S01]  /*a11e0*/  LDC R228, c[0x0][0x248] ;  /* 0x00009200ffe47b82 */ /* 0x000ea20000000800 */
        /* <DEDUP_REMOVED lines=23> */
[-C--:B------:R-:W-:Y:S02]  /*a1360*/  LEA.HI.X.SX32 R217, R217, R3.reuse, 0x2, P6 ;  /* 0x00000003d9d97211 */ /* 0x080fe400030f16ff */
[C---:B------:R-:W-:Y:S01]  /*a1370*/  LEA R222, P6, R223.reuse, R2, 0x2 ;  /* 0x00000002dfde7211 */ /* 0x040fe200078c10ff */
[----:B------:R-:W-:Y:S03]  /*a1380*/  STL.64 [R1+0x26c0], R162 ;  /* 0x0026c0a201007387 */ /* 0x000fe60000100a00 */
[----:B------:R-:W-:Y:S01]  /*a1390*/  LEA.HI.X.SX32 R223, R223, R3, 0x2, P6 ;  /* 0x00000003dfdf7211 */ /* 0x000fe200030f16ff */
[----:B------:R4:W-:Y:S04]  /*a13a0*/  STL.64 [R1+0x148], R10 ;  /* 0x0001480a01007387 */ /* 0x0009e80000100a00 */
[----:B------:R1:W-:Y:S01]  /*a13b0*/  STL.64 [R1+0x26c8], R164 ;  /* 0x0026c8a401007387 */ /* 0x0003e20000100a00 */
[----:B--2---:R-:W-:Y:S01]  /*a13c0*/  IADD3 R237, R235, R228, RZ ;  /* 0x000000e4ebed7210 */ /* 0x004fe20007ffe0ff */
[----:B----4-:R-:W2:Y:S01]  /*a13d0*/  LDC R11, c[0x0][0x22c] ;  /* 0x00008b00ff0b7b82 */ /* 0x010ea20000000800 */
[----:B------:R-:W-:-:S03]  /*a13e0*/  LEA R228, P6, R0, R2, 0x2 ;  /* 0x0000000200e47211 */ /* 0x000fc600078c10ff */
[----:B------:R-:W-:Y:S01]  /*a13f0*/  IMAD.IADD R239, R237, 0x1, R230 ;  /* 0x00000001edef7824 */ /* 0x000fe200078e02e6 */
[----:B------:R-:W-:Y:S01]  /*a1400*/  LEA.HI.X.SX32 R229, R0, R3, 0x2, P6 ;  /* 0x0000000300e57211 */ /* 0x000fe200030f16ff */
[----:B------:R-:W-:Y:S02]  /*a1410*/  STL.64 [R1+0x26d0], R166 ;  /* 0x0026d0a601007387 */ /* 0x000fe40000100a00 */
[----:B------:R-:W-:Y:S01]  /*a1420*/  IMAD.IADD R0, R239, 0x1, R232 ;  /* 0x00000001ef007824 */ /* 0x000fe200078e02e8 */
[-C--:B------:R-:W-:Y:S01]  /*a1430*/  LEA R18, P5, R19, R2.reuse, 0x2 ;  /* 0x0000000213127211 */ /* 0x080fe200078a10ff */
[----:B------:R-:W-:Y:S01]  /*a1440*/  STL.64 [R1+0x26d8], R144 ;  /* 0x0026d89001007387 */ /* 0x000fe20000100a00 */
[----:B------:R-:W-:Y:S01]  /*a1450*/  LEA R84, P3, R91, R2, 0x2 ;  /* 0x000000025b547211 */ /* 0x000fe200078610ff */
[----:B-1----:R-:W1:Y:S02]  /*a1460*/  LDC R164, c[0x0][0x22c] ;  /* 0x00008b00ffa47b82 */ /* 0x002e640000000800 */
[----:B------:R-:W-:Y:S01]  /*a1470*/  STL.64 [R1+0x26e0], R146 ;  /* 0x0026e09201007387 */ /* 0x000fe20000100a00 */
[----:B------:R-:W-:-:S03]  /*a1480*/  IADD3 R243, R0, R236, RZ ;  /* 0x000000ec00f37210 */ /* 0x000fc60007ffe0ff */
[----:B------:R-:W-:Y:S04]  /*a1490*/  STL.64 [R1+0x26e8], R156 ;  /* 0x0026e89c01007387 */ /* 0x000fe80000100a00 */
[----:B------:R-:W-:Y:S04]  /*a14a0*/  STL.64 [R1+0x26f0], R158 ;  /* 0x0026f09e01007387 */ /* 0x000fe80000100a00 */
[----:B------:R-:W-:Y:S04]  /*a14b0*/  STL.64 [R1+0x26f8], R160 ;  /* 0x0026f8a001007387 */ /* 0x000fe80000100a00 */
[----:B------:R4:W-:Y:S01]  /*a14c0*/  STL.64 [R1+0x2710], R140 ;  /* 0x0027108c01007387 */ /* 0x0009e20000100a00 */
[----:B------:R-:W-:-:S03]  /*a14d0*/  IMAD.IADD R245, R243, 0x1, R8 ;  /* 0x00000001f3f57824 */ /* 0x000fc600078e0208 */
[----:B------:R-:W-:Y:S04]  /*a14e0*/  STL.64 [R1+0x2718], R142 ;  /* 0x0027188e01007387 */ /* 0x000fe80000100a00 */
[----:B------:R-:W-:Y:S04]  /*a14f0*/  STL.64 [R1+0x2730], R136 ;  /* 0x0027308801007387 */ /* 0x000fe80000100a00 */
[----:B------:R3:W-:Y:S01]  /*a1500*/  STL.64 [R1+0x2738], R138 ;  /* 0x0027388a01007387 */ /* 0x0007e20000100a00 */
[-C--:B------:R-:W-:Y:S01]  /*a1510*/  LEA.HI.X.SX32 R19, R19, R3.reuse, 0x2, P5 ;  /* 0x0000000313137211 */ /* 0x080fe200028f16ff */
[----:B----4-:R-:W4:Y:S02]  /*a1520*/  LDC R140, c[0x0][0x22c] ;  /* 0x00008b00ff8c7b82 */ /* 0x010f240000000800 */
[----:B------:R-:W-:Y:S04]  /*a1530*/  STL.64 [R1+0x2740], R152 ;  /* 0x0027409801007387 */ /* 0x000fe80000100a00 */
[----:B------:R-:W2:Y:S01]  /*a1540*/  LDL.LU R8, [R1+0x251c] ;  /* 0x00251c0001087983 */ /* 0x000ea20000300800 */
[----:B------:R-:W-:Y:S01]  /*a1550*/  LEA.HI.X.SX32 R85, R91, R3, 0x2, P3 ;  /* 0x000000035b557211 */ /* 0x000fe200018f16ff */
[----:B------:R-:W4:Y:S02]  /*a1560*/  LDC R141, c[0x0][0x22c] ;  /* 0x00008b00ff8d7b82 */ /* 0x000f240000000800 */
[----:B------:R-:W4:Y:S04]  /*a1570*/  LDL.LU.64 R158, [R1+0xae8] ;  /* 0x000ae800019e7983 */ /* 0x000f280000300a00 */
[----:B------:R-:W4:Y:S01]  /*a1580*/  LDL.LU R163, [R1+0xe1c] ;  /* 0x000e1c0001a37983 */ /* 0x000f220000300800 */
[-C--:B------:R-:W-:Y:S01]  /*a1590*/  LEA R234, P6, R235, R2.reuse, 0x2 ;  /* 0x00000002ebea7211 */ /* 0x080fe200078c10ff */
[----:B------:R-:W-:Y:S01]  /*a15a0*/  IMAD.IADD R247, R245, 0x1, R242 ;  /* 0x00000001f5f77824 */ /* 0x000fe200078e02f2 */
[----:B---3--:R-:W3:Y:S01]  /*a15b0*/  LDC R138, c[0x0][0x22c] ;  /* 0x00008b00ff8a7b82 */ /* 0x008ee20000000800 */
[----:B------:R-:W3:Y:S01]  /*a15c0*/  LDL.LU R122, [R1+0x2518] ;  /* 0x00251800017a7983 */ /* 0x000ee20000300800 */
[----:B------:R-:W-:-:S03]  /*a15d0*/  LEA R68, P5, R69, R2, 0x2 ;  /* 0x0000000245447211 */ /* 0x000fc600078a10ff */
[----:B------:R-:W3:Y:S01]  /*a15e0*/  LDL.LU.64 R156, [R1+0xae0] ;  /* 0x000ae000019c7983 */ /* 0x000ee20000300a00 */
[-C--:B------:R-:W-:Y:S02]  /*a15f0*/  LEA.HI.X.SX32 R69, R69, R3.reuse, 0x2, P5 ;  /* 0x0000000345457211 */ /* 0x080fe400028f16ff */
[CC--:B------:R-:W-:Y:S01]  /*a1600*/  LEA R74, P5, R75.reuse, R2.reuse, 0x2 ;  /* 0x000000024b4a7211 */ /* 0x0c0fe200078a10ff */
[----:B------:R-:W3:Y:S01]  /*a1610*/  LDL.LU R166, [R1+0xe00] ;  /* 0x000e000001a67983 */ /* 0x000ee20000300800 */
[----:B------:R-:W1:Y:S02]  /*a1620*/  LDC R139, c[0x0][0x22c] ;  /* 0x00008b00ff8b7b82 */ /* 0x000e640000000800 */
[-C--:B------:R-:W-:Y:S01]  /*a1630*/  LEA.HI.X.SX32 R75, R75, R3.reuse, 0x2, P5 ;  /* 0x000000034b4b7211 */ /* 0x080fe200028f16ff */
[----:B------:R-:W1:Y:S01]  /*a1640*/  LDL.LU R125, [R1+0x2514] ;  /* 0x00251400017d7983 */ /* 0x000e620000300800 */
[----:B------:R-:W-:Y:S02]  /*a1650*/  LEA R80, P5, R81, R2, 0x2 ;  /* 0x0000000251507211 */ /* 0x000fe400078a10ff */
[-C--:B------:R-:W-:Y:S01]  /*a1660*/  LEA.HI.X.SX32 R235, R235, R3.reuse, 0x2, P6 ;  /* 0x00000003ebeb7211 */ /* 0x080fe200030f16ff */
[----:B------:R-:W3:Y:S01]  /*a1670*/  LDL.LU.64 R146, [R1+0xad8] ;  /* 0x000ad80001927983 */ /* 0x000ee20000300a00 */
[----:B------:R-:W-:-:S02]  /*a1680*/  LEA.HI.X.SX32 R81, R81, R3, 0x2, P5 ;  /* 0x0000000351517211 */ /* 0x000fc400028f16ff */
[CC--:B------:R-:W-:Y:S01]  /*a1690*/  LEA R86, P5, R90.reuse, R2.reuse, 0x2 ;  /* 0x000000025a567211 */ /* 0x0c0fe200078a10ff */
[----:B------:R-:W3:Y:S03]  /*a16a0*/  LDL.LU R165, [R1+0xdf0] ;  /* 0x000df00001a57983 */ /* 0x000ee60000300800 */
[-C--:B------:R-:W-:Y:S01]  /*a16b0*/  LEA.HI.X.SX32 R87, R90, R3.reuse, 0x2, P5 ;  /* 0x000000035a577211 */ /* 0x080fe200028f16ff */
[----:B------:R-:W3:Y:S01]  /*a16c0*/  LDL.LU.64 R144, [R1+0xad0] ;  /* 0x000ad00001907983 */ /* 0x000ee20000300a00 */
[CC--:B------:R-:W-:Y:S02]  /*a16d0*/  LEA R92, P5, R93.reuse, R2.reuse, 0x2 ;  /* 0x000000025d5c7211 */ /* 0x0c0fe400078a10ff */
[----:B------:R-:W-:Y:S01]  /*a16e0*/  LEA R90, P3, R96, R2, 0x2 ;  /* 0x00000002605a7211 */ /* 0x000fe200078610ff */
[----:B------:R-:W3:Y:S01]  /*a16f0*/  LDL.LU R167, [R1+0xe04] ;  /* 0x000e040001a77983 */ /* 0x000ee20000300800 */
[----:B------:R-:W-:-:S02]  /*a1700*/  LEA.HI.X.SX32 R93, R93, R3, 0x2, P5 ;  /* 0x000000035d5d7211 */ /* 0x000fc400028f16ff */
[-C--:B------:R-:W-:Y:S01]  /*a1710*/  LEA R98, P5, R99, R2.reuse, 0x2 ;  /* 0x0000000263627211 */ /* 0x080fe200078a10ff */
[----:B------:R-:W3:Y:S01]  /*a1720*/  LDL.LU.64 R154, [R1+0xab8] ;  /* 0x000ab800019a7983 */ /* 0x000ee20000300a00 */
[-C--:B------:R-:W-:Y:S02]  /*a1730*/  LEA.HI.X.SX32 R91, R96, R3.reuse, 0x2, P3 ;  /* 0x00000003605b7211 */ /* 0x080fe400018f16ff */
[-C--:B------:R-:W-:Y:S01]  /*a1740*/  LEA R96, P3, R97, R2.reuse, 0x2 ;  /* 0x0000000261607211 */ /* 0x080fe200078610ff */
[----:B------:R-:W3:Y:S01]  /*a1750*/  LDL.LU R131, [R1+0xdf4] ;  /* 0x000df40001837983 */ /* 0x000ee20000300800 */
[-C--:B------:R-:W-:Y:S02]  /*a1760*/  LEA.HI.X.SX32 R99, R99, R3.reuse, 0x2, P5 ;  /* 0x0000000363637211 */ /* 0x080fe400028f16ff */
[----:B------:R-:W-:Y:S01]  /*a1770*/  LEA R104, P5, R105, R2, 0x2 ;  /* 0x0000000269687211 */ /* 0x000fe200078a10ff */
[----:B------:R-:W3:Y:S01]  /*a1780*/  LDL.LU.64 R56, [R1+0xab0] ;  /* 0x000ab00001387983 */ /* 0x000ee20000300a00 */
[----:B------:R-:W-:-:S02]  /*a1790*/  LEA.HI.X.SX32 R97, R97, R3, 0x2, P3 ;  /* 0x0000000361617211 */ /* 0x000fc400018f16ff */
[-C--:B------:R-:W-:Y:S02]  /*a17a0*/  LEA R102, P3, R103, R2.reuse, 0x2 ;  /* 0x0000000267667211 */ /* 0x080fe400078610ff */
[-C--:B------:R-:W-:Y:S02]  /*a17b0*/  LEA.HI.X.SX32 R105, R105, R3.reuse, 0x2, P5 ;  /* 0x0000000369697211 */ /* 0x080fe400028f16ff */
[-C--:B------:R-:W-:Y:S02]  /*a17c0*/  LEA R110, P5, R111, R2.reuse, 0x2 ;  /* 0x000000026f6e7211 */ /* 0x080fe400078a10ff */
[-C--:B------:R-:W-:Y:S02]  /*a17d0*/  LEA.HI.X.SX32 R103, R103, R3.reuse, 0x2, P3 ;  /* 0x0000000367677211 */ /* 0x080fe400018f16ff */
[----:B------:R-:W-:Y:S02]  /*a17e0*/  LEA R108, P3, R109, R2, 0x2 ;  /* 0x000000026d6c7211 */ /* 0x000fe400078610ff */
        /* <DEDUP_REMOVED lines=52> */
[----:B------:R-:W-:Y:S02]  /*a1b30*/  LEA.HI.X.SX32 R233, R233, R3, 0x2, P5 ;  /* 0x00000003e9e97211 */ /* 0x000fe400028f16ff */
[-C--:B------:R-:W-:Y:S02]  /*a1b40*/  LEA R240, P6, R0, R2.reuse, 0x2 ;  /* 0x0000000200f07211 */ /* 0x080fe400078c10ff */
[----:B------:R-:W-:-:S02]  /*a1b50*/  LEA R238, P5, R239, R2, 0x2 ;  /* 0x00000002efee7211 */ /* 0x000fc400078a10ff */
[-C--:B------:R-:W-:Y:S02]  /*a1b60*/  LEA.HI.X.SX32 R231, R231, R3.reuse, 0x2, P3 ;  /* 0x00000003e7e77211 */ /* 0x080fe400018f16ff */
[----:B------:R-:W-:Y:S02]  /*a1b70*/  LEA R236, P3, R237, R2, 0x2 ;  /* 0x00000002edec7211 */ /* 0x000fe400078610ff */
[-C--:B------:R-:W-:Y:S02]  /*a1b80*/  LEA.HI.X.SX32 R241, R0, R3.reuse, 0x2, P6 ;  /* 0x0000000300f17211 */ /* 0x080fe400030f16ff */
[----:B------:R-:W-:Y:S02]  /*a1b90*/  LEA.HI.X.SX32 R239, R239, R3, 0x2, P5 ;  /* 0x00000003efef7211 */ /* 0x000fe400028f16ff */
[----:B------:R-:W-:Y:S02]  /*a1ba0*/  IADD3 R0, R247, R244, RZ ;  /* 0x000000f4f7007210 */ /* 0x000fe40007ffe0ff */
[----:B------:R-:W-:-:S02]  /*a1bb0*/  LEA R244, P5, R245, R2, 0x2 ;  /* 0x00000002f5f47211 */ /* 0x000fc400078a10ff */
[-C--:B------:R-:W-:Y:S02]  /*a1bc0*/  LEA.HI.X.SX32 R237, R237, R3.reuse, 0x2, P3 ;  /* 0x00000003eded7211 */ /* 0x080fe400018f16ff */
[-C--:B------:R-:W-:Y:S01]  /*a1bd0*/  LEA R242, P3, R243, R2.reuse, 0x2 ;  /* 0x00000002f3f27211 */ /* 0x080fe200078610ff */
[C---:B------:R-:W-:Y:S01]  /*a1be0*/  IMAD.IADD R252, R0.reuse, 0x1, R9 ;  /* 0x0000000100fc7824 */ /* 0x040fe200078e0209 */
[-C--:B------:R-:W-:Y:S01]  /*a1bf0*/  LEA.HI.X.SX32 R245, R245, R3.reuse, 0x2, P5 ;  /* 0x00000003f5f57211 */ /* 0x080fe200028f16ff */
[----:B------:R-:W3:Y:S01]  /*a1c00*/  LDL.LU R9, [R1+0xe08] ;  /* 0x000e080001097983 */ /* 0x000ee20000300800 */
[C---:B------:R-:W-:Y:S02]  /*a1c10*/  LEA R248, P5, R0.reuse, R2, 0x2 ;  /* 0x0000000200f87211 */ /* 0x040fe400078a10ff */
[-C--:B------:R-:W-:Y:S01]  /*a1c20*/  LEA.HI.X.SX32 R243, R243, R3.reuse, 0x2, P3 ;  /* 0x00000003f3f37211 */ /* 0x080fe200018f16ff */
[----:B------:R-:W3:Y:S01]  /*a1c30*/  LDL.LU R136, [R1+0x2510] ;  /* 0x0025100001887983 */ /* 0x000ee20000300800 */
[----:B------:R-:W-:-:S03]  /*a1c40*/  LEA.HI.X.SX32 R249, R0, R3, 0x2, P5 ;  /* 0x0000000300f97211 */ /* 0x000fc600028f16ff */
[----:B------:R-:W3:Y:S01]  /*a1c50*/  LDL.LU R124, [R1+0x250c] ;  /* 0x00250c00017c7983 */ /* 0x000ee20000300800 */
[----:B--2---:R-:W-:-:S03]  /*a1c60*/  ISETP.LT.AND P3, PT, R8, R11, !P0 ;  /* 0x0000000b0800720c */ /* 0x004fc60004761270 */
[----:B------:R-:W2:Y:S04]  /*a1c70*/  LDL.LU.64 R10, [R1+0xaa8] ;  /* 0x000aa800010a7983 */ /* 0x000ea80000300a00 */
[----:B------:R-:W2:Y:S04]  /*a1c80*/  LDL.LU R8, [R1+0xdf8] ;  /* 0x000df80001087983 */ /* 0x000ea80000300800 */
[----:B----4-:R4:W-:Y:S01]  /*a1c90*/  @P2 STG.E desc[UR60][R158.64], R163 ;  /* 0x000000a39e002986 */ /* 0x0109e2000c10193c */
[----:B---3--:R-:W-:-:S03]  /*a1ca0*/  ISETP.LT.AND P2, PT, R122, R130, !P0 ;  /* 0x000000827a00720c */ /* 0x008fc60004741270 */
[----:B------:R-:W3:Y:S04]  /*a1cb0*/  LDL.LU R0, [R1+0x2508] ;  /* 0x0025080001007983 */ /* 0x000ee80000300800 */
[----:B------:R-:W2:Y:S01]  /*a1cc0*/  LDL.LU R122, [R1+0x2504] ;  /* 0x00250400017a7983 */ /* 0x000ea20000300800 */
[----:B------:R-:W-:-:S03]  /*a1cd0*/  LEA R246, P6, R247, R2, 0x2 ;  /* 0x00000002f7f67211 */ /* 0x000fc600078c10ff */
[----:B----4-:R-:W4:Y:S01]  /*a1ce0*/  LDL.LU.64 R162, [R1+0xaa0] ;  /* 0x000aa00001a27983 */ /* 0x010f220000300a00 */
[-C--:B------:R-:W-:Y:S02]  /*a1cf0*/  LEA.HI.X.SX32 R247, R247, R3.reuse, 0x2, P6 ;  /* 0x00000003f7f77211 */ /* 0x080fe400030f16ff */
[C---:B------:R-:W-:Y:S01]  /*a1d00*/  LEA R2, P6, R252.reuse, R2, 0x2 ;  /* 0x00000002fc027211 */ /* 0x040fe200078c10ff */
[----:B------:R-:W4:Y:S03]  /*a1d10*/  LDL.LU R130, [R1+0xe0c] ;  /* 0x000e0c0001827983 */ /* 0x000f260000300800 */
[----:B------:R-:W-:Y:S02]  /*a1d20*/  LEA.HI.X.SX32 R3, R252, R3, 0x2, P6 ;  /* 0x00000003fc037211 */ /* 0x000fe400030f16ff */
[----:B-1----:R-:W-:Y:S01]  /*a1d30*/  ISETP.LT.AND P6, PT, R125, R164, !P0 ;  /* 0x000000a47d00720c */ /* 0x002fe200047c1270 */
[----:B------:R1:W-:Y:S01]  /*a1d40*/  @P4 STG.E desc[UR60][R156.64], R166 ;  /* 0x000000a69c004986 */ /* 0x0003e2000c10193c */
[----:B------:R-:W1:Y:S08]  /*a1d50*/  LDC R164, c[0x0][0x22c] ;  /* 0x00008b00ffa47b82 */ /* 0x000e700000000800 */
[----:B------:R-:W1:Y:S01]  /*a1d60*/  LDC R125, c[0x0][0x22c] ;  /* 0x00008b00ff7d7b82 */ /* 0x000e620000000800 */
[----:B------:R1:W-:Y:S04]  /*a1d70*/  @P3 STG.E desc[UR60][R146.64], R165 ;  /* 0x000000a592003986 */ /* 0x0003e8000c10193c */
[----:B------:R-:W-:Y:S03]  /*a1d80*/  @P2 STG.E desc[UR60][R144.64], R167 ;  /* 0x000000a790002986 */ /* 0x000fe6000c10193c */
[----:B-1----:R-:W3:Y:S08]  /*a1d90*/  LDC R166, c[0x0][0x22c] ;  /* 0x00008b00ffa67b82 */ /* 0x002ef00000000800 */
[----:B------:R-:W1:Y:S01]  /*a1da0*/  LDC R252, c[0x0][0x22c] ;  /* 0x00008b00fffc7b82 */ /* 0x000e620000000800 */
[----:B------:R-:W-:-:S02]  /*a1db0*/  ISETP.LT.AND P4, PT, R136, R164, !P0 ;  /* 0x000000a48800720c */ /* 0x000fc40004781270 */
[----:B------:R-:W4:Y:S01]  /*a1dc0*/  LDL.LU.64 R164, [R1+0xa98] ;  /* 0x000a980001a47983 */ /* 0x000f220000300a00 */
[----:B------:R-:W-:-:S03]  /*a1dd0*/  ISETP.LT.AND P5, PT, R124, R125, !P0 ;  /* 0x0000007d7c00720c */ /* 0x000fc600047a1270 */
[----:B------:R-:W4:Y:S01]  /*a1de0*/  LDL.LU R125, [R1+0xdfc] ;  /* 0x000dfc00017d7983 */ /* 0x000f220000300800 */
[----:B------:R-:W1:Y:S03]  /*a1df0*/  LDC R124, c[0x0][0x22c] ;  /* 0x00008b00ff7c7b82 */ /* 0x000e660000000800 */
[----:B------:R-:W4:Y:S01]  /*a1e00*/  LDL.LU R137, [R1+0x2500] ;  /* 0x0025000001897983 */ /* 0x000f220000300800 */
[----:B--2---:R-:W-:-:S03]  /*a1e10*/  ISETP.LT.AND P2, PT, R122, R123, !P0 ;  /* 0x0000007b7a00720c */ /* 0x004fc60004741270 */
[----:B------:R-:W2:Y:S04]  /*a1e20*/  LDL.LU R123, [R1+0x24fc] ;  /* 0x0024fc00017b7983 */ /* 0x000ea80000300800 */
[----:B------:R-:W1:Y:S01]  /*a1e30*/  LDL.LU R122, [R1+0x24f4] ;  /* 0x0024f400017a7983 */ /* 0x000e620000300800 */
[----:B---3--:R-:W-:Y:S02]  /*a1e40*/  ISETP.LT.AND P3, PT, R0, R166, !P0 ;  /* 0x000000a60000720c */ /* 0x008fe40004761270 */
[----:B------:R-:W3:Y:S01]  /*a1e50*/  LDC R0, c[0x0][0x22c] ;  /* 0x00008b00ff007b82 */ /* 0x000ee20000000800 */
[----:B------:R4:W-:Y:S04]  /*a1e60*/  @P6 STG.E desc[UR60][R154.64], R131 ;  /* 0x000000839a006986 */ /* 0x0009e8000c10193c */
[----:B------:R4:W-:Y:S04]  /*a1e70*/  @P4 STG.E desc[UR60][R56.64], R9 ;  /* 0x0000000938004986 */ /* 0x0009e8000c10193c */
[----:B----4-:R-:W4:Y:S04]  /*a1e80*/  LDL.LU.64 R154, [R1+0xa90] ;  /* 0x000a9000019a7983 */ /* 0x010f280000300a00 */
[----:B------:R-:W4:Y:S04]  /*a1e90*/  LDL.LU R131, [R1+0xde0] ;  /* 0x000de00001837983 */ /* 0x000f280000300800 */
[----:B------:R-:W3:Y:S04]  /*a1ea0*/  LDL.LU R136, [R1+0x24f8] ;  /* 0x0024f80001887983 */ /* 0x000ee80000300800 */
[----:B------:R-:W4:Y:S04]  /*a1eb0*/  LDL.LU.64 R56, [R1+0xa88] ;  /* 0x000a880001387983 */ /* 0x000f280000300a00 */
[----:B------:R2:W-:Y:S04]  /*a1ec0*/  @P5 STG.E desc[UR60][R10.64], R8 ;  /* 0x000000080a005986 */ /* 0x0005e8000c10193c */
[----:B------:R-:W4:Y:S04]  /*a1ed0*/  LDL.LU R9, [R1+0xdd0] ;  /* 0x000dd00001097983 */ /* 0x000f280000300800 */
[----:B------:R2:W-:Y:S04]  /*a1ee0*/  @P3 STG.E desc[UR60][R162.64], R130 ;  /* 0x00000082a2003986 */ /* 0x0005e8000c10193c */
[----:B--2---:R-:W2:Y:S04]  /*a1ef0*/  LDL.LU.64 R10, [R1+0xa80] ;  /* 0x000a8000010a7983 */ /* 0x004ea80000300a00 */
[----:B------:R-:W2:Y:S04]  /*a1f00*/  LDL.LU R8, [R1+0xde4] ;  /* 0x000de40001087983 */ /* 0x000ea80000300800 */
[----:B------:R-:W2:Y:S04]  /*a1f10*/  LDL.LU R130, [R1+0x24f0] ;  /* 0x0024f00001827983 */ /* 0x000ea80000300800 */
[----:B------:R-:W2:Y:S04]  /*a1f20*/  LDL.LU.64 R156, [R1+0xa78] ;  /* 0x000a7800019c7983 */ /* 0x000ea80000300a00 */
[----:B------:R-:W2:Y:S04]  /*a1f30*/  LDL.LU R144, [R1+0xdd4] ;  /* 0x000dd40001907983 */ /* 0x000ea80000300800 */
[----:B------:R-:W2:Y:S04]  /*a1f40*/  LDL.LU.64 R146, [R1+0xa70] ;  /* 0x000a700001927983 */ /* 0x000ea80000300a00 */
[----:B------:R-:W2:Y:S04]  /*a1f50*/  LDL.LU R145, [R1+0xde8] ;  /* 0x000de80001917983 */ /* 0x000ea80000300800 */
[----:B------:R1:W-:Y:S01]  /*a1f60*/  @P2 STG.E desc[UR60][R164.64], R125 ;  /* 0x0000007da4002986 */ /* 0x0003e2000c10193c */
[----:B------:R-:W-:-:S03]  /*a1f70*/  ISETP.LT.AND P3, PT, R123, R140, !P0 ;  /* 0x0000008c7b00720c */ /* 0x000fc60004761270 */
[----:B------:R-:W2:Y:S01]  /*a1f80*/  LDL.LU R123, [R1+0x24ec] ;  /* 0x0024ec00017b7983 */ /* 0x000ea20000300800 */
[----:B-1----:R-:W-:-:S03]  /*a1f90*/  ISETP.LT.AND P2, PT, R122, R124, !P0 ;  /* 0x0000007c7a00720c */ /* 0x002fc60004741270 */
[----:B------:R-:W2:Y:S04]  /*a1fa0*/  LDL.LU.64 R166, [R1+0xa68] ;  /* 0x000a680001a67983 */ /* 0x000ea80000300a00 */
[----:B------:R-:W2:Y:S04]  /*a1fb0*/  LDL.LU R162, [R1+0xdd8] ;  /* 0x000dd80001a27983 */ /* 0x000ea80000300800 */
[----:B------:R-:W2:Y:S04]  /*a1fc0*/  LDL.LU R125, [R1+0x24e8] ;  /* 0x0024e800017d7983 */ /* 0x000ea80000300800 */
[----:B------:R-:W2:Y:S01]  /*a1fd0*/  LDL.LU R124, [R1+0x24e4] ;  /* 0x0024e400017c7983 */ /* 0x000ea20000300800 */
[----:B------:R-:W-:-:S02]  /*a1fe0*/  ISETP.LT.AND P4, PT, R137, R141, !P0 ;  /* 0x0000008d8900720c */ /* 0x000fc40004781270 */
[----:B------:R-:W1:Y:S01]  /*a1ff0*/  LDC R137, c[0x0][0x22c] ;  /* 0x00008b00ff897b82 */ /* 0x000e620000000800 */
[----:B------:R-:W2:Y:S01]  /*a2000*/  LDL.LU R122, [R1+0x24e0] ;  /* 0x0024e000017a7983 */ /* 0x000ea20000300800 */
[----:B---3--:R-:W-:-:S06]  /*a2010*/  ISETP.LT.AND P6, PT, R136, R138, !P0 ;  /* 0x0000008a8800720c */ /* 0x008fcc00047c1270 */
[----:B------:R-:W3:Y:S03]  /*a2020*/  LDC R136, c[0x0][0x22c] ;  /* 0x00008b00ff887b82 */ /* 0x000ee60000000800 */
[----:B----4-:R4:W-:Y:S05]  /*a2030*/  @P4 STG.E desc[UR60][R154.64], R131 ;  /* 0x000000839a004986 */ /* 0x0109ea000c10193c */
[----:B------:R-:W3:Y:S01]  /*a2040*/  LDC R138, c[0x0][0x22c] ;  /* 0x00008b00ff8a7b82 */ /* 0x000ee20000000800 */
[----:B------:R-:W-:Y:S01]  /*a2050*/  @P3 STG.E desc[UR60][R56.64], R9 ;  /* 0x0000000938003986 */ /* 0x000fe2000c10193c */
[----:B--2---:R-:W-:-:S03]  /*a2060*/  ISETP.LT.AND P5, PT, R130, R252, !P0 ;  /* 0x000000fc8200720c */ /* 0x004fc600047a1270 */
[----:B------:R-:W2:Y:S03]  /*a2070*/  LDL.LU R130, [R1+0x24dc] ;  /* 0x0024dc0001827983 */ /* 0x000ea60000300800 */
[----:B------:R-:W2:Y:S01]  /*a2080*/  LDC R252, c[0x0][0x22c] ;  /* 0x00008b00fffc7b82 */ /* 0x000ea20000000800 */
[----:B------:R-:W2:Y:S04]  /*a2090*/  LDL.LU.64 R164, [R1+0xa60] ;  /* 0x000a600001a47983 */ /* 0x000ea80000300a00 */
[----:B------:R-:W2:Y:S04]  /*a20a0*/  LDL.LU R163, [R1+0xdec] ;  /* 0x000dec0001a37983 */ /* 0x000ea80000300800 */
[----:B----4-:R-:W4:Y:S04]  /*a20b0*/  LDL.LU.64 R154, [R1+0xa58] ;  /* 0x000a5800019a7983 */ /* 0x010f280000300a00 */
[----:B------:R-:W4:Y:S04]  /*a20c0*/  LDL.LU R131, [R1+0xddc] ;  /* 0x000ddc0001837983 */ /* 0x000f280000300800 */
[----:B------:R1:W-:Y:S04]  /*a20d0*/  @P6 STG.E desc[UR60][R10.64], R8 ;  /* 0x000000080a006986 */ /* 0x0003e8000c10193c */
[----:B------:R-:W-:Y:S04]  /*a20e0*/  @P2 STG.E desc[UR60][R156.64], R144 ;  /* 0x000000909c002986 */ /* 0x000fe8000c10193c */
[----:B-1----:R-:W4:Y:S04]  /*a20f0*/  LDL.LU.64 R10, [R1+0xa50] ;  /* 0x000a5000010a7983 */ /* 0x002f280000300a00 */
[----:B------:R-:W4:Y:S04]  /*a2100*/  LDL.LU R9, [R1+0xdc0] ;  /* 0x000dc00001097983 */ /* 0x000f280000300800 */
[----:B------:R-:W4:Y:S04]  /*a2110*/  LDL.LU.64 R56, [R1+0xa38] ;  /* 0x000a380001387983 */ /* 0x000f280000300a00 */
[----:B------:R-:W4:Y:S01]  /*a2120*/  LDL.LU R8, [R1+0xdb0] ;  /* 0x000db00001087983 */ /* 0x000f220000300800 */
[----:B------:R-:W-:-:S03]  /*a2130*/  ISETP.LT.AND P3, PT, R125, R139, !P0 ;  /* 0x0000008b7d00720c */ /* 0x000fc60004761270 */
[----:B------:R-:W4:Y:S01]  /*a2140*/  LDL.LU R125, [R1+0x24d8] ;  /* 0x0024d800017d7983 */ /* 0x000f220000300800 */
[----:B------:R-:W-:Y:S01]  /*a2150*/  ISETP.LT.AND P4, PT, R123, R0, !P0 ;  /* 0x000000007b00720c */ /* 0x000fe20004781270 */
[----:B------:R-:W1:Y:S01]  /*a2160*/  LDC R139, c[0x0][0x22c] ;  /* 0x00008b00ff8b7b82 */ /* 0x000e620000000800 */
[----:B------:R-:W-:Y:S02]  /*a2170*/  ISETP.LT.AND P2, PT, R124, R137, !P0 ;  /* 0x000000897c00720c */ /* 0x000fe40004741270 */
[----:B------:R-:W4:Y:S05]  /*a2180*/  LDL.LU R124, [R1+0x24d4] ;  /* 0x0024d400017c7983 */ /* 0x000f2a0000300800 */
[----:B------:R-:W4:Y:S01]  /*a2190*/  LDC R0, c[0x0][0x22c] ;  /* 0x00008b00ff007b82 */ /* 0x000f220000000800 */
[----:B------:R-:W-:Y:S04]  /*a21a0*/  @P5 STG.E desc[UR60][R146.64], R145 ;  /* 0x0000009192005986 */ /* 0x000fe8000c10193c */
[----:B------:R3:W-:Y:S02]  /*a21b0*/  @P4 STG.E desc[UR60][R166.64], R162 ;  /* 0x000000a2a6004986 */ /* 0x0007e4000c10193c */
[----:B---3--:R-:W-:Y:S01]  /*a21c0*/  ISETP.LT.AND P4, PT, R122, R136, !P0 ;  /* 0x000000887a00720c */ /* 0x008fe20004781270 */
[----:B------:R-:W3:Y:S01]  /*a21d0*/  LDC R123, c[0x0][0x22c] ;  /* 0x00008b00ff7b7b82 */ /* 0x000ee20000000800 */
[----:B------:R-:W3:Y:S04]  /*a21e0*/  LDL.LU R122, [R1+0x24d0] ;  /* 0x0024d000017a7983 */ /* 0x000ee80000300800 */
[----:B------:R-:W3:Y:S03]  /*a21f0*/  LDL.LU.64 R160, [R1+0xa30] ;  /* 0x000a300001a07983 */ /* 0x000ee60000300a00 */
[----:B------:R-:W1:Y:S01]  /*a2200*/  LDC R137, c[0x0][0x22c] ;  /* 0x00008b00ff897b82 */ /* 0x000e620000000800 */
[----:B------:R-:W3:Y:S04]  /*a2210*/  LDL.LU R166, [R1+0xdc4] ;  /* 0x000dc40001a67983 */ /* 0x000ee80000300800 */
[----:B------:R-:W3:Y:S03]  /*a2220*/  LDL.LU.64 R158, [R1+0xa28] ;  /* 0x000a2800019e7983 */ /* 0x000ee60000300a00 */
[----:B------:R-:W1:Y:S01]  /*a2230*/  LDC R136, c[0x0][0x22c] ;  /* 0x00008b00ff887b82 */ /* 0x000e620000000800 */
[----:B------:R-:W3:Y:S04]  /*a2240*/  LDL.LU R167, [R1+0xdb4] ;  /* 0x000db40001a77983 */ /* 0x000ee80000300800 */
[----:B------:R-:W3:Y:S04]  /*a2250*/  LDL.LU.64 R144, [R1+0xa20] ;  /* 0x000a200001907983 */ /* 0x000ee80000300a00 */
[----:B--2---:R2:W-:Y:S04]  /*a2260*/  @P3 STG.E desc[UR60][R164.64], R163 ;  /* 0x000000a3a4003986 */ /* 0x0045e8000c10193c */
[----:B--2---:R-:W2:Y:S01]  /*a2270*/  LDL.LU R165, [R1+0xdc8] ;  /* 0x000dc80001a57983 */ /* 0x004ea20000300800 */
[----:B----4-:R-:W-:-:S03]  /*a2280*/  ISETP.LT.AND P3, PT, R124, R0, !P0 ;  /* 0x000000007c00720c */ /* 0x010fc60004761270 */
[----:B------:R-:W1:Y:S01]  /*a2290*/  LDL.LU R124, [R1+0x24cc] ;  /* 0x0024cc00017c7983 */ /* 0x000e620000300800 */
[----:B------:R-:W-:Y:S01]  /*a22a0*/  ISETP.LT.AND P5, PT, R130, R138, !P0 ;  /* 0x0000008a8200720c */ /* 0x000fe200047a1270 */
[----:B------:R-:W4:Y:S02]  /*a22b0*/  LDC R0, c[0x0][0x22c] ;  /* 0x00008b00ff007b82 */ /* 0x000f240000000800 */
[----:B------:R3:W-:Y:S01]  /*a22c0*/  @P2 STG.E desc[UR60][R154.64], R131 ;  /* 0x000000839a002986 */ /* 0x0007e2000c10193c */
[----:B------:R-:W-:-:S03]  /*a22d0*/  ISETP.LT.AND P6, PT, R125, R252, !P0 ;  /* 0x000000fc7d00720c */ /* 0x000fc600047c1270 */
[----:B------:R3:W-:Y:S02]  /*a22e0*/  @P4 STG.E desc[UR60][R10.64], R9 ;  /* 0x000000090a004986 */ /* 0x0007e4000c10193c */
[----:B------:R-:W4:Y:S01]  /*a22f0*/  LDC R130, c[0x0][0x22c] ;  /* 0x00008b00ff827b82 */ /* 0x000f220000000800 */
[----:B---3--:R-:W-:Y:S02]  /*a2300*/  ISETP.LT.AND P2, PT, R122, R123, !P0 ;  /* 0x0000007b7a00720c */ /* 0x008fe40004741270 */
[----:B------:R-:W3:Y:S04]  /*a2310*/  LDL.LU R122, [R1+0x24c8] ;  /* 0x0024c800017a7983 */ /* 0x000ee80000300800 */
[----:B------:R-:W4:Y:S01]  /*a2320*/  LDL.LU.64 R154, [R1+0xa18] ;  /* 0x000a1800019a7983 */ /* 0x000f220000300a00 */
[----:B------:R-:W4:Y:S03]  /*a2330*/  LDC R252, c[0x0][0x22c] ;  /* 0x00008b00fffc7b82 */ /* 0x000f260000000800 */
[----:B------:R-:W4:Y:S04]  /*a2340*/  LDL.LU R131, [R1+0xdb8] ;  /* 0x000db80001837983 */ /* 0x000f280000300800 */
[----:B------:R-:W4:Y:S01]  /*a2350*/  LDL.LU R11, [R1+0x24c4] ;  /* 0x0024c400010b7983 */ /* 0x000f220000300800 */
[----:B------:R-:W4:Y:S03]  /*a2360*/  LDC R138, c[0x0][0x22c] ;  /* 0x00008b00ff8a7b82 */ /* 0x000f260000000800 */
[----:B------:R-:W4:Y:S04]  /*a2370*/  LDL.LU R123, [R1+0x24c0] ;  /* 0x0024c000017b7983 */ /* 0x000f280000300800 */
[----:B------:R-:W4:Y:S04]  /*a2380*/  LDL.LU R125, [R1+0x24bc] ;  /* 0x0024bc00017d7983 */ /* 0x000f280000300800 */
[----:B------:R2:W-:Y:S04]  /*a2390*/  @P5 STG.E desc[UR60][R56.64], R8 ;  /* 0x0000000838005986 */ /* 0x0005e8000c10193c */
[----:B------:R-:W4:Y:S04]  /*a23a0*/  LDL.LU.64 R156, [R1+0xa10] ;  /* 0x000a1000019c7983 */ /* 0x000f280000300a00 */
[----:B--2---:R-:W2:Y:S04]  /*a23b0*/  LDL.LU R8, [R1+0xdcc] ;  /* 0x000dcc0001087983 */ /* 0x004ea80000300800 */
[----:B------:R-:W2:Y:S04]  /*a23c0*/  LDL.LU.64 R146, [R1+0xa08] ;  /* 0x000a080001927983 */ /* 0x000ea80000300a00 */
[----:B------:R-:W2:Y:S04]  /*a23d0*/  LDL.LU R164, [R1+0xdbc] ;  /* 0x000dbc0001a47983 */ /* 0x000ea80000300800 */
[----:B------:R-:W2:Y:S04]  /*a23e0*/  LDL.LU.64 R162, [R1+0xa00] ;  /* 0x000a000001a27983 */ /* 0x000ea80000300a00 */
[----:B------:R-:W2:Y:S04]  /*a23f0*/  LDL.LU R10, [R1+0xda0] ;  /* 0x000da000010a7983 */ /* 0x000ea80000300800 */
[----:B------:R-:W2:Y:S04]  /*a2400*/  LDL.LU.64 R56, [R1+0x9f8] ;  /* 0x0009f80001387983 */ /* 0x000ea80000300a00 */
[----:B------:R-:W2:Y:S01]  /*a2410*/  LDL.LU R9, [R1+0xd90] ;  /* 0x000d900001097983 */ /* 0x000ea20000300800 */
[----:B-1----:R-:W-:-:S03]  /*a2420*/  ISETP.LT.AND P4, PT, R124, R137, !P0 ;  /* 0x000000897c00720c */ /* 0x002fc60004781270 */
[----:B------:R-:W2:Y:S01]  /*a2430*/  LDL.LU R124, [R1+0x24b8] ;  /* 0x0024b800017c7983 */ /* 0x000ea20000300800 */
[----:B------:R-:W1:Y:S03]  /*a2440*/  LDC R137, c[0x0][0x22c] ;  /* 0x00008b00ff897b82 */ /* 0x000e660000000800 */
[----:B------:R-:W-:Y:S04]  /*a2450*/  @P6 STG.E desc[UR60][R160.64], R166 ;  /* 0x000000a6a0006986 */ /* 0x000fe8000c10193c */
[----:B------:R4:W-:Y:S01]  /*a2460*/  @P3 STG.E desc[UR60][R158.64], R167 ;  /* 0x000000a79e003986 */ /* 0x0009e2000c10193c */
[----:B---3--:R-:W-:-:S03]  /*a2470*/  ISETP.LT.AND P3, PT, R122, R136, !P0 ;  /* 0x000000887a00720c */ /* 0x008fc60004761270 */
[----:B------:R3:W-:Y:S01]  /*a2480*/  @P2 STG.E desc[UR60][R144.64], R165 ;  /* 0x000000a590002986 */ /* 0x0007e2000c10193c */
[----:B------:R-:W1:Y:S03]  /*a2490*/  LDC R136, c[0x0][0x22c] ;  /* 0x00008b00ff887b82 */ /* 0x000e660000000800 */
[----:B----4-:R-:W4:Y:S04]  /*a24a0*/  LDL.LU.64 R166, [R1+0x9f0] ;  /* 0x0009f00001a67983 */ /* 0x010f280000300a00 */
[----:B------:R-:W4:Y:S01]  /*a24b0*/  LDL.LU R122, [R1+0xda4] ;  /* 0x000da400017a7983 */ /* 0x000f220000300800 */
[----:B------:R-:W-:Y:S02]  /*a24c0*/  ISETP.LT.AND P6, PT, R11, R130, !P0 ;  /* 0x000000820b00720c */ /* 0x000fe400047c1270 */
[----:B------:R-:W4:Y:S01]  /*a24d0*/  LDC R11, c[0x0][0x22c] ;  /* 0x00008b00ff0b7b82 */ /* 0x000f220000000800 */
[----:B------:R-:W4:Y:S01]  /*a24e0*/  LDL.LU R130, [R1+0x24b4] ;  /* 0x0024b40001827983 */ /* 0x000f220000300800 */
[----:B------:R-:W-:-:S03]  /*a24f0*/  ISETP.LT.AND P2, PT, R123, R139, !P0 ;  /* 0x0000008b7b00720c */ /* 0x000fc60004741270 */
[----:B------:R-:W1:Y:S01]  /*a2500*/  LDL.LU R123, [R1+0x24b0] ;  /* 0x0024b000017b7983 */ /* 0x000e620000300800 */
[----:B------:R-:W-:Y:S02]  /*a2510*/  ISETP.LT.AND P5, PT, R125, R252, !P0 ;  /* 0x000000fc7d00720c */ /* 0x000fe400047a1270 */
[----:B------:R-:W1:Y:S01]  /*a2520*/  LDC R125, c[0x0][0x22c] ;  /* 0x00008b00ff7d7b82 */ /* 0x000e620000000800 */
[----:B---3--:R-:W3:Y:S04]  /*a2530*/  LDL.LU.64 R144, [R1+0x9d8] ;  /* 0x0009d80001907983 */ /* 0x008ee80000300a00 */
[----:B------:R-:W3:Y:S03]  /*a2540*/  LDL.LU R165, [R1+0xd94] ;  /* 0x000d940001a57983 */ /* 0x000ee60000300800 */
[----:B------:R-:W3:Y:S01]  /*a2550*/  LDC R252, c[0x0][0x22c] ;  /* 0x00008b00fffc7b82 */ /* 0x000ee20000000800 */
[----:B------:R2:W-:Y:S04]  /*a2560*/  @P4 STG.E desc[UR60][R154.64], R131 ;  /* 0x000000839a004986 */ /* 0x0005e8000c10193c */
[----:B--2---:R2:W-:Y:S03]  /*a2570*/  @P3 STG.E desc[UR60][R156.64], R8 ;  /* 0x000000089c003986 */ /* 0x0045e6000c10193c */
[----:B------:R-:W3:Y:S01]  /*a2580*/  LDC R139, c[0x0][0x22c] ;  /* 0x00008b00ff8b7b82 */ /* 0x000ee20000000800 */
[----:B------:R-:W3:Y:S04]  /*a2590*/  LDL.LU.64 R154, [R1+0x9d0] ;  /* 0x0009d000019a7983 */ /* 0x000ee80000300a00 */
[----:B------:R-:W3:Y:S01]  /*a25a0*/  LDL.LU R131, [R1+0xda8] ;  /* 0x000da80001837983 */ /* 0x000ee20000300800 */
[----:B------:R-:W-:-:S03]  /*a25b0*/  ISETP.LT.AND P4, PT, R124, R0, !P0 ;  /* 0x000000007c00720c */ /* 0x000fc60004781270 */
[----:B------:R-:W3:Y:S01]  /*a25c0*/  LDL.LU R124, [R1+0x24ac] ;  /* 0x0024ac00017c7983 */ /* 0x000ee20000300800 */
[----:B------:R-:W3:Y:S03]  /*a25d0*/  LDC R0, c[0x0][0x22c] ;  /* 0x00008b00ff007b82 */ /* 0x000ee60000000800 */
[----:B--2---:R-:W2:Y:S04]  /*a25e0*/  LDL.LU R8, [R1+0x24a8] ;  /* 0x0024a80001087983 */ /* 0x004ea80000300800 */
[----:B------:R-:W-:Y:S04]  /*a25f0*/  @P6 STG.E desc[UR60][R146.64], R164 ;  /* 0x000000a492006986 */ /* 0x000fe8000c10193c */
[----:B------:R1:W-:Y:S04]  /*a2600*/  @P2 STG.E desc[UR60][R162.64], R10 ;  /* 0x0000000aa2002986 */ /* 0x0003e8000c10193c */
[----:B------:R1:W-:Y:S01]  /*a2610*/  @P5 STG.E desc[UR60][R56.64], R9 ;  /* 0x0000000938005986 */ /* 0x0003e2000c10193c */
[----:B----4-:R-:W-:-:S03]  /*a2620*/  ISETP.LT.AND P3, PT, R130, R138, !P0 ;  /* 0x0000008a8200720c */ /* 0x010fc60004761270 */
[----:B------:R-:W4:Y:S01]  /*a2630*/  LDL.LU R130, [R1+0x24a4] ;  /* 0x0024a40001827983 */ /* 0x000f220000300800 */
[----:B------:R-:W4:Y:S03]  /*a2640*/  LDC R138, c[0x0][0x22c] ;  /* 0x00008b00ff8a7b82 */ /* 0x000f260000000800 */
[----:B-1----:R-:W4:Y:S01]  /*a2650*/  LDL.LU.64 R162, [R1+0x9c8] ;  /* 0x0009c80001a27983 */ /* 0x002f220000300a00 */
[----:B------:R-:W-:-:S03]  /*a2660*/  ISETP.LT.AND P2, PT, R123, R137, !P0 ;  /* 0x000000897b00720c */ /* 0x000fc60004741270 */
[----:B------:R-:W4:Y:S01]  /*a2670*/  LDL.LU R10, [R1+0xd98] ;  /* 0x000d9800010a7983 */ /* 0x000f220000300800 */
[----:B------:R-:W1:Y:S03]  /*a2680*/  LDC R137, c[0x0][0x22c] ;  /* 0x00008b00ff897b82 */ /* 0x000e660000000800 */
[----:B------:R-:W4:Y:S04]  /*a2690*/  LDL.LU.64 R56, [R1+0x9c0] ;  /* 0x0009c00001387983 */ /* 0x000f280000300a00 */
[----:B------:R-:W4:Y:S04]  /*a26a0*/  LDL.LU R9, [R1+0xdac] ;  /* 0x000dac0001097983 */ /* 0x000f280000300800 */
[----:B------:R-:W4:Y:S01]  /*a26b0*/  LDL.LU R123, [R1+0x24a0] ;  /* 0x0024a000017b7983 */ /* 0x000f220000300800 */
[----:B--2---:R-:W-:-:S03]  /*a26c0*/  ISETP.LT.AND P5, PT, R8, R11, !P0 ;  /* 0x0000000b0800720c */ /* 0x004fc600047a1270 */
[----:B------:R-:W2:Y:S04]  /*a26d0*/  LDL.LU R11, [R1+0x249c] ;  /* 0x00249c00010b7983 */ /* 0x000ea80000300800 */
[----:B------:R1:W-:Y:S01]  /*a26e0*/  @P4 STG.E desc[UR60][R166.64], R122 ;  /* 0x0000007aa6004986 */ /* 0x0003e2000c10193c */
[----:B---3--:R-:W-:Y:S02]  /*a26f0*/  ISETP.LT.AND P4, PT, R124, R136, !P0 ;  /* 0x000000887c00720c */ /* 0x008fe40004781270 */
[----:B------:R-:W3:Y:S01]  /*a2700*/  LDC R124, c[0x0][0x22c] ;  /* 0x00008b00ff7c7b82 */ /* 0x000ee20000000800 */
[----:B------:R-:W3:Y:S04]  /*a2710*/  LDL.LU.64 R140, [R1+0x9b8] ;  /* 0x0009b800018c7983 */ /* 0x000ee80000300a00 */
[----:B------:R-:W3:Y:S04]  /*a2720*/  LDL.LU R161, [R1+0xd9c] ;  /* 0x000d9c0001a17983 */ /* 0x000ee80000300800 */
[----:B-1----:R-:W3:Y:S01]  /*a2730*/  LDL.LU.64 R166, [R1+0x9b0] ;  /* 0x0009b00001a67983 */ /* 0x002ee20000300a00 */
[----:B------:R-:W1:Y:S03]  /*a2740*/  LDC R122, c[0x0][0x22c] ;  /* 0x00008b00ff7a7b82 */ /* 0x000e660000000800 */
[----:B------:R-:W3:Y:S04]  /*a2750*/  LDL.LU R8, [R1+0xd80] ;  /* 0x000d800001087983 */ /* 0x000ee80000300800 */
[----:B------:R-:W3:Y:S04]  /*a2760*/  LDL.LU.64 R158, [R1+0x9a8] ;  /* 0x0009a800019e7983 */ /* 0x000ee80000300a00 */
[----:B------:R-:W3:Y:S04]  /*a2770*/  LDL.LU R146, [R1+0xd70] ;  /* 0x000d700001927983 */ /* 0x000ee80000300800 */
[----:B------:R-:W3:Y:S04]  /*a2780*/  LDL.LU R136, [R1+0x2498] ;  /* 0x0024980001887983 */ /* 0x000ee80000300800 */
[----:B------:R-:W3:Y:S04]  /*a2790*/  LDL.LU.64 R156, [R1+0x9a0] ;  /* 0x0009a000019c7983 */ /* 0x000ee80000300a00 */
[----:B------:R4:W-:Y:S02]  /*a27a0*/  @P3 STG.E desc[UR60][R144.64], R165 ;  /* 0x000000a590003986 */ /* 0x0009e4000c10193c */
[----:B----4-:R-:W-:-:S02]  /*a27b0*/  ISETP.LT.AND P3, PT, R123, R125, !P0 ;  /* 0x0000007d7b00720c */ /* 0x010fc40004761270 */
[----:B------:R-:W4:Y:S01]  /*a27c0*/  LDL.LU R147, [R1+0xd84] ;  /* 0x000d840001937983 */ /* 0x000f220000300800 */
[----:B------:R-:W-:Y:S01]  /*a27d0*/  ISETP.LT.AND P6, PT, R130, R252, !P0 ;  /* 0x000000fc8200720c */ /* 0x000fe200047c1270 */
[----:B------:R-:W4:Y:S02]  /*a27e0*/  LDC R123, c[0x0][0x22c] ;  /* 0x00008b00ff7b7b82 */ /* 0x000f240000000800 */
[----:B------:R1:W-:Y:S04]  /*a27f0*/  @P2 STG.E desc[UR60][R154.64], R131 ;  /* 0x000000839a002986 */ /* 0x0003e8000c10193c */
[----:B------:R-:W4:Y:S02]  /*a2800*/  LDL.LU.64 R164, [R1+0x998] ;  /* 0x0009980001a47983 */ /* 0x000f240000300a00 */
[----:B------:R-:W4:Y:S02]  /*a2810*/  LDC R252, c[0x0][0x22c] ;  /* 0x00008b00fffc7b82 */ /* 0x000f240000000800 */
[----:B------:R-:W4:Y:S04]  /*a2820*/  LDL.LU R125, [R1+0xd74] ;  /* 0x000d7400017d7983 */ /* 0x000f280000300800 */
[----:B------:R-:W-:Y:S04]  /*a2830*/  @P4 STG.E desc[UR60][R162.64], R10 ;  /* 0x0000000aa2004986 */ /* 0x000fe8000c10193c */
[----:B------:R1:W-:Y:S01]  /*a2840*/  @P5 STG.E desc[UR60][R56.64], R9 ;  /* 0x0000000938005986 */ /* 0x0003e2000c10193c */
[----:B--2---:R-:W-:-:S03]  /*a2850*/  ISETP.LT.AND P2, PT, R11, R0, !P0 ;  /* 0x000000000b00720c */ /* 0x004fc60004741270 */
[----:B------:R-:W2:Y:S01]  /*a2860*/  LDL.LU R11, [R1+0x2494] ;  /* 0x00249400010b7983 */ /* 0x000ea20000300800 */
[----:B------:R-:W4:Y:S03]  /*a2870*/  LDC R0, c[0x0][0x22c] ;  /* 0x00008b00ff007b82 */ /* 0x000f260000000800 */
[----:B-1----:R-:W4:Y:S04]  /*a2880*/  LDL.LU.64 R154, [R1+0x990] ;  /* 0x00099000019a7983 */ /* 0x002f280000300a00 */
[----:B------:R-:W4:Y:S04]  /*a2890*/  LDL.LU R131, [R1+0xd88] ;  /* 0x000d880001837983 */ /* 0x000f280000300800 */
[----:B------:R-:W4:Y:S04]  /*a28a0*/  LDL.LU R57, [R1+0x2490] ;  /* 0x0024900001397983 */ /* 0x000f280000300800 */
[----:B------:R-:W4:Y:S04]  /*a28b0*/  LDL.LU R9, [R1+0x248c] ;  /* 0x00248c0001097983 */ /* 0x000f280000300800 */
[----:B------:R-:W4:Y:S04]  /*a28c0*/  LDL.LU R56, [R1+0x2488] ;  /* 0x0024880001387983 */ /* 0x000f280000300800 */
[----:B------:R-:W4:Y:S04]  /*a28d0*/  LDL.LU.64 R144, [R1+0x978] ;  /* 0x0009780001907983 */ /* 0x000f280000300a00 */
[----:B------:R-:W4:Y:S01]  /*a28e0*/  LDL.LU R10, [R1+0xd78] ;  /* 0x000d7800010a7983 */ /* 0x000f220000300800 */
[----:B---3--:R-:W-:-:S03]  /*a28f0*/  ISETP.LT.AND P4, PT, R136, R138, !P0 ;  /* 0x0000008a8800720c */ /* 0x008fc60004781270 */
[----:B------:R-:W3:Y:S04]  /*a2900*/  LDL.LU.64 R162, [R1+0x970] ;  /* 0x0009700001a27983 */ /* 0x000ee80000300a00 */
[----:B------:R-:W3:Y:S04]  /*a2910*/  LDL.LU R130, [R1+0xd8c] ;  /* 0x000d8c0001827983 */ /* 0x000ee80000300800 */
[----:B------:R-:W-:Y:S04]  /*a2920*/  @P6 STG.E desc[UR60][R140.64], R161 ;  /* 0x000000a18c006986 */ /* 0x000fe8000c10193c */
[----:B------:R-:W3:Y:S04]  /*a2930*/  LDL.LU R136, [R1+0x2484] ;  /* 0x0024840001887983 */ /* 0x000ee80000300800 */
[----:B------:R1:W-:Y:S04]  /*a2940*/  @P3 STG.E desc[UR60][R166.64], R8 ;  /* 0x00000008a6003986 */ /* 0x0003e8000c10193c */
[----:B------:R-:W-:Y:S04]  /*a2950*/  @P2 STG.E desc[UR60][R158.64], R146 ;  /* 0x000000929e002986 */ /* 0x000fe8000c10193c */
[----:B-1----:R-:W3:Y:S04]  /*a2960*/  LDL.LU.64 R166, [R1+0x968] ;  /* 0x0009680001a67983 */ /* 0x002ee80000300a00 */
[----:B------:R-:W3:Y:S01]  /*a2970*/  LDL.LU R8, [R1+0xd7c] ;  /* 0x000d7c0001087983 */ /* 0x000ee20000300800 */
[----:B--2---:R-:W-:-:S03]  /*a2980*/  ISETP.LT.AND P3, PT, R11, R122, !P0 ;  /* 0x0000007a0b00720c */ /* 0x004fc60004761270 */
[----:B------:R-:W2:Y:S01]  /*a2990*/  LDL.LU R122, [R1+0x2480] ;  /* 0x00248000017a7983 */ /* 0x000ea20000300800 */
[----:B------:R-:W1:Y:S01]  /*a29a0*/  LDC R11, c[0x0][0x22c] ;  /* 0x00008b00ff0b7b82 */ /* 0x000e620000000800 */
[----:B----4-:R-:W-:Y:S02]  /*a29b0*/  ISETP.LT.AND P2, PT, R9, R137, !P0 ;  /* 0x000000890900720c */ /* 0x010fe40004741270 */
[----:B------:R-:W1:Y:S01]  /*a29c0*/  LDL.LU R9, [R1+0x247c] ;  /* 0x00247c0001097983 */ /* 0x000e620000300800 */
[----:B------:R-:W-:-:S04]  /*a29d0*/  ISETP.LT.AND P6, PT, R57, R124, !P0 ;  /* 0x0000007c3900720c */ /* 0x000fc800047c1270 */
[----:B------:R-:W4:Y:S01]  /*a29e0*/  LDC R137, c[0x0][0x22c] ;  /* 0x00008b00ff897b82 */ /* 0x000f220000000800 */
[----:B------:R-:W-:Y:S01]  /*a29f0*/  ISETP.LT.AND P5, PT, R56, R252, !P0 ;  /* 0x000000fc3800720c */ /* 0x000fe200047a1270 */
[----:B------:R-:W-:Y:S04]  /*a2a00*/  @P4 STG.E desc[UR60][R156.64], R147 ;  /* 0x000000939c004986 */ /* 0x000fe8000c10193c */
[----:B------:R3:W-:Y:S02]  /*a2a10*/  @P3 STG.E desc[UR60][R164.64], R125 ;  /* 0x0000007da4003986 */ /* 0x0007e4000c10193c */
[----:B------:R-:W4:Y:S02]  /*a2a20*/  LDC R57, c[0x0][0x22c] ;  /* 0x00008b00ff397b82 */ /* 0x000f240000000800 */
[----:B------:R-:W4:Y:S04]  /*a2a30*/  LDL.LU.64 R140, [R1+0x960] ;  /* 0x00096000018c7983 */ /* 0x000f280000300a00 */
[----:B------:R-:W-:Y:S02]  /*a2a40*/  @P6 STG.E desc[UR60][R154.64], R131 ;  /* 0x000000839a006986 */ /* 0x000fe4000c10193c */
[----:B------:R-:W4:Y:S02]  /*a2a50*/  LDC R124, c[0x0][0x22c] ;  /* 0x00008b00ff7c7b82 */ /* 0x000f240000000800 */
[----:B---3--:R-:W4:Y:S01]  /*a2a60*/  LDL.LU R165, [R1+0xd60] ;  /* 0x000d600001a57983 */ /* 0x008f220000300800 */
[----:B------:R-:W-:-:S03]  /*a2a70*/  ISETP.LT.AND P4, PT, R136, R0, !P0 ;  /* 0x000000008800720c */ /* 0x000fc60004781270 */
[----:B------:R3:W-:Y:S02]  /*a2a80*/  @P2 STG.E desc[UR60][R144.64], R10 ;  /* 0x0000000a90002986 */ /* 0x0007e4000c10193c */
[----:B------:R-:W4:Y:S02]  /*a2a90*/  LDC R56, c[0x0][0x22c] ;  /* 0x00008b00ff387b82 */ /* 0x000f240000000800 */
[----:B------:R1:W-:Y:S06]  /*a2aa0*/  @P5 STG.E desc[UR60][R162.64], R130 ;  /* 0x00000082a2005986 */ /* 0x0003ec000c10193c */
[----:B------:R-:W4:Y:S08]  /*a2ab0*/  LDC R252, c[0x0][0x22c] ;  /* 0x00008b00fffc7b82 */ /* 0x000f300000000800 */
[----:B------:R-:W4:Y:S01]  /*a2ac0*/  LDC R0, c[0x0][0x22c] ;  /* 0x00008b00ff007b82 */ /* 0x000f220000000800 */
[----:B------:R1:W-:Y:S07]  /*a2ad0*/  @P4 STG.E desc[UR60][R166.64], R8 ;  /* 0x00000008a6004986 */ /* 0x0003ee000c10193c */
[----:B---3--:R-:W3:Y:S08]  /*a2ae0*/  LDC R10, c[0x0][0x22c] ;  /* 0x00008b00ff0a7b82 */ /* 0x008ef00000000800 */
[----:B------:R-:W3:Y:S01]  /*a2af0*/  LDC R136, c[0x0][0x22c] ;  /* 0x00008b00ff887b82 */ /* 0x000ee20000000800 */
[----:B--2---:R-:W-:-:S02]  /*a2b00*/  ISETP.LT.AND P3, PT, R122, R123, !P0 ;  /* 0x0000007b7a00720c */ /* 0x004fc40004761270 */
[----:B------:R-:W2:Y:S04]  /*a2b10*/  LDL.LU R123, [R1+0x2478] ;  /* 0x00247800017b7983 */ /* 0x000ea80000300800 */
[----:B------:R-:W3:Y:S04]  /*a2b20*/  LDL.LU.64 R154, [R1+0x958] ;  /* 0x00095800019a7983 */ /* 0x000ee80000300a00 */
[----:B------:R-:W3:Y:S01]  /*a2b30*/  LDL.LU R131, [R1+0xd50] ;  /* 0x000d500001837983 */ /* 0x000ee20000300800 */
[----:B-1----:R-:W-:-:S03]  /*a2b40*/  ISETP.LT.AND P2, PT, R9, R11, !P0 ;  /* 0x0000000b0900720c */ /* 0x002fc60004741270 */
[----:B------:R-:W3:Y:S04]  /*a2b50*/  LDL.LU R9, [R1+0x2474] ;  /* 0x0024740001097983 */ /* 0x000ee80000300800 */
[----:B------:R-:W3:Y:S04]  /*a2b60*/  LDL.LU.64 R160, [R1+0x950] ;  /* 0x0009500001a07983 */ /* 0x000ee80000300a00 */
[----:B------:R-:W3:Y:S04]  /*a2b70*/  LDL.LU R156, [R1+0xd64] ;  /* 0x000d6400019c7983 */ /* 0x000ee80000300800 */
[----:B------:R-:W3:Y:S04]  /*a2b80*/  LDL.LU.64 R162, [R1+0x948] ;  /* 0x0009480001a27983 */ /* 0x000ee80000300a00 */
[----:B------:R-:W3:Y:S04]  /*a2b90*/  LDL.LU R11, [R1+0xd54] ;  /* 0x000d5400010b7983 */ /* 0x000ee80000300800 */
[----:B------:R-:W3:Y:S04]  /*a2ba0*/  LDL.LU R8, [R1+0x2470] ;  /* 0x0024700001087983 */ /* 0x000ee80000300800 */
[----:B------:R-:W3:Y:S04]  /*a2bb0*/  LDL.LU R122, [R1+0x246c] ;  /* 0x00246c00017a7983 */ /* 0x000ee80000300800 */
[----:B------:R-:W3:Y:S04]  /*a2bc0*/  LDL.LU.64 R158, [R1+0x940] ;  /* 0x00094000019e7983 */ /* 0x000ee80000300a00 */
[----:B------:R-:W3:Y:S04]  /*a2bd0*/  LDL.LU R157, [R1+0xd68] ;  /* 0x000d6800019d7983 */ /* 0x000ee80000300800 */
[----:B------:R-:W3:Y:S04]  /*a2be0*/  LDL.LU.64 R146, [R1+0x938] ;  /* 0x0009380001927983 */ /* 0x000ee80000300a00 */
[----:B------:R-:W3:Y:S04]  /*a2bf0*/  LDL.LU R166, [R1+0xd58] ;  /* 0x000d580001a67983 */ /* 0x000ee80000300800 */
[----:B------:R-:W3:Y:S04]  /*a2c00*/  LDL.LU R130, [R1+0x2468] ;  /* 0x0024680001827983 */ /* 0x000ee80000300800 */
[----:B------:R-:W3:Y:S04]  /*a2c10*/  LDL.LU.64 R144, [R1+0x930] ;  /* 0x0009300001907983 */ /* 0x000ee80000300a00 */
[----:B------:R-:W3:Y:S04]  /*a2c20*/  LDL.LU R167, [R1+0xd6c] ;  /* 0x000d6c0001a77983 */ /* 0x000ee80000300800 */
[----:B----4-:R1:W-:Y:S02]  /*a2c30*/  @P3 STG.E desc[UR60][R140.64], R165 ;  /* 0x000000a58c003986 */ /* 0x0103e4000c10193c */
[----:B-1----:R-:W1:Y:S08]  /*a2c40*/  LDC R140, c[0x0][0x22c] ;  /* 0x00008b00ff8c7b82 */ /* 0x002e700000000800 */
[----:B------:R-:W4:Y:S01]  /*a2c50*/  LDC R141, c[0x0][0x22c] ;  /* 0x00008b00ff8d7b82 */ /* 0x000f220000000800 */
[----:B--2---:R-:W-:-:S07]  /*a2c60*/  ISETP.LT.AND P4, PT, R123, R124, !P0 ;  /* 0x0000007c7b00720c */ /* 0x004fce0004781270 */
[----:B------:R-:W2:Y:S01]  /*a2c70*/  LDC R123, c[0x0][0x22c] ;  /* 0x00008b00ff7b7b82 */ /* 0x000ea20000000800 */
[----:B---3--:R-:W-:Y:S02]  /*a2c80*/  ISETP.LT.AND P6, PT, R9, R57, !P0 ;  /* 0x000000390900720c */ /* 0x008fe400047c1270 */
[----:B------:R-:W3:Y:S04]  /*a2c90*/  LDL.LU R9, [R1+0x2464] ;  /* 0x0024640001097983 */ /* 0x000ee80000300800 */
[----:B------:R-:W4:Y:S04]  /*a2ca0*/  LDL.LU.64 R124, [R1+0x928] ;  /* 0x00092800017c7983 */ /* 0x000f280000300a00 */
[----:B------:R-:W4:Y:S01]  /*a2cb0*/  LDL.LU R57, [R1+0xd5c] ;  /* 0x000d5c0001397983 */ /* 0x000f220000300800 */
[----:B------:R-:W-:-:S03]  /*a2cc0*/  ISETP.LT.AND P3, PT, R8, R56, !P0 ;  /* 0x000000380800720c */ /* 0x000fc60004761270 */
[----:B------:R-:W2:Y:S04]  /*a2cd0*/  LDL.LU R56, [R1+0x2460] ;  /* 0x0024600001387983 */ /* 0x000ea80000300800 */
[----:B------:R-:W4:Y:S01]  /*a2ce0*/  LDL.LU R8, [R1+0x245c] ;  /* 0x00245c0001087983 */ /* 0x000f220000300800 */
[----:B------:R-:W-:Y:S02]  /*a2cf0*/  ISETP.LT.AND P5, PT, R122, R252, !P0 ;  /* 0x000000fc7a00720c */ /* 0x000fe400047a1270 */
[----:B------:R-:W1:Y:S01]  /*a2d00*/  LDC R252, c[0x0][0x22c] ;  /* 0x00008b00fffc7b82 */ /* 0x000e620000000800 */
[----:B------:R1:W-:Y:S04]  /*a2d10*/  @P2 STG.E desc[UR60][R154.64], R131 ;  /* 0x000000839a002986 */ /* 0x0003e8000c10193c */
[----:B------:R-:W4:Y:S04]  /*a2d20*/  LDL.LU R122, [R1+0x2458] ;  /* 0x00245800017a7983 */ /* 0x000f280000300800 */
[----:B------:R-:W4:Y:S04]  /*a2d30*/  LDL.LU.64 R164, [R1+0x920] ;  /* 0x0009200001a47983 */ /* 0x000f280000300a00 */
[----:B------:R-:W-:Y:S01]  /*a2d40*/  @P4 STG.E desc[UR60][R160.64], R156 ;  /* 0x0000009ca0004986 */ /* 0x000fe2000c10193c */
[----:B------:R-:W-:-:S03]  /*a2d50*/  ISETP.LT.AND P2, PT, R130, R0, !P0 ;  /* 0x000000008200720c */ /* 0x000fc60004741270 */
[----:B------:R-:W4:Y:S01]  /*a2d60*/  LDL.LU R130, [R1+0xd40] ;  /* 0x000d400001827983 */ /* 0x000f220000300800 */
[----:B------:R-:W4:Y:S03]  /*a2d70*/  LDC R0, c[0x0][0x22c] ;  /* 0x00008b00ff007b82 */ /* 0x000f260000000800 */
[----:B-1----:R-:W4:Y:S04]  /*a2d80*/  LDL.LU.64 R154, [R1+0x918] ;  /* 0x00091800019a7983 */ /* 0x002f280000300a00 */
[----:B------:R-:W4:Y:S04]  /*a2d90*/  LDL.LU R131, [R1+0xd30] ;  /* 0x000d300001837983 */ /* 0x000f280000300800 */
[----:B------:R1:W-:Y:S04]  /*a2da0*/  @P6 STG.E desc[UR60][R162.64], R11 ;  /* 0x0000000ba2006986 */ /* 0x0003e8000c10193c */
[----:B------:R-:W-:Y:S01]  /*a2db0*/  @P3 STG.E desc[UR60][R158.64], R157 ;  /* 0x0000009d9e003986 */ /* 0x000fe2000c10193c */
[----:B---3--:R-:W-:-:S03]  /*a2dc0*/  ISETP.LT.AND P4, PT, R9, R10, !P0 ;  /* 0x0000000a0900720c */ /* 0x008fc60004781270 */
[----:B------:R-:W3:Y:S01]  /*a2dd0*/  LDL.LU R9, [R1+0x2454] ;  /* 0x0024540001097983 */ /* 0x000ee20000300800 */
[----:B------:R-:W3:Y:S03]  /*a2de0*/  LDC R10, c[0x0][0x22c] ;  /* 0x00008b00ff0a7b82 */ /* 0x000ee60000000800 */
[----:B-1----:R-:W3:Y:S04]  /*a2df0*/  LDL.LU.64 R162, [R1+0x910] ;  /* 0x0009100001a27983 */ /* 0x002ee80000300a00 */
[----:B------:R-:W3:Y:S01]  /*a2e00*/  LDL.LU R11, [R1+0xd44] ;  /* 0x000d4400010b7983 */ /* 0x000ee20000300800 */
[----:B--2---:R-:W-:-:S03]  /*a2e10*/  ISETP.LT.AND P3, PT, R56, R137, !P0 ;  /* 0x000000893800720c */ /* 0x004fc60004761270 */
[----:B------:R-:W2:Y:S01]  /*a2e20*/  LDL.LU R56, [R1+0x2450] ;  /* 0x0024500001387983 */ /* 0x000ea20000300800 */
[----:B------:R-:W1:Y:S01]  /*a2e30*/  LDC R137, c[0x0][0x22c] ;  /* 0x00008b00ff897b82 */ /* 0x000e620000000800 */
[----:B----4-:R-:W-:Y:S02]  /*a2e40*/  ISETP.LT.AND P6, PT, R8, R123, !P0 ;  /* 0x0000007b0800720c */ /* 0x010fe400047c1270 */
[----:B------:R-:W4:Y:S04]  /*a2e50*/  LDL.LU R8, [R1+0x244c] ;  /* 0x00244c0001087983 */ /* 0x000f280000300800 */
[----:B------:R1:W-:Y:S01]  /*a2e60*/  @P5 STG.E desc[UR60][R146.64], R166 ;  /* 0x000000a692005986 */ /* 0x0003e2000c10193c */
[----:B------:R-:W4:Y:S03]  /*a2e70*/  LDC R123, c[0x0][0x22c] ;  /* 0x00008b00ff7b7b82 */ /* 0x000f260000000800 */
[----:B------:R-:W4:Y:S04]  /*a2e80*/  LDL.LU.64 R142, [R1+0x8f8] ;  /* 0x0008f800018e7983 */ /* 0x000f280000300a00 */
[----:B------:R-:W-:Y:S04]  /*a2e90*/  @P2 STG.E desc[UR60][R144.64], R167 ;  /* 0x000000a790002986 */ /* 0x000fe8000c10193c */
[----:B-1----:R-:W4:Y:S01]  /*a2ea0*/  LDL.LU R146, [R1+0xd34] ;  /* 0x000d340001927983 */ /* 0x002f220000300800 */
[----:B------:R-:W-:-:S02]  /*a2eb0*/  ISETP.LT.AND P2, PT, R122, R136, !P0 ;  /* 0x000000887a00720c */ /* 0x000fc40004741270 */
[----:B------:R-:W1:Y:S01]  /*a2ec0*/  LDC R122, c[0x0][0x22c] ;  /* 0x00008b00ff7a7b82 */ /* 0x000e620000000800 */
[----:B------:R1:W-:Y:S04]  /*a2ed0*/  @P4 STG.E desc[UR60][R124.64], R57 ;  /* 0x000000397c004986 */ /* 0x0003e8000c10193c */
[----:B------:R-:W4:Y:S04]  /*a2ee0*/  LDL.LU.64 R160, [R1+0x8f0] ;  /* 0x0008f00001a07983 */ /* 0x000f280000300a00 */
[----:B-1----:R-:W4:Y:S04]  /*a2ef0*/  LDL.LU R57, [R1+0xd48] ;  /* 0x000d480001397983 */ /* 0x002f280000300800 */
[----:B------:R-:W4:Y:S04]  /*a2f00*/  LDL.LU.64 R124, [R1+0x8e8] ;  /* 0x0008e800017c7983 */ /* 0x000f280000300a00 */
[----:B------:R1:W-:Y:S04]  /*a2f10*/  @P3 STG.E desc[UR60][R164.64], R130 ;  /* 0x00000082a4003986 */ /* 0x0003e8000c10193c */
[----:B------:R4:W-:Y:S01]  /*a2f20*/  @P6 STG.E desc[UR60][R154.64], R131 ;  /* 0x000000839a006986 */ /* 0x0009e2000c10193c */
[----:B---3--:R-:W-:-:S03]  /*a2f30*/  ISETP.LT.AND P5, PT, R9, R252, !P0 ;  /* 0x000000fc0900720c */ /* 0x008fc600047a1270 */
[----:B------:R-:W3:Y:S01]  /*a2f40*/  LDL.LU R9, [R1+0xd38] ;  /* 0x000d380001097983 */ /* 0x000ee20000300800 */
[----:B------:R-:W3:Y:S03]  /*a2f50*/  LDC R252, c[0x0][0x22c] ;  /* 0x00008b00fffc7b82 */ /* 0x000ee60000000800 */
[----:B------:R-:W3:Y:S04]  /*a2f60*/  LDL.LU R136, [R1+0x2448] ;  /* 0x0024480001887983 */ /* 0x000ee80000300800 */
[----:B-1----:R-:W3:Y:S01]  /*a2f70*/  LDL.LU R130, [R1+0x2444] ;  /* 0x0024440001827983 */ /* 0x002ee20000300800 */
[----:B--2---:R-:W-:Y:S02]  /*a2f80*/  ISETP.LT.AND P4, PT, R56, R0, !P0 ;  /* 0x000000003800720c */ /* 0x004fe40004781270 */
[----:B----4-:R-:W-:Y:S01]  /*a2f90*/  ISETP.LT.AND P3, PT, R8, R10, !P0 ;  /* 0x0000000a0800720c */ /* 0x010fe20004761270 */
[----:B------:R1:W-:Y:S01]  /*a2fa0*/  @P2 STG.E desc[UR60][R162.64], R11 ;  /* 0x0000000ba2002986 */ /* 0x0003e2000c10193c */
[----:B------:R-:W2:Y:S03]  /*a2fb0*/  LDC R0, c[0x0][0x22c] ;  /* 0x00008b00ff007b82 */ /* 0x000ea60000000800 */
[----:B------:R-:W4:Y:S04]  /*a2fc0*/  LDL.LU R10, [R1+0x2440] ;  /* 0x00244000010a7983 */ /* 0x000f280000300800 */
[----:B------:R-:W2:Y:S04]  /*a2fd0*/  LDL.LU.64 R154, [R1+0x8e0] ;  /* 0x0008e000019a7983 */ /* 0x000ea80000300a00 */
[----:B------:R-:W2:Y:S04]  /*a2fe0*/  LDL.LU R8, [R1+0xd4c] ;  /* 0x000d4c0001087983 */ /* 0x000ea80000300800 */
[----:B------:R-:W2:Y:S04]  /*a2ff0*/  LDL.LU R56, [R1+0x243c] ;  /* 0x00243c0001387983 */ /* 0x000ea80000300800 */
[----:B------:R-:W2:Y:S04]  /*a3000*/  LDL.LU R138, [R1+0x2438] ;  /* 0x00243800018a7983 */ /* 0x000ea80000300800 */
[----:B------:R-:W2:Y:S04]  /*a3010*/  LDL.LU.64 R158, [R1+0x8d8] ;  /* 0x0008d800019e7983 */ /* 0x000ea80000300a00 */
[----:B-1----:R-:W2:Y:S04]  /*a3020*/  LDL.LU R11, [R1+0xd3c] ;  /* 0x000d3c00010b7983 */ /* 0x002ea80000300800 */
[----:B------:R-:W2:Y:S04]  /*a3030*/  LDL.LU.64 R156, [R1+0x8d0] ;  /* 0x0008d000019c7983 */ /* 0x000ea80000300a00 */
[----:B------:R-:W2:Y:S04]  /*a3040*/  LDL.LU R147, [R1+0xd20] ;  /* 0x000d200001937983 */ /* 0x000ea80000300800 */
[----:B------:R-:W2:Y:S04]  /*a3050*/  LDL.LU.64 R144, [R1+0x8b8] ;  /* 0x0008b80001907983 */ /* 0x000ea80000300a00 */
[----:B------:R-:W2:Y:S04]  /*a3060*/  LDL.LU R164, [R1+0xd10] ;  /* 0x000d100001a47983 */ /* 0x000ea80000300800 */
[----:B------:R-:W2:Y:S04]  /*a3070*/  LDL.LU.64 R166, [R1+0x8b0] ;  /* 0x0008b00001a67983 */ /* 0x000ea80000300a00 */
[----:B------:R-:W2:Y:S04]  /*a3080*/  LDL.LU R165, [R1+0xd24] ;  /* 0x000d240001a57983 */ /* 0x000ea80000300800 */
[----:B------:R-:W2:Y:S04]  /*a3090*/  LDL.LU.64 R162, [R1+0x8a8] ;  /* 0x0008a80001a27983 */ /* 0x000ea80000300a00 */
[----:B------:R1:W-:Y:S04]  /*a30a0*/  @P5 STG.E desc[UR60][R142.64], R146 ;  /* 0x000000928e005986 */ /* 0x0003e8000c10193c */
[----:B------:R-:W2:Y:S04]  /*a30b0*/  LDL.LU R131, [R1+0xd14] ;  /* 0x000d140001837983 */ /* 0x000ea80000300800 */
[----:B------:R1:W-:Y:S02]  /*a30c0*/  @P4 STG.E desc[UR60][R160.64], R57 ;  /* 0x00000039a0004986 */ /* 0x0003e4000c10193c */
[----:B-1----:R-:W1:Y:S02]  /*a30d0*/  LDC R142, c[0x0][0x22c] ;  /* 0x00008b00ff8e7b82 */ /* 0x002e640000000800 */
[----:B------:R-:W2:Y:S01]  /*a30e0*/  LDL.LU R57, [R1+0x2434] ;  /* 0x0024340001397983 */ /* 0x000ea20000300800 */
[----:B---3--:R-:W-:-:S03]  /*a30f0*/  ISETP.LT.AND P2, PT, R136, R140, !P0 ;  /* 0x0000008c8800720c */ /* 0x008fc60004741270 */
[----:B------:R3:W-:Y:S02]  /*a3100*/  @P3 STG.E desc[UR60][R124.64], R9 ;  /* 0x000000097c003986 */ /* 0x0007e4000c10193c */
[----:B------:R-:W1:Y:S01]  /*a3110*/  LDC R136, c[0x0][0x22c] ;  /* 0x00008b00ff887b82 */ /* 0x000e620000000800 */
[----:B----4-:R-:W-:-:S07]  /*a3120*/  ISETP.LT.AND P6, PT, R10, R123, !P0 ;  /* 0x0000007b0a00720c */ /* 0x010fce00047c1270 */
[----:B---3--:R-:W3:Y:S01]  /*a3130*/  LDC R9, c[0x0][0x22c] ;  /* 0x00008b00ff097b82 */ /* 0x008ee20000000800 */
[----:B------:R-:W4:Y:S04]  /*a3140*/  LDL.LU R10, [R1+0x2430] ;  /* 0x00243000010a7983 */ /* 0x000f280000300800 */
[----:B------:R-:W3:Y:S04]  /*a3150*/  LDL.LU.64 R124, [R1+0x8a0] ;  /* 0x0008a000017c7983 */ /* 0x000ee80000300a00 */
[----:B------:R-:W3:Y:S01]  /*a3160*/  LDL.LU R123, [R1+0xd28] ;  /* 0x000d2800017b7983 */ /* 0x000ee20000300800 */
[----:B--2---:R-:W-:-:S03]  /*a3170*/  ISETP.LT.AND P3, PT, R56, R122, !P0 ;  /* 0x0000007a3800720c */ /* 0x004fc60004761270 */
[----:B------:R-:W1:Y:S04]  /*a3180*/  LDL.LU R56, [R1+0x242c] ;  /* 0x00242c0001387983 */ /* 0x000e680000300800 */
[----:B------:R-:W2:Y:S04]  /*a3190*/  LDL.LU R122, [R1+0x2428] ;  /* 0x00242800017a7983 */ /* 0x000ea80000300800 */
[----:B------:R4:W-:Y:S04]  /*a31a0*/  @P2 STG.E desc[UR60][R154.64], R8 ;  /* 0x000000089a002986 */ /* 0x0009e8000c10193c */
[----:B----4-:R-:W3:Y:S01]  /*a31b0*/  LDL.LU R8, [R1+0x2424] ;  /* 0x0024240001087983 */ /* 0x010ee20000300800 */
[----:B------:R-:W-:-:S02]  /*a31c0*/  ISETP.LT.AND P4, PT, R130, R139, !P0 ;  /* 0x0000008b8200720c */ /* 0x000fc40004781270 */
[----:B------:R-:W2:Y:S01]  /*a31d0*/  LDC R130, c[0x0][0x22c] ;  /* 0x00008b00ff827b82 */ /* 0x000ea20000000800 */
[----:B------:R-:W-:Y:S01]  /*a31e0*/  ISETP.LT.AND P5, PT, R138, R252, !P0 ;  /* 0x000000fc8a00720c */ /* 0x000fe200047a1270 */
[----:B------:R-:W4:Y:S06]  /*a31f0*/  LDL.LU.64 R154, [R1+0x898] ;  /* 0x00089800019a7983 */ /* 0x000f2c0000300a00 */
[----:B------:R-:W4:Y:S03]  /*a3200*/  LDC R252, c[0x0][0x22c] ;  /* 0x00008b00fffc7b82 */ /* 0x000f260000000800 */
[----:B------:R1:W-:Y:S04]  /*a3210*/  @P4 STG.E desc[UR60][R158.64], R11 ;  /* 0x0000000b9e004986 */ /* 0x0003e8000c10193c */
[----:B------:R-:W-:Y:S01]  /*a3220*/  @P6 STG.E desc[UR60][R156.64], R147 ;  /* 0x000000939c006986 */ /* 0x000fe2000c10193c */
[----:B------:R-:W4:Y:S03]  /*a3230*/  LDC R138, c[0x0][0x22c] ;  /* 0x00008b00ff8a7b82 */ /* 0x000f260000000800 */
[----:B------:R-:W-:Y:S04]  /*a3240*/  @P3 STG.E desc[UR60][R144.64], R164 ;  /* 0x000000a490003986 */ /* 0x000fe8000c10193c */
[----:B------:R-:W-:Y:S01]  /*a3250*/  @P5 STG.E desc[UR60][R166.64], R165 ;  /* 0x000000a5a6005986 */ /* 0x000fe2000c10193c */
[----:B-1----:R-:W1:Y:S01]  /*a3260*/  LDC R11, c[0x0][0x22c] ;  /* 0x00008b00ff0b7b82 */ /* 0x002e620000000800 */
[----:B------:R-:W-:-:S02]  /*a3270*/  ISETP.LT.AND P2, PT, R57, R0, !P0 ;  /* 0x000000003900720c */ /* 0x000fc40004741270 */
[----:B------:R-:W4:Y:S05]  /*a3280*/  LDL.LU R57, [R1+0xd18] ;  /* 0x000d180001397983 */ /* 0x000f2a0000300800 */
[----:B------:R-:W1:Y:S06]  /*a3290*/  LDC R0, c[0x0][0x22c] ;  /* 0x00008b00ff007b82 */ /* 0x000e6c0000000800 */
[----:B------:R3:W-:Y:S01]  /*a32a0*/  @P2 STG.E desc[UR60][R162.64], R131 ;  /* 0x00000083a2002986 */ /* 0x0007e2000c10193c */
[----:B------:R-:W-:-:S03]  /*a32b0*/  ISETP.LT.AND P4, PT, R10, R137, !P0 ;  /* 0x000000890a00720c */ /* 0x000fc60004781270 */
[----:B------:R-:W4:Y:S01]  /*a32c0*/  LDL.LU R10, [R1+0x2420] ;  /* 0x00242000010a7983 */ /* 0x000f220000300800 */
[----:B------:R-:W1:Y:S01]  /*a32d0*/  LDC R137, c[0x0][0x22c] ;  /* 0x00008b00ff897b82 */ /* 0x000e620000000800 */
[----:B--2---:R-:W-:Y:S02]  /*a32e0*/  ISETP.LT.AND P2, PT, R122, R130, !P0 ;  /* 0x000000827a00720c */ /* 0x004fe40004741270 */
[----:B------:R-:W2:Y:S01]  /*a32f0*/  LDL.LU R122, [R1+0x241c] ;  /* 0x00241c00017a7983 */ /* 0x000ea20000300800 */
[----:B---3--:R-:W-:-:S03]  /*a3300*/  ISETP.LT.AND P5, PT, R8, R9, !P0 ;  /* 0x000000090800720c */ /* 0x008fc600047a1270 */
[----:B------:R-:W1:Y:S01]  /*a3310*/  LDL.LU R9, [R1+0x2418] ;  /* 0x0024180001097983 */ /* 0x000e620000300800 */
[----:B------:R-:W-:Y:S02]  /*a3320*/  ISETP.LT.AND P3, PT, R56, R136, !P0 ;  /* 0x000000883800720c */ /* 0x000fe40004761270 */
[----:B------:R-:W3:Y:S01]  /*a3330*/  LDC R56, c[0x0][0x22c] ;  /* 0x00008b00ff387b82 */ /* 0x000ee20000000800 */
[----:B------:R-:W3:Y:S04]  /*a3340*/  LDL.LU.64 R130, [R1+0x890] ;  /* 0x0008900001827983 */ /* 0x000ee80000300a00 */
[----:B------:R-:W3:Y:S04]  /*a3350*/  LDL.LU R8, [R1+0xd2c] ;  /* 0x000d2c0001087983 */ /* 0x000ee80000300800 */
[----:B------:R-:W3:Y:S04]  /*a3360*/  LDL.LU.64 R152, [R1+0x888] ;  /* 0x0008880001987983 */ /* 0x000ee80000300a00 */
[----:B------:R-:W3:Y:S04]  /*a3370*/  LDL.LU R162, [R1+0xd1c] ;  /* 0x000d1c0001a27983 */ /* 0x000ee80000300800 */
[----:B------:R-:W3:Y:S04]  /*a3380*/  LDL.LU.64 R160, [R1+0x880] ;  /* 0x0008800001a07983 */ /* 0x000ee80000300a00 */
[----:B------:R-:W3:Y:S04]  /*a3390*/  LDL.LU R163, [R1+0xd00] ;  /* 0x000d000001a37983 */ /* 0x000ee80000300800 */
[----:B------:R-:W3:Y:S04]  /*a33a0*/  LDL.LU.64 R158, [R1+0x868] ;  /* 0x00086800019e7983 */ /* 0x000ee80000300a00 */
[----:B------:R-:W-:Y:S04]  /*a33b0*/  @P4 STG.E desc[UR60][R124.64], R123 ;  /* 0x0000007b7c004986 */ /* 0x000fe8000c10193c */
[----:B----4-:R4:W-:Y:S01]  /*a33c0*/  @P3 STG.E desc[UR60][R154.64], R57 ;  /* 0x000000399a003986 */ /* 0x0109e2000c10193c */
[----:B------:R-:W-:-:S03]  /*a33d0*/  ISETP.LT.AND P6, PT, R10, R252, !P0 ;  /* 0x000000fc0a00720c */ /* 0x000fc600047c1270 */
[----:B------:R-:W3:Y:S01]  /*a33e0*/  LDL.LU R10, [R1+0xcf0] ;  /* 0x000cf000010a7983 */ /* 0x000ee20000300800 */
[----:B------:R-:W3:Y:S03]  /*a33f0*/  LDC R252, c[0x0][0x22c] ;  /* 0x00008b00fffc7b82 */ /* 0x000ee60000000800 */
[----:B------:R-:W3:Y:S04]  /*a3400*/  LDL.LU.64 R156, [R1+0x860] ;  /* 0x00086000019c7983 */ /* 0x000ee80000300a00 */
[----:B------:R-:W3:Y:S04]  /*a3410*/  LDL.LU R144, [R1+0xd04] ;  /* 0x000d040001907983 */ /* 0x000ee80000300800 */
[----:B------:R-:W3:Y:S04]  /*a3420*/  LDL.LU.64 R166, [R1+0x858] ;  /* 0x0008580001a67983 */ /* 0x000ee80000300a00 */
[----:B----4-:R-:W4:Y:S01]  /*a3430*/  LDL.LU R154, [R1+0xcf4] ;  /* 0x000cf400019a7983 */ /* 0x010f220000300800 */
[----:B-1----:R-:W-:-:S03]  /*a3440*/  ISETP.LT.AND P3, PT, R9, R11, !P0 ;  /* 0x0000000b0900720c */ /* 0x002fc60004761270 */
[----:B------:R-:W4:Y:S04]  /*a3450*/  LDL.LU R9, [R1+0x2414] ;  /* 0x0024140001097983 */ /* 0x000f280000300800 */
[----:B------:R-:W4:Y:S04]  /*a3460*/  LDL.LU R139, [R1+0x2410] ;  /* 0x00241000018b7983 */ /* 0x000f280000300800 */
[----:B------:R-:W4:Y:S04]  /*a3470*/  LDL.LU R136, [R1+0x240c] ;  /* 0x00240c0001887983 */ /* 0x000f280000300800 */
[----:B------:R-:W4:Y:S04]  /*a3480*/  LDL.LU.64 R124, [R1+0x850] ;  /* 0x00085000017c7983 */ /* 0x000f280000300a00 */
[----:B------:R-:W4:Y:S01]  /*a3490*/  LDL.LU R11, [R1+0xd08] ;  /* 0x000d0800010b7983 */ /* 0x000f220000300800 */
[----:B--2---:R-:W-:-:S02]  /*a34a0*/  ISETP.LT.AND P4, PT, R122, R0, !P0 ;  /* 0x000000007a00720c */ /* 0x004fc40004781270 */
[----:B------:R-:W1:Y:S01]  /*a34b0*/  LDC R0, c[0x0][0x22c] ;  /* 0x00008b00ff007b82 */ /* 0x000e620000000800 */
[----:B------:R-:W2:Y:S04]  /*a34c0*/  LDL.LU.64 R146, [R1+0x838] ;  /* 0x0008380001927983 */ /* 0x000ea80000300a00 */
[----:B------:R-:W2:Y:S04]  /*a34d0*/  LDL.LU R145, [R1+0xcf8] ;  /* 0x000cf80001917983 */ /* 0x000ea80000300800 */
[----:B------:R-:W2:Y:S04]  /*a34e0*/  LDL.LU.64 R164, [R1+0x830] ;  /* 0x0008300001a47983 */ /* 0x000ea80000300a00 */
[----:B------:R-:W2:Y:S04]  /*a34f0*/  LDL.LU R155, [R1+0xd0c] ;  /* 0x000d0c00019b7983 */ /* 0x000ea80000300800 */
[----:B------:R-:W2:Y:S04]  /*a3500*/  LDL.LU.64 R122, [R1+0x828] ;  /* 0x00082800017a7983 */ /* 0x000ea80000300a00 */
[----:B------:R-:W2:Y:S04]  /*a3510*/  LDL.LU R57, [R1+0xcfc] ;  /* 0x000cfc0001397983 */ /* 0x000ea80000300800 */
[----:B---3--:R3:W-:Y:S04]  /*a3520*/  @P2 STG.E desc[UR60][R130.64], R8 ;  /* 0x0000000882002986 */ /* 0x0087e8000c10193c */
[----:B---3--:R-:W3:Y:S04]  /*a3530*/  LDL.LU.64 R130, [R1+0x2750] ;  /* 0x0027500001827983 */ /* 0x008ee80000300a00 */
[----:B------:R-:W3:Y:S04]  /*a3540*/  LDL.LU R8, [R1+0x2408] ;  /* 0x0024080001087983 */ /* 0x000ee80000300800 */
[----:B------:R-:W3:Y:S04]  /*a3550*/  LDL.LU R140, [R1+0x2404] ;  /* 0x00240400018c7983 */ /* 0x000ee80000300800 */
[----:B------:R-:W-:Y:S04]  /*a3560*/  @P5 STG.E desc[UR60][R152.64], R162 ;  /* 0x000000a298005986 */ /* 0x000fe8000c10193c */
[----:B------:R1:W-:Y:S01]  /*a3570*/  @P6 STG.E desc[UR60][R160.64], R163 ;  /* 0x000000a3a0006986 */ /* 0x0003e2000c10193c */
[----:B----4-:R-:W-:-:S03]  /*a3580*/  ISETP.LT.AND P2, PT, R9, R56, !P0 ;  /* 0x000000380900720c */ /* 0x010fc60004741270 */
[----:B------:R-:W4:Y:S04]  /*a3590*/  LDL.LU R56, [R1+0x2400] ;  /* 0x0024000001387983 */ /* 0x000f280000300800 */
[----:B-1----:R-:W4:Y:S01]  /*a35a0*/  LDL.LU.64 R162, [R1+0x820] ;  /* 0x0008200001a27983 */ /* 0x002f220000300a00 */
[----:B------:R-:W-:-:S03]  /*a35b0*/  ISETP.LT.AND P6, PT, R136, R137, !P0 ;  /* 0x000000898800720c */ /* 0x000fc600047c1270 */
[----:B------:R-:W4:Y:S01]  /*a35c0*/  LDL.LU R9, [R1+0xce0] ;  /* 0x000ce00001097983 */ /* 0x000f220000300800 */
[----:B------:R-:W1:Y:S03]  /*a35d0*/  LDC R137, c[0x0][0x22c] ;  /* 0x00008b00ff897b82 */ /* 0x000e660000000800 */
[----:B------:R-:W4:Y:S04]  /*a35e0*/  LDL.LU R136, [R1+0x23fc] ;  /* 0x0023fc0001887983 */ /* 0x000f280000300800 */
[----:B------:R2:W-:Y:S01]  /*a35f0*/  @P4 STG.E desc[UR60][R158.64], R10 ;  /* 0x0000000a9e004986 */ /* 0x0005e2000c10193c */
[----:B------:R-:W-:Y:S02]  /*a3600*/  ISETP.LT.AND P4, PT, R139, R142, !P0 ;  /* 0x0000008e8b00720c */ /* 0x000fe40004781270 */
[----:B------:R-:W1:Y:S01]  /*a3610*/  LDC R139, c[0x0][0x22c] ;  /* 0x00008b00ff8b7b82 */ /* 0x000e620000000800 */
[----:B------:R-:W-:Y:S04]  /*a3620*/  @P3 STG.E desc[UR60][R156.64], R144 ;  /* 0x000000909c003986 */ /* 0x000fe8000c10193c */
[----:B------:R3:W-:Y:S03]  /*a3630*/  @P2 STG.E desc[UR60][R166.64], R154 ;  /* 0x0000009aa6002986 */ /* 0x0007e6000c10193c */
[----:B--2---:R-:W2:Y:S03]  /*a3640*/  LDC R10, c[0x0][0x22c] ;  /* 0x00008b00ff0a7b82 */ /* 0x004ea60000000800 */
[----:B------:R3:W-:Y:S04]  /*a3650*/  @P4 STG.E desc[UR60][R124.64], R11 ;  /* 0x0000000b7c004986 */ /* 0x0007e8000c10193c */
[----:B------:R-:W-:Y:S01]  /*a3660*/  @P6 STG.E desc[UR60][R146.64], R145 ;  /* 0x0000009192006986 */ /* 0x000fe2000c10193c */
[----:B---3--:R-:W-:-:S03]  /*a3670*/  ISETP.LT.AND P3, PT, R8, R141, !P0 ;  /* 0x0000008d0800720c */ /* 0x008fc60004761270 */
[----:B------:R-:W2:Y:S01]  /*a3680*/  LDL.LU R8, [R1+0x23f8] ;  /* 0x0023f80001087983 */ /* 0x000ea20000300800 */
[----:B------:R-:W3:Y:S01]  /*a3690*/  LDC R141, c[0x0][0x22c] ;  /* 0x00008b00ff8d7b82 */ /* 0x000ee20000000800 */
[----:B------:R-:W-:Y:S02]  /*a36a0*/  ISETP.LT.AND P5, PT, R140, R252, !P0 ;  /* 0x000000fc8c00720c */ /* 0x000fe400047a1270 */
[----:B------:R-:W3:Y:S04]  /*a36b0*/  LDL.LU.64 R166, [R1+0x818] ;  /* 0x0008180001a67983 */ /* 0x000ee80000300a00 */
[----:B------:R-:W3:Y:S01]  /*a36c0*/  LDL.LU R154, [R1+0xcd0] ;  /* 0x000cd000019a7983 */ /* 0x000ee20000300800 */
[----:B------:R-:W1:Y:S03]  /*a36d0*/  LDC R252, c[0x0][0x22c] ;  /* 0x00008b00fffc7b82 */ /* 0x000e660000000800 */
[----:B------:R-:W3:Y:S04]  /*a36e0*/  LDL.LU.64 R124, [R1+0x810] ;  /* 0x00081000017c7983 */ /* 0x000ee80000300a00 */
[----:B------:R-:W3:Y:S01]  /*a36f0*/  LDL.LU R11, [R1+0xce4] ;  /* 0x000ce400010b7983 */ /* 0x000ee20000300800 */
[----:B------:R-:W1:Y:S03]  /*a3700*/  LDC R140, c[0x0][0x22c] ;  /* 0x00008b00ff8c7b82 */ /* 0x000e660000000800 */
[----:B------:R-:W-:Y:S04]  /*a3710*/  @P3 STG.E desc[UR60][R164.64], R155 ;  /* 0x0000009ba4003986 */ /* 0x000fe8000c10193c */
[----:B------:R4:W-:Y:S02]  /*a3720*/  @P5 STG.E desc[UR60][R122.64], R57 ;  /* 0x000000397a005986 */ /* 0x0009e4000c10193c */
[----:B----4-:R-:W-:-:S02]  /*a3730*/  ISETP.LT.AND P4, PT, R136, R138, !P0 ;  /* 0x0000008a8800720c */ /* 0x010fc40004781270 */
[----:B------:R-:W1:Y:S01]  /*a3740*/  LDL.LU R138, [R1+0x23f4] ;  /* 0x0023f400018a7983 */ /* 0x000e620000300800 */
[----:B------:R-:W-:Y:S01]  /*a3750*/  ISETP.LT.AND P2, PT, R56, R0, !P0 ;  /* 0x000000003800720c */ /* 0x000fe20004741270 */
[----:B------:R-:W4:Y:S02]  /*a3760*/  LDC R136, c[0x0][0x22c] ;  /* 0x00008b00ff887b82 */ /* 0x000f240000000800 */
[----:B------:R-:W4:Y:S04]  /*a3770*/  LDL.LU R123, [R1+0x23f0] ;  /* 0x0023f000017b7983 */ /* 0x000f280000300800 */
[----:B------:R-:W4:Y:S02]  /*a3780*/  LDL.LU R122, [R1+0x23ec] ;  /* 0x0023ec00017a7983 */ /* 0x000f240000300800 */
[----:B------:R-:W4:Y:S02]  /*a3790*/  LDC R56, c[0x0][0x22c] ;  /* 0x00008b00ff387b82 */ /* 0x000f240000000800 */
[----:B------:R-:W4:Y:S04]  /*a37a0*/  LDL.LU.64 R164, [R1+0x7f8] ;  /* 0x0007f80001a47983 */ /* 0x000f280000300a00 */
[----:B------:R2:W-:Y:S02]  /*a37b0*/  @P2 STG.E desc[UR60][R162.64], R9 ;  /* 0x00000009a2002986 */ /* 0x0005e4000c10193c */
[----:B------:R-:W4:Y:S01]  /*a37c0*/  LDC R0, c[0x0][0x22c] ;  /* 0x00008b00ff007b82 */ /* 0x000f220000000800 */
[----:B--2---:R-:W-:-:S02]  /*a37d0*/  ISETP.LT.AND P3, PT, R8, R10, !P0 ;  /* 0x0000000a0800720c */ /* 0x004fc40004761270 */
[----:B------:R-:W2:Y:S04]  /*a37e0*/  LDL.LU R8, [R1+0xcd4] ;  /* 0x000cd40001087983 */ /* 0x000ea80000300800 */
[----:B------:R-:W2:Y:S04]  /*a37f0*/  LDL.LU R10, [R1+0x23e8] ;  /* 0x0023e800010a7983 */ /* 0x000ea80000300800 */
[----:B------:R-:W2:Y:S04]  /*a3800*/  LDL.LU R9, [R1+0x23e4] ;  /* 0x0023e40001097983 */ /* 0x000ea80000300800 */
[----:B------:R-:W2:Y:S04]  /*a3810*/  LDL.LU.64 R160, [R1+0x7f0] ;  /* 0x0007f00001a07983 */ /* 0x000ea80000300a00 */
[----:B------:R-:W2:Y:S04]  /*a3820*/  LDL.LU R57, [R1+0xce8] ;  /* 0x000ce80001397983 */ /* 0x000ea80000300800 */
[----:B------:R-:W2:Y:S04]  /*a3830*/  LDL.LU.64 R158, [R1+0x7e8] ;  /* 0x0007e800019e7983 */ /* 0x000ea80000300a00 */
[----:B------:R-:W2:Y:S04]  /*a3840*/  LDL.LU R146, [R1+0xcd8] ;  /* 0x000cd80001927983 */ /* 0x000ea80000300800 */
[----:B------:R-:W2:Y:S04]  /*a3850*/  LDL.LU.64 R162, [R1+0x7e0] ;  /* 0x0007e00001a27983 */ /* 0x000ea80000300a00 */
[----:B------:R-:W2:Y:S04]  /*a3860*/  LDL.LU R155, [R1+0xcec] ;  /* 0x000cec00019b7983 */ /* 0x000ea80000300800 */
[----:B------:R-:W2:Y:S04]  /*a3870*/  LDL.LU.64 R156, [R1+0x7d8] ;  /* 0x0007d800019c7983 */ /* 0x000ea80000300a00 */
[----:B------:R-:W2:Y:S04]  /*a3880*/  LDL.LU R147, [R1+0xcdc] ;  /* 0x000cdc0001937983 */ /* 0x000ea80000300800 */
[----:B---3--:R3:W-:Y:S04]  /*a3890*/  @P4 STG.E desc[UR60][R166.64], R154 ;  /* 0x0000009aa6004986 */ /* 0x0087e8000c10193c */
[----:B------:R3:W-:Y:S01]  /*a38a0*/  @P3 STG.E desc[UR60][R124.64], R11 ;  /* 0x0000000b7c003986 */ /* 0x0007e2000c10193c */
[----:B-1----:R-:W-:-:S03]  /*a38b0*/  ISETP.LT.AND P2, PT, R138, R139, !P0 ;  /* 0x0000008b8a00720c */ /* 0x002fc60004741270 */
[----:B------:R-:W2:Y:S01]  /*a38c0*/  LDL.LU R139, [R1+0x23e0] ;  /* 0x0023e000018b7983 */ /* 0x000ea20000300800 */
[----:B------:R-:W1:Y:S01]  /*a38d0*/  LDC R138, c[0x0][0x22c] ;  /* 0x00008b00ff8a7b82 */ /* 0x000e620000000800 */
[----:B----4-:R-:W-:Y:S02]  /*a38e0*/  ISETP.LT.AND P5, PT, R123, R137, !P0 ;  /* 0x000000897b00720c */ /* 0x010fe400047a1270 */
[----:B------:R-:W4:Y:S01]  /*a38f0*/  LDL.LU R123, [R1+0x23dc] ;  /* 0x0023dc00017b7983 */ /* 0x000f220000300800 */
[----:B------:R-:W-:-:S03]  /*a3900*/  ISETP.LT.AND P6, PT, R122, R252, !P0 ;  /* 0x000000fc7a00720c */ /* 0x000fc600047c1270 */
[----:B---3--:R-:W3:Y:S01]  /*a3910*/  LDL.LU.64 R166, [R1+0x7d0] ;  /* 0x0007d00001a67983 */ /* 0x008ee20000300a00 */
[----:B------:R-:W3:Y:S03]  /*a3920*/  LDC R137, c[0x0][0x22c] ;  /* 0x00008b00ff897b82 */ /* 0x000ee60000000800 */
[----:B------:R-:W3:Y:S04]  /*a3930*/  LDL.LU R122, [R1+0xcc0] ;  /* 0x000cc000017a7983 */ /* 0x000ee80000300800 */
[----:B------:R-:W1:Y:S01]  /*a3940*/  LDL.LU R11, [R1+0x23d8] ;  /* 0x0023d800010b7983 */ /* 0x000e620000300800 */
[----:B------:R-:W3:Y:S03]  /*a3950*/  LDC R252, c[0x0][0x22c] ;  /* 0x00008b00fffc7b82 */ /* 0x000ee60000000800 */
[----:B------:R-:W3:Y:S04]  /*a3960*/  LDL.LU.64 R144, [R1+0x7b8] ;  /* 0x0007b80001907983 */ /* 0x000ee80000300a00 */
[----:B------:R-:W3:Y:S04]  /*a3970*/  LDL.LU R154, [R1+0xcb0] ;  /* 0x000cb000019a7983 */ /* 0x000ee80000300800 */
[----:B------:R-:W3:Y:S01]  /*a3980*/  LDL.LU.64 R124, [R1+0x7b0] ;  /* 0x0007b000017c7983 */ /* 0x000ee20000300a00 */
[----:B--2---:R-:W-:-:S03]  /*a3990*/  ISETP.LT.AND P4, PT, R10, R56, !P0 ;  /* 0x000000380a00720c */ /* 0x004fc60004781270 */
[----:B------:R-:W2:Y:S04]  /*a39a0*/  LDL.LU R56, [R1+0xcc4] ;  /* 0x000cc40001387983 */ /* 0x000ea80000300800 */
[----:B------:R-:W2:Y:S01]  /*a39b0*/  LDL.LU R10, [R1+0x23d4] ;  /* 0x0023d400010a7983 */ /* 0x000ea20000300800 */
[----:B------:R-:W-:Y:S02]  /*a39c0*/  ISETP.LT.AND P3, PT, R9, R0, !P0 ;  /* 0x000000000900720c */ /* 0x000fe40004761270 */
[----:B------:R-:W2:Y:S01]  /*a39d0*/  LDC R0, c[0x0][0x22c] ;  /* 0x00008b00ff007b82 */ /* 0x000ea20000000800 */
[----:B------:R4:W-:Y:S04]  /*a39e0*/  @P2 STG.E desc[UR60][R164.64], R8 ;  /* 0x00000008a4002986 */ /* 0x0009e8000c10193c */
[----:B------:R4:W-:Y:S04]  /*a39f0*/  @P5 STG.E desc[UR60][R160.64], R57 ;  /* 0x00000039a0005986 */ /* 0x0009e8000c10193c */
[----:B------:R-:W2:Y:S04]  /*a3a00*/  LDL.LU R9, [R1+0x23d0] ;  /* 0x0023d00001097983 */ /* 0x000ea80000300800 */
[----:B------:R-:W-:Y:S04]  /*a3a10*/  @P6 STG.E desc[UR60][R158.64], R146 ;  /* 0x000000929e006986 */ /* 0x000fe8000c10193c */
[----:B----4-:R-:W4:Y:S01]  /*a3a20*/  LDL.LU.64 R164, [R1+0x7a8] ;  /* 0x0007a80001a47983 */ /* 0x010f220000300a00 */
[----:B------:R-:W4:Y:S03]  /*a3a30*/  LDC R57, c[0x0][0x22c] ;  /* 0x00008b00ff397b82 */ /* 0x000f260000000800 */
[----:B------:R1:W-:Y:S04]  /*a3a40*/  @P4 STG.E desc[UR60][R162.64], R155 ;  /* 0x0000009ba2004986 */ /* 0x0003e8000c10193c */
[----:B------:R-:W4:Y:S01]  /*a3a50*/  LDL.LU R8, [R1+0xcb4] ;  /* 0x000cb40001087983 */ /* 0x000f220000300800 */
[----:B------:R-:W-:-:S03]  /*a3a60*/  ISETP.LT.AND P4, PT, R123, R136, !P0 ;  /* 0x000000887b00720c */ /* 0x000fc60004781270 */
[----:B------:R-:W4:Y:S01]  /*a3a70*/  LDL.LU R123, [R1+0x23cc] ;  /* 0x0023cc00017b7983 */ /* 0x000f220000300800 */
[----:B------:R-:W-:Y:S01]  /*a3a80*/  ISETP.LT.AND P2, PT, R139, R140, !P0 ;  /* 0x0000008c8b00720c */ /* 0x000fe20004741270 */
[----:B------:R-:W4:Y:S02]  /*a3a90*/  LDC R136, c[0x0][0x22c] ;  /* 0x00008b00ff887b82 */ /* 0x000f240000000800 */
[----:B-1----:R-:W4:Y:S04]  /*a3aa0*/  LDL.LU.64 R162, [R1+0x7a0] ;  /* 0x0007a00001a27983 */ /* 0x002f280000300a00 */
[----:B------:R-:W4:Y:S01]  /*a3ab0*/  LDL.LU R155, [R1+0xcc8] ;  /* 0x000cc800019b7983 */ /* 0x000f220000300800 */
[----:B------:R-:W-:Y:S01]  /*a3ac0*/  ISETP.LT.AND P6, PT, R11, R138, !P0 ;  /* 0x0000008a0b00720c */ /* 0x000fe200047c1270 */
[----:B------:R-:W1:Y:S02]  /*a3ad0*/  LDC R140, c[0x0][0x22c] ;  /* 0x00008b00ff8c7b82 */ /* 0x000e640000000800 */
[----:B------:R-:W4:Y:S04]  /*a3ae0*/  LDL.LU R11, [R1+0x23c8] ;  /* 0x0023c800010b7983 */ /* 0x000f280000300800 */
[----:B------:R-:W-:Y:S02]  /*a3af0*/  @P3 STG.E desc[UR60][R156.64], R147 ;  /* 0x000000939c003986 */ /* 0x000fe4000c10193c */
[----:B------:R-:W1:Y:S02]  /*a3b00*/  LDC R138, c[0x0][0x22c] ;  /* 0x00008b00ff8a7b82 */ /* 0x000e640000000800 */
[----:B---3--:R3:W-:Y:S04]  /*a3b10*/  @P2 STG.E desc[UR60][R166.64], R122 ;  /* 0x0000007aa6002986 */ /* 0x0087e8000c10193c */
[----:B------:R-:W-:Y:S01]  /*a3b20*/  @P4 STG.E desc[UR60][R144.64], R154 ;  /* 0x0000009a90004986 */ /* 0x000fe2000c10193c */
[----:B--2---:R-:W-:-:S03]  /*a3b30*/  ISETP.LT.AND P3, PT, R10, R137, !P0 ;  /* 0x000000890a00720c */ /* 0x004fc60004761270 */
[----:B------:R-:W2:Y:S04]  /*a3b40*/  LDL.LU R10, [R1+0x23c4] ;  /* 0x0023c400010a7983 */ /* 0x000ea80000300800 */
[----:B------:R-:W2:Y:S04]  /*a3b50*/  LDL.LU.64 R142, [R1+0x798] ;  /* 0x00079800018e7983 */ /* 0x000ea80000300a00 */
[----:B------:R-:W2:Y:S04]  /*a3b60*/  LDL.LU R161, [R1+0xcb8] ;  /* 0x000cb80001a17983 */ /* 0x000ea80000300800 */
[----:B---3--:R-:W3:Y:S04]  /*a3b70*/  LDL.LU.64 R166, [R1+0x790] ;  /* 0x0007900001a67983 */ /* 0x008ee80000300a00 */
[----:B------:R-:W3:Y:S04]  /*a3b80*/  LDL.LU R122, [R1+0xccc] ;  /* 0x000ccc00017a7983 */ /* 0x000ee80000300800 */
[----:B------:R1:W-:Y:S04]  /*a3b90*/  @P6 STG.E desc[UR60][R124.64], R56 ;  /* 0x000000387c006986 */ /* 0x0003e8000c10193c */
[----:B----4-:R4:W-:Y:S04]  /*a3ba0*/  @P3 STG.E desc[UR60][R164.64], R8 ;  /* 0x00000008a4003986 */ /* 0x0109e8000c10193c */
[----:B-1----:R-:W3:Y:S04]  /*a3bb0*/  LDL.LU.64 R124, [R1+0x778] ;  /* 0x00077800017c7983 */ /* 0x002ee80000300a00 */
[----:B------:R-:W3:Y:S04]  /*a3bc0*/  LDL.LU R56, [R1+0xcbc] ;  /* 0x000cbc0001387983 */ /* 0x000ee80000300800 */
[----:B------:R-:W3:Y:S01]  /*a3bd0*/  LDL.LU R139, [R1+0x23c0] ;  /* 0x0023c000018b7983 */ /* 0x000ee20000300800 */
[----:B------:R-:W-:-:S03]  /*a3be0*/  ISETP.LT.AND P4, PT, R11, R57, !P0 ;  /* 0x000000390b00720c */ /* 0x000fc60004781270 */
[----:B------:R-:W3:Y:S04]  /*a3bf0*/  LDL.LU R57, [R1+0x23bc] ;  /* 0x0023bc0001397983 */ /* 0x000ee80000300800 */
[----:B----4-:R-:W4:Y:S01]  /*a3c00*/  LDL.LU R8, [R1+0x23b8] ;  /* 0x0023b80001087983 */ /* 0x010f220000300800 */
[----:B------:R-:W-:Y:S02]  /*a3c10*/  ISETP.LT.AND P5, PT, R9, R252, !P0 ;  /* 0x000000fc0900720c */ /* 0x000fe400047a1270 */
[----:B------:R-:W4:Y:S01]  /*a3c20*/  LDC R9, c[0x0][0x22c] ;  /* 0x00008b00ff097b82 */ /* 0x000f220000000800 */
[----:B------:R-:W-:Y:S01]  /*a3c30*/  ISETP.LT.AND P2, PT, R123, R0, !P0 ;  /* 0x000000007b00720c */ /* 0x000fe20004741270 */
[----:B------:R-:W4:Y:S04]  /*a3c40*/  LDL.LU.64 R158, [R1+0x770] ;  /* 0x00077000019e7983 */ /* 0x000f280000300a00 */
[----:B------:R-:W4:Y:S02]  /*a3c50*/  LDL.LU R146, [R1+0xca0] ;  /* 0x000ca00001927983 */ /* 0x000f240000300800 */
[----:B------:R-:W1:Y:S02]  /*a3c60*/  LDC R0, c[0x0][0x22c] ;  /* 0x00008b00ff007b82 */ /* 0x000e640000000800 */
[----:B------:R-:W4:Y:S04]  /*a3c70*/  LDL.LU.64 R164, [R1+0x768] ;  /* 0x0007680001a47983 */ /* 0x000f280000300a00 */
[----:B------:R-:W4:Y:S02]  /*a3c80*/  LDL.LU R11, [R1+0xc90] ;  /* 0x000c9000010b7983 */ /* 0x000f240000300800 */
[----:B------:R-:W1:Y:S02]  /*a3c90*/  LDC R252, c[0x0][0x22c] ;  /* 0x00008b00fffc7b82 */ /* 0x000e640000000800 */
[----:B------:R-:W1:Y:S04]  /*a3ca0*/  LDL.LU R137, [R1+0x23b4] ;  /* 0x0023b40001897983 */ /* 0x000e680000300800 */
[----:B------:R3:W-:Y:S02]  /*a3cb0*/  @P5 STG.E desc[UR60][R162.64], R155 ;  /* 0x0000009ba2005986 */ /* 0x0007e4000c10193c */
[----:B------:R-:W1:Y:S01]  /*a3cc0*/  LDC R123, c[0x0][0x22c] ;  /* 0x00008b00ff7b7b82 */ /* 0x000e620000000800 */
[----:B--2---:R-:W-:-:S02]  /*a3cd0*/  ISETP.LT.AND P3, PT, R10, R136, !P0 ;  /* 0x000000880a00720c */ /* 0x004fc40004761270 */
[----:B------:R-:W2:Y:S05]  /*a3ce0*/  LDL.LU R10, [R1+0x23b0] ;  /* 0x0023b000010a7983 */ /* 0x000eaa0000300800 */
[----:B------:R-:W2:Y:S01]  /*a3cf0*/  LDC R136, c[0x0][0x22c] ;  /* 0x00008b00ff887b82 */ /* 0x000ea20000000800 */
[----:B------:R-:W2:Y:S04]  /*a3d00*/  LDL.LU.64 R156, [R1+0x760] ;  /* 0x00076000019c7983 */ /* 0x000ea80000300a00 */
[----:B------:R-:W2:Y:S04]  /*a3d10*/  LDL.LU R147, [R1+0xca4] ;  /* 0x000ca40001937983 */ /* 0x000ea80000300800 */
[----:B------:R-:W2:Y:S04]  /*a3d20*/  LDL.LU.64 R144, [R1+0x748] ;  /* 0x0007480001907983 */ /* 0x000ea80000300a00 */
[----:B------:R-:W2:Y:S04]  /*a3d30*/  LDL.LU R154, [R1+0xc94] ;  /* 0x000c9400019a7983 */ /* 0x000ea80000300800 */
[----:B------:R-:W-:Y:S04]  /*a3d40*/  @P2 STG.E desc[UR60][R142.64], R161 ;  /* 0x000000a18e002986 */ /* 0x000fe8000c10193c */
[----:B---3--:R-:W3:Y:S04]  /*a3d50*/  LDL.LU.64 R162, [R1+0x740] ;  /* 0x0007400001a27983 */ /* 0x008ee80000300a00 */
[----:B------:R4:W-:Y:S04]  /*a3d60*/  @P4 STG.E desc[UR60][R166.64], R122 ;  /* 0x0000007aa6004986 */ /* 0x0009e8000c10193c */
[----:B------:R-:W3:Y:S04]  /*a3d70*/  LDL.LU R155, [R1+0xca8] ;  /* 0x000ca800019b7983 */ /* 0x000ee80000300800 */
[----:B------:R4:W-:Y:S02]  /*a3d80*/  @P3 STG.E desc[UR60][R124.64], R56 ;  /* 0x000000387c003986 */ /* 0x0009e4000c10193c */
[----:B----4-:R-:W-:-:S02]  /*a3d90*/  ISETP.LT.AND P4, PT, R8, R9, !P0 ;  /* 0x000000090800720c */ /* 0x010fc40004781270 */
[----:B------:R-:W4:Y:S04]  /*a3da0*/  LDL.LU R9, [R1+0x23ac] ;  /* 0x0023ac0001097983 */ /* 0x000f280000300800 */
[----:B------:R-:W4:Y:S04]  /*a3db0*/  LDL.LU R122, [R1+0x23a8] ;  /* 0x0023a800017a7983 */ /* 0x000f280000300800 */
[----:B------:R-:W4:Y:S04]  /*a3dc0*/  LDL.LU.64 R166, [R1+0x738] ;  /* 0x0007380001a67983 */ /* 0x000f280000300a00 */
[----:B------:R-:W4:Y:S04]  /*a3dd0*/  LDL.LU R8, [R1+0xc98] ;  /* 0x000c980001087983 */ /* 0x000f280000300800 */
[----:B------:R-:W4:Y:S01]  /*a3de0*/  LDL.LU R56, [R1+0x23a4] ;  /* 0x0023a40001387983 */ /* 0x000f220000300800 */
[----:B------:R-:W-:-:S02]  /*a3df0*/  ISETP.LT.AND P6, PT, R57, R138, !P0 ;  /* 0x0000008a3900720c */ /* 0x000fc400047c1270 */
[----:B------:R-:W4:Y:S01]  /*a3e00*/  LDC R57, c[0x0][0x22c] ;  /* 0x00008b00ff397b82 */ /* 0x000f220000000800 */
[----:B------:R-:W-:Y:S01]  /*a3e10*/  ISETP.LT.AND P2, PT, R139, R140, !P0 ;  /* 0x0000008c8b00720c */ /* 0x000fe20004741270 */
[----:B------:R-:W4:Y:S01]  /*a3e20*/  LDL.LU.64 R124, [R1+0x730] ;  /* 0x00073000017c7983 */ /* 0x000f220000300a00 */
[----:B-1----:R-:W-:-:S05]  /*a3e30*/  ISETP.LT.AND P5, PT, R137, R252, !P0 ;  /* 0x000000fc8900720c */ /* 0x002fca00047a1270 */
[----:B------:R-:W1:Y:S06]  /*a3e40*/  LDC R138, c[0x0][0x22c] ;  /* 0x00008b00ff8a7b82 */ /* 0x000e6c0000000800 */
[----:B------:R-:W-:Y:S01]  /*a3e50*/  @P2 STG.E desc[UR60][R158.64], R146 ;  /* 0x000000929e002986 */ /* 0x000fe2000c10193c */
[----:B--2---:R-:W-:Y:S01]  /*a3e60*/  ISETP.LT.AND P3, PT, R10, R0, !P0 ;  /* 0x000000000a00720c */ /* 0x004fe20004761270 */
[----:B------:R-:W2:Y:S02]  /*a3e70*/  LDC R252, c[0x0][0x22c] ;  /* 0x00008b00fffc7b82 */ /* 0x000ea40000000800 */
[----:B------:R-:W2:Y:S04]  /*a3e80*/  LDL.LU R10, [R1+0xcac] ;  /* 0x000cac00010a7983 */ /* 0x000ea80000300800 */
[----:B------:R3:W-:Y:S02]  /*a3e90*/  @P6 STG.E desc[UR60][R164.64], R11 ;  /* 0x0000000ba4006986 */ /* 0x0007e4000c10193c */
[----:B------:R-:W2:Y:S08]  /*a3ea0*/  LDC R0, c[0x0][0x22c] ;  /* 0x00008b00ff007b82 */ /* 0x000eb00000000800 */
[----:B------:R-:W2:Y:S01]  /*a3eb0*/  LDC R139, c[0x0][0x22c] ;  /* 0x00008b00ff8b7b82 */ /* 0x000ea20000000800 */
[----:B---3--:R-:W3:Y:S04]  /*a3ec0*/  LDL.LU.64 R164, [R1+0x728] ;  /* 0x0007280001a47983 */ /* 0x008ee80000300a00 */
[----:B------:R-:W3:Y:S03]  /*a3ed0*/  LDL.LU R11, [R1+0xc9c] ;  /* 0x000c9c00010b7983 */ /* 0x000ee60000300800 */
[----:B------:R-:W3:Y:S01]  /*a3ee0*/  LDC R140, c[0x0][0x22c] ;  /* 0x00008b00ff8c7b82 */ /* 0x000ee20000000800 */
[----:B------:R-:W1:Y:S04]  /*a3ef0*/  LDL.LU R137, [R1+0x23a0] ;  /* 0x0023a00001897983 */ /* 0x000e680000300800 */
[----:B------:R-:W-:Y:S04]  /*a3f00*/  @P4 STG.E desc[UR60][R156.64], R147 ;  /* 0x000000939c004986 */ /* 0x000fe8000c10193c */
[----:B------:R4:W-:Y:S04]  /*a3f10*/  @P5 STG.E desc[UR60][R144.64], R154 ;  /* 0x0000009a90005986 */ /* 0x0009e8000c10193c */
[----:B------:R4:W-:Y:S02]  /*a3f20*/  @P3 STG.E desc[UR60][R162.64], R155 ;  /* 0x0000009ba2003986 */ /* 0x0009e4000c10193c */
[----:B----4-:R-:W-:-:S02]  /*a3f30*/  ISETP.LT.AND P2, PT, R9, R123, !P0 ;  /* 0x0000007b0900720c */ /* 0x010fc40004741270 */
[----:B------:R-:W4:Y:S01]  /*a3f40*/  LDL.LU R123, [R1+0x239c] ;  /* 0x00239c00017b7983 */ /* 0x000f220000300800 */
[----:B------:R-:W4:Y:S01]  /*a3f50*/  LDC R9, c[0x0][0x22c] ;  /* 0x00008b00ff097b82 */ /* 0x000f220000000800 */
[----:B------:R-:W-:-:S07]  /*a3f60*/  ISETP.LT.AND P4, PT, R122, R136, !P0 ;  /* 0x000000887a00720c */ /* 0x000fce0004781270 */
[----:B------:R-:W4:Y:S01]  /*a3f70*/  LDC R136, c[0x0][0x22c] ;  /* 0x00008b00ff887b82 */ /* 0x000f220000000800 */
[----:B------:R-:W-:Y:S02]  /*a3f80*/  ISETP.LT.AND P6, PT, R56, R57, !P0 ;  /* 0x000000393800720c */ /* 0x000fe400047c1270 */
[----:B------:R-:W4:Y:S04]  /*a3f90*/  LDL.LU R56, [R1+0x2398] ;  /* 0x0023980001387983 */ /* 0x000f280000300800 */
[----:B------:R-:W4:Y:S04]  /*a3fa0*/  LDL.LU.64 R160, [R1+0x720] ;  /* 0x0007200001a07983 */ /* 0x000f280000300a00 */
[----:B------:R-:W4:Y:S04]  /*a3fb0*/  LDL.LU R122, [R1+0xc80] ;  /* 0x000c8000017a7983 */ /* 0x000f280000300800 */
[----:B------:R-:W4:Y:S04]  /*a3fc0*/  LDL.LU.64 R158, [R1+0x708] ;  /* 0x00070800019e7983 */ /* 0x000f280000300a00 */
[----:B------:R-:W4:Y:S04]  /*a3fd0*/  LDL.LU R154, [R1+0xc70] ;  /* 0x000c7000019a7983 */ /* 0x000f280000300800 */
[----:B------:R-:W4:Y:S04]  /*a3fe0*/  LDL.LU.64 R162, [R1+0x700] ;  /* 0x0007000001a27983 */ /* 0x000f280000300a00 */
[----:B------:R-:W4:Y:S04]  /*a3ff0*/  LDL.LU R57, [R1+0xc84] ;  /* 0x000c840001397983 */ /* 0x000f280000300800 */
[----:B------:R2:W-:Y:S04]  /*a4000*/  @P2 STG.E desc[UR60][R166.64], R8 ;  /* 0x00000008a6002986 */ /* 0x0005e8000c10193c */
[----:B--2---:R-:W2:Y:S04]  /*a4010*/  LDL.LU R8, [R1+0x2394] ;  /* 0x0023940001087983 */ /* 0x004ea80000300800 */
[----:B------:R-:W2:Y:S01]  /*a4020*/  LDL.LU.64 R156, [R1+0x6f8] ;  /* 0x0006f800019c7983 */ /* 0x000ea20000300a00 */
[----:B-1----:R-:W-:-:S03]  /*a4030*/  ISETP.LT.AND P3, PT, R137, R138, !P0 ;  /* 0x0000008a8900720c */ /* 0x002fc60004761270 */
[----:B------:R-:W2:Y:S04]  /*a4040*/  LDL.LU R147, [R1+0xc74] ;  /* 0x000c740001937983 */ /* 0x000ea80000300800 */
[----:B------:R1:W-:Y:S04]  /*a4050*/  @P4 STG.E desc[UR60][R124.64], R10 ;  /* 0x0000000a7c004986 */ /* 0x0003e8000c10193c */
[----:B-1----:R-:W2:Y:S04]  /*a4060*/  LDL.LU R125, [R1+0x2390] ;  /* 0x00239000017d7983 */ /* 0x002ea80000300800 */
[----:B------:R-:W2:Y:S04]  /*a4070*/  LDL.LU.64 R166, [R1+0x6f0] ;  /* 0x0006f00001a67983 */ /* 0x000ea80000300a00 */
[----:B------:R-:W2:Y:S04]  /*a4080*/  LDL.LU R124, [R1+0xc88] ;  /* 0x000c8800017c7983 */ /* 0x000ea80000300800 */
[----:B------:R-:W2:Y:S04]  /*a4090*/  LDL.LU R137, [R1+0x238c] ;  /* 0x00238c0001897983 */ /* 0x000ea80000300800 */
[----:B---3--:R1:W-:Y:S01]  /*a40a0*/  @P6 STG.E desc[UR60][R164.64], R11 ;  /* 0x0000000ba4006986 */ /* 0x0083e2000c10193c */
[----:B----4-:R-:W-:-:S02]  /*a40b0*/  ISETP.LT.AND P5, PT, R123, R252, !P0 ;  /* 0x000000fc7b00720c */ /* 0x010fc400047a1270 */
[----:B------:R-:W3:Y:S01]  /*a40c0*/  LDC R252, c[0x0][0x22c] ;  /* 0x00008b00fffc7b82 */ /* 0x000ee20000000800 */
[----:B------:R-:W-:Y:S02]  /*a40d0*/  ISETP.LT.AND P2, PT, R56, R0, !P0 ;  /* 0x000000003800720c */ /* 0x000fe40004741270 */
[----:B------:R-:W4:Y:S05]  /*a40e0*/  LDL.LU R56, [R1+0x2388] ;  /* 0x0023880001387983 */ /* 0x000f2a0000300800 */
[----:B------:R-:W3:Y:S01]  /*a40f0*/  LDC R0, c[0x0][0x22c] ;  /* 0x00008b00ff007b82 */ /* 0x000ee20000000800 */
[----:B------:R-:W3:Y:S04]  /*a4100*/  LDL.LU.64 R144, [R1+0x6e8] ;  /* 0x0006e80001907983 */ /* 0x000ee80000300a00 */
[----:B------:R-:W3:Y:S04]  /*a4110*/  LDL.LU R123, [R1+0xc78] ;  /* 0x000c7800017b7983 */ /* 0x000ee80000300800 */
[----:B-1----:R-:W3:Y:S04]  /*a4120*/  LDL.LU.64 R164, [R1+0x6e0] ;  /* 0x0006e00001a47983 */ /* 0x002ee80000300a00 */
[----:B------:R-:W3:Y:S01]  /*a4130*/  LDL.LU R155, [R1+0xc8c] ;  /* 0x000c8c00019b7983 */ /* 0x000ee20000300800 */
[----:B--2---:R-:W-:-:S03]  /*a4140*/  ISETP.LT.AND P4, PT, R8, R9, !P0 ;  /* 0x000000090800720c */ /* 0x004fc60004781270 */
[----:B------:R-:W2:Y:S04]  /*a4150*/  LDL.LU R8, [R1+0x2384] ;  /* 0x0023840001087983 */ /* 0x000ea80000300800 */
[----:B------:R-:W3:Y:S04]  /*a4160*/  LDL.LU.64 R10, [R1+0x6c8] ;  /* 0x0006c800010a7983 */ /* 0x000ee80000300a00 */
[----:B------:R-:W3:Y:S04]  /*a4170*/  LDL.LU R9, [R1+0xc7c] ;  /* 0x000c7c0001097983 */ /* 0x000ee80000300800 */
[----:B------:R1:W-:Y:S04]  /*a4180*/  @P3 STG.E desc[UR60][R160.64], R122 ;  /* 0x0000007aa0003986 */ /* 0x0003e8000c10193c */
[----:B------:R-:W3:Y:S04]  /*a4190*/  LDL.LU R138, [R1+0x2380] ;  /* 0x00238000018a7983 */ /* 0x000ee80000300800 */
[----:B------:R-:W-:Y:S01]  /*a41a0*/  @P5 STG.E desc[UR60][R158.64], R154 ;  /* 0x0000009a9e005986 */ /* 0x000fe2000c10193c */
[----:B------:R-:W-:-:S03]  /*a41b0*/  ISETP.LT.AND P3, PT, R125, R141, !P0 ;  /* 0x0000008d7d00720c */ /* 0x000fc60004761270 */
[----:B------:R1:W-:Y:S02]  /*a41c0*/  @P2 STG.E desc[UR60][R162.64], R57 ;  /* 0x00000039a2002986 */ /* 0x0003e4000c10193c */
[----:B-1----:R-:W1:Y:S02]  /*a41d0*/  LDC R122, c[0x0][0x22c] ;  /* 0x00008b00ff7a7b82 */ /* 0x002e640000000800 */
[----:B------:R-:W3:Y:S06]  /*a41e0*/  LDL.LU R125, [R1+0x237c] ;  /* 0x00237c00017d7983 */ /* 0x000eec0000300800 */
[----:B------:R-:W1:Y:S01]  /*a41f0*/  LDC R141, c[0x0][0x22c] ;  /* 0x00008b00ff8d7b82 */ /* 0x000e620000000800 */
[----:B------:R-:W3:Y:S04]  /*a4200*/  LDL.LU.64 R162, [R1+0x6c0] ;  /* 0x0006c00001a27983 */ /* 0x000ee80000300a00 */
[----:B------:R-:W3:Y:S03]  /*a4210*/  LDL.LU R154, [R1+0xc60] ;  /* 0x000c6000019a7983 */ /* 0x000ee60000300800 */
[----:B------:R-:W1:Y:S01]  /*a4220*/  LDC R57, c[0x0][0x22c] ;  /* 0x00008b00ff397b82 */ /* 0x000e620000000800 */
[----:B------:R-:W-:Y:S01]  /*a4230*/  @P4 STG.E desc[UR60][R156.64], R147 ;  /* 0x000000939c004986 */ /* 0x000fe2000c10193c */
[----:B----4-:R-:W-:-:S03]  /*a4240*/  ISETP.LT.AND P6, PT, R56, R136, !P0 ;  /* 0x000000883800720c */ /* 0x010fc600047c1270 */
[----:B------:R-:W1:Y:S01]  /*a4250*/  LDL.LU R56, [R1+0x2378] ;  /* 0x0023780001387983 */ /* 0x000e620000300800 */
[----:B------:R-:W-:Y:S02]  /*a4260*/  ISETP.LT.AND P2, PT, R137, R140, !P0 ;  /* 0x0000008c8900720c */ /* 0x000fe40004741270 */
[----:B------:R-:W4:Y:S01]  /*a4270*/  LDC R136, c[0x0][0x22c] ;  /* 0x00008b00ff887b82 */ /* 0x000f220000000800 */
[----:B--2---:R-:W-:Y:S01]  /*a4280*/  ISETP.LT.AND P4, PT, R8, R139, !P0 ;  /* 0x0000008b0800720c */ /* 0x004fe20004781270 */
[----:B------:R2:W-:Y:S06]  /*a4290*/  @P3 STG.E desc[UR60][R166.64], R124 ;  /* 0x0000007ca6003986 */ /* 0x0005ec000c10193c */
[----:B------:R-:W4:Y:S01]  /*a42a0*/  LDC R137, c[0x0][0x22c] ;  /* 0x00008b00ff897b82 */ /* 0x000f220000000800 */
[----:B------:R-:W4:Y:S04]  /*a42b0*/  LDL.LU R8, [R1+0x2374] ;  /* 0x0023740001087983 */ /* 0x000f280000300800 */
[----:B------:R-:W4:Y:S03]  /*a42c0*/  LDL.LU.64 R160, [R1+0x6b8] ;  /* 0x0006b80001a07983 */ /* 0x000f260000300a00 */
[----:B------:R-:W4:Y:S01]  /*a42d0*/  LDC R140, c[0x0][0x22c] ;  /* 0x00008b00ff8c7b82 */ /* 0x000f220000000800 */
[----:B------:R-:W4:Y:S04]  /*a42e0*/  LDL.LU R146, [R1+0xc50] ;  /* 0x000c500001927983 */ /* 0x000f280000300800 */
[----:B--2---:R-:W2:Y:S01]  /*a42f0*/  LDL.LU.64 R166, [R1+0x6b0] ;  /* 0x0006b00001a67983 */ /* 0x004ea20000300a00 */
[----:B---3--:R-:W-:-:S02]  /*a4300*/  ISETP.LT.AND P5, PT, R138, R252, !P0 ;  /* 0x000000fc8a00720c */ /* 0x008fc400047a1270 */
[----:B------:R-:W3:Y:S01]  /*a4310*/  LDC R139, c[0x0][0x22c] ;  /* 0x00008b00ff8b7b82 */ /* 0x000ee20000000800 */
[----:B------:R-:W-:Y:S04]  /*a4320*/  @P2 STG.E desc[UR60][R144.64], R123 ;  /* 0x0000007b90002986 */ /* 0x000fe8000c10193c */
[----:B------:R-:W2:Y:S03]  /*a4330*/  LDL.LU R124, [R1+0xc64] ;  /* 0x000c6400017c7983 */ /* 0x000ea60000300800 */
[----:B------:R-:W3:Y:S01]  /*a4340*/  LDC R252, c[0x0][0x22c] ;  /* 0x00008b00fffc7b82 */ /* 0x000ee20000000800 */
[----:B------:R3:W-:Y:S01]  /*a4350*/  @P6 STG.E desc[UR60][R164.64], R155 ;  /* 0x0000009ba4006986 */ /* 0x0007e2000c10193c */
[----:B------:R-:W-:-:S06]  /*a4360*/  ISETP.LT.AND P3, PT, R125, R0, !P0 ;  /* 0x000000007d00720c */ /* 0x000fcc0004761270 */
[----:B------:R-:W2:Y:S01]  /*a4370*/  LDC R138, c[0x0][0x22c] ;  /* 0x00008b00ff8a7b82 */ /* 0x000ea20000000800 */
[----:B---3--:R-:W3:Y:S07]  /*a4380*/  LDL.LU.64 R164, [R1+0x6a8] ;  /* 0x0006a80001a47983 */ /* 0x008eee0000300a00 */
[----:B------:R-:W3:Y:S01]  /*a4390*/  LDC R0, c[0x0][0x22c] ;  /* 0x00008b00ff007b82 */ /* 0x000ee20000000800 */
[----:B------:R-:W3:Y:S04]  /*a43a0*/  LDL.LU R155, [R1+0xc54] ;  /* 0x000c5400019b7983 */ /* 0x000ee80000300800 */
[----:B------:R1:W-:Y:S02]  /*a43b0*/  @P4 STG.E desc[UR60][R10.64], R9 ;  /* 0x000000090a004986 */ /* 0x0003e4000c10193c */
[----:B-1----:R-:W-:-:S02]  /*a43c0*/  ISETP.LT.AND P2, PT, R56, R122, !P0 ;  /* 0x0000007a3800720c */ /* 0x002fc40004741270 */
[----:B------:R-:W3:Y:S04]  /*a43d0*/  LDL.LU R56, [R1+0x2370] ;  /* 0x0023700001387983 */ /* 0x000ee80000300800 */
[----:B------:R-:W3:Y:S04]  /*a43e0*/  LDL.LU R9, [R1+0x236c] ;  /* 0x00236c0001097983 */ /* 0x000ee80000300800 */
[----:B------:R-:W3:Y:S04]  /*a43f0*/  LDL.LU.64 R158, [R1+0x6a0] ;  /* 0x0006a000019e7983 */ /* 0x000ee80000300a00 */
[----:B------:R-:W3:Y:S04]  /*a4400*/  LDL.LU R10, [R1+0xc68] ;  /* 0x000c6800010a7983 */ /* 0x000ee80000300800 */
[----:B------:R-:W3:Y:S04]  /*a4410*/  LDL.LU.64 R122, [R1+0x698] ;  /* 0x00069800017a7983 */ /* 0x000ee80000300a00 */
[----:B------:R-:W3:Y:S01]  /*a4420*/  LDL.LU R11, [R1+0xc58] ;  /* 0x000c5800010b7983 */ /* 0x000ee20000300800 */
[----:B----4-:R-:W-:-:S03]  /*a4430*/  ISETP.LT.AND P4, PT, R8, R57, !P0 ;  /* 0x000000390800720c */ /* 0x010fc60004781270 */
[----:B------:R-:W4:Y:S04]  /*a4440*/  LDL.LU R8, [R1+0x2368] ;  /* 0x0023680001087983 */ /* 0x000f280000300800 */
[----:B------:R-:W4:Y:S04]  /*a4450*/  LDL.LU R125, [R1+0x2364] ;  /* 0x00236400017d7983 */ /* 0x000f280000300800 */
[----:B------:R-:W4:Y:S04]  /*a4460*/  LDL.LU.64 R156, [R1+0x690] ;  /* 0x00069000019c7983 */ /* 0x000f280000300a00 */
[----:B------:R-:W4:Y:S04]  /*a4470*/  LDL.LU R147, [R1+0xc6c] ;  /* 0x000c6c0001937983 */ /* 0x000f280000300800 */
[----:B------:R1:W-:Y:S04]  /*a4480*/  @P5 STG.E desc[UR60][R162.64], R154 ;  /* 0x0000009aa2005986 */ /* 0x0003e8000c10193c */
[----:B------:R-:W4:Y:S04]  /*a4490*/  LDL.LU.64 R144, [R1+0x678] ;  /* 0x0006780001907983 */ /* 0x000f280000300a00 */
[----:B------:R-:W-:Y:S04]  /*a44a0*/  @P3 STG.E desc[UR60][R160.64], R146 ;  /* 0x00000092a0003986 */ /* 0x000fe8000c10193c */
[----:B-1----:R-:W4:Y:S04]  /*a44b0*/  LDL.LU R154, [R1+0xc5c] ;  /* 0x000c5c00019a7983 */ /* 0x002f280000300800 */
[----:B------:R-:W4:Y:S04]  /*a44c0*/  LDL.LU.64 R162, [R1+0x670] ;  /* 0x0006700001a27983 */ /* 0x000f280000300a00 */
[----:B------:R-:W4:Y:S04]  /*a44d0*/  LDL.LU R57, [R1+0xc40] ;  /* 0x000c400001397983 */ /* 0x000f280000300800 */
[----:B--2---:R1:W-:Y:S01]  /*a44e0*/  @P2 STG.E desc[UR60][R166.64], R124 ;  /* 0x0000007ca6002986 */ /* 0x0043e2000c10193c */
[----:B---3--:R-:W-:-:S03]  /*a44f0*/  ISETP.LT.AND P3, PT, R56, R137, !P0 ;  /* 0x000000893800720c */ /* 0x008fc60004761270 */
[----:B------:R-:W2:Y:S04]  /*a4500*/  LDL.LU R56, [R1+0x2360] ;  /* 0x0023600001387983 */ /* 0x000ea80000300800 */
[----:B-1----:R-:W3:Y:S04]  /*a4510*/  LDL.LU R124, [R1+0x235c] ;  /* 0x00235c00017c7983 */ /* 0x002ee80000300800 */
[----:B------:R-:W3:Y:S01]  /*a4520*/  LDL.LU R137, [R1+0x2358] ;  /* 0x0023580001897983 */ /* 0x000ee20000300800 */
[----:B----4-:R-:W-:-:S03]  /*a4530*/  ISETP.LT.AND P6, PT, R8, R252, !P0 ;  /* 0x000000fc0800720c */ /* 0x010fc600047c1270 */
[----:B------:R-:W4:Y:S01]  /*a4540*/  LDL.LU R8, [R1+0x2354] ;  /* 0x0023540001087983 */ /* 0x000f220000300800 */
[----:B------:R-:W-:Y:S01]  /*a4550*/  ISETP.LT.AND P5, PT, R9, R136, !P0 ;  /* 0x000000880900720c */ /* 0x000fe200047a1270 */
[----:B------:R-:W1:Y:S01]  /*a4560*/  LDC R252, c[0x0][0x22c] ;  /* 0x00008b00fffc7b82 */ /* 0x000e620000000800 */
[----:B------:R-:W-:Y:S01]  /*a4570*/  ISETP.LT.AND P2, PT, R125, R0, !P0 ;  /* 0x000000007d00720c */ /* 0x000fe20004741270 */
[----:B------:R1:W-:Y:S04]  /*a4580*/  @P4 STG.E desc[UR60][R164.64], R155 ;  /* 0x0000009ba4004986 */ /* 0x0003e8000c10193c */
[----:B------:R-:W4:Y:S02]  /*a4590*/  LDL.LU.64 R166, [R1+0x668] ;  /* 0x0006680001a67983 */ /* 0x000f240000300a00 */
[----:B------:R-:W4:Y:S02]  /*a45a0*/  LDC R9, c[0x0][0x22c] ;  /* 0x00008b00ff097b82 */ /* 0x000f240000000800 */
[----:B------:R-:W4:Y:S04]  /*a45b0*/  LDL.LU R125, [R1+0xc30] ;  /* 0x000c3000017d7983 */ /* 0x000f280000300800 */
[----:B-1----:R-:W4:Y:S02]  /*a45c0*/  LDL.LU.64 R164, [R1+0x660] ;  /* 0x0006600001a47983 */ /* 0x002f240000300a00 */
[----:B------:R-:W1:Y:S02]  /*a45d0*/  LDC R136, c[0x0][0x22c] ;  /* 0x00008b00ff887b82 */ /* 0x000e640000000800 */
[----:B------:R-:W4:Y:S04]  /*a45e0*/  LDL.LU R155, [R1+0xc44] ;  /* 0x000c4400019b7983 */ /* 0x000f280000300800 */
[----:B------:R1:W-:Y:S02]  /*a45f0*/  @P3 STG.E desc[UR60][R158.64], R10 ;  /* 0x0000000a9e003986 */ /* 0x0003e4000c10193c */
[----:B------:R-:W4:Y:S02]  /*a4600*/  LDC R0, c[0x0][0x22c] ;  /* 0x00008b00ff007b82 */ /* 0x000f240000000800 */
[----:B------:R1:W-:Y:S04]  /*a4610*/  @P5 STG.E desc[UR60][R122.64], R11 ;  /* 0x0000000b7a005986 */ /* 0x0003e8000c10193c */
[----:B-1----:R-:W4:Y:S04]  /*a4620*/  LDL.LU R10, [R1+0x2350] ;  /* 0x00235000010a7983 */ /* 0x002f280000300800 */
[----:B------:R-:W4:Y:S01]  /*a4630*/  LDL.LU.64 R122, [R1+0x638] ;  /* 0x00063800017a7983 */ /* 0x000f220000300a00 */
[----:B------:R-:W1:Y:S03]  /*a4640*/  LDC R11, c[0x0][0x22c] ;  /* 0x00008b00ff0b7b82 */ /* 0x000e660000000800 */
[----:B------:R-:W-:Y:S04]  /*a4650*/  @P6 STG.E desc[UR60][R156.64], R147 ;  /* 0x000000939c006986 */ /* 0x000fe8000c10193c */
[----:B------:R-:W-:Y:S01]  /*a4660*/  @P2 STG.E desc[UR60][R144.64], R154 ;  /* 0x0000009a90002986 */ /* 0x000fe2000c10193c */
[----:B--2---:R-:W-:-:S03]  /*a4670*/  ISETP.LT.AND P4, PT, R56, R140, !P0 ;  /* 0x0000008c3800720c */ /* 0x004fc60004781270 */
[----:B------:R-:W2:Y:S01]  /*a4680*/  LDL.LU R56, [R1+0xc34] ;  /* 0x000c340001387983 */ /* 0x000ea20000300800 */
[----:B---3--:R-:W-:-:S03]  /*a4690*/  ISETP.LT.AND P3, PT, R124, R138, !P0 ;  /* 0x0000008a7c00720c */ /* 0x008fc60004761270 */
[----:B------:R-:W3:Y:S01]  /*a46a0*/  LDL.LU R124, [R1+0x234c] ;  /* 0x00234c00017c7983 */ /* 0x000ee20000300800 */
[----:B------:R-:W1:Y:S05]  /*a46b0*/  LDC R138, c[0x0][0x22c] ;  /* 0x00008b00ff8a7b82 */ /* 0x000e6a0000000800 */
[----:B------:R4:W-:Y:S04]  /*a46c0*/  @P4 STG.E desc[UR60][R162.64], R57 ;  /* 0x00000039a2004986 */ /* 0x0009e8000c10193c */
[----:B----4-:R-:W4:Y:S01]  /*a46d0*/  LDL.LU R57, [R1+0x2348] ;  /* 0x0023480001397983 */ /* 0x010f220000300800 */
[----:B------:R-:W-:-:S03]  /*a46e0*/  ISETP.LT.AND P6, PT, R8, R9, !P0 ;  /* 0x000000090800720c */ /* 0x000fc600047c1270 */
[----:B------:R-:W1:Y:S04]  /*a46f0*/  LDL.LU R8, [R1+0x2344] ;  /* 0x0023440001087983 */ /* 0x000e680000300800 */
[----:B------:R-:W4:Y:S04]  /*a4700*/  LDL.LU.64 R142, [R1+0x630] ;  /* 0x00063000018e7983 */ /* 0x000f280000300a00 */
[----:B------:R-:W4:Y:S01]  /*a4710*/  LDL.LU R9, [R1+0xc48] ;  /* 0x000c480001097983 */ /* 0x000f220000300800 */
[----:B------:R-:W-:Y:S02]  /*a4720*/  ISETP.LT.AND P2, PT, R137, R139, !P0 ;  /* 0x0000008b8900720c */ /* 0x000fe40004741270 */
[----:B------:R-:W4:Y:S01]  /*a4730*/  LDC R139, c[0x0][0x22c] ;  /* 0x00008b00ff8b7b82 */ /* 0x000f220000000800 */
[----:B------:R-:W4:Y:S04]  /*a4740*/  LDL.LU.64 R160, [R1+0x628] ;  /* 0x0006280001a07983 */ /* 0x000f280000300a00 */
[----:B------:R-:W4:Y:S04]  /*a4750*/  LDL.LU R154, [R1+0xc38] ;  /* 0x000c3800019a7983 */ /* 0x000f280000300800 */
[----:B------:R-:W4:Y:S04]  /*a4760*/  LDL.LU.64 R162, [R1+0x620] ;  /* 0x0006200001a27983 */ /* 0x000f280000300a00 */
[----:B------:R2:W-:Y:S04]  /*a4770*/  @P3 STG.E desc[UR60][R166.64], R125 ;  /* 0x0000007da6003986 */ /* 0x0005e8000c10193c */
[----:B------:R2:W-:Y:S01]  /*a4780*/  @P2 STG.E desc[UR60][R164.64], R155 ;  /* 0x0000009ba4002986 */ /* 0x0005e2000c10193c */
[----:B------:R-:W-:-:S03]  /*a4790*/  ISETP.LT.AND P4, PT, R10, R136, !P0 ;  /* 0x000000880a00720c */ /* 0x000fc60004781270 */
[----:B------:R-:W4:Y:S04]  /*a47a0*/  LDL.LU R10, [R1+0xc4c] ;  /* 0x000c4c00010a7983 */ /* 0x000f280000300800 */
[----:B------:R-:W4:Y:S04]  /*a47b0*/  LDL.LU.64 R158, [R1+0x618] ;  /* 0x00061800019e7983 */ /* 0x000f280000300a00 */
[----:B--2---:R-:W2:Y:S04]  /*a47c0*/  LDL.LU R125, [R1+0xc3c] ;  /* 0x000c3c00017d7983 */ /* 0x004ea80000300800 */
[----:B------:R-:W2:Y:S04]  /*a47d0*/  LDL.LU R136, [R1+0x2340] ;  /* 0x0023400001887983 */ /* 0x000ea80000300800 */
[----:B------:R-:W2:Y:S04]  /*a47e0*/  LDL.LU.64 R166, [R1+0x610] ;  /* 0x0006100001a67983 */ /* 0x000ea80000300a00 */
[----:B------:R-:W2:Y:S04]  /*a47f0*/  LDL.LU R155, [R1+0xc20] ;  /* 0x000c2000019b7983 */ /* 0x000ea80000300800 */
[----:B------:R-:W2:Y:S04]  /*a4800*/  LDL.LU R140, [R1+0x233c] ;  /* 0x00233c00018c7983 */ /* 0x000ea80000300800 */
[----:B------:R3:W-:Y:S02]  /*a4810*/  @P6 STG.E desc[UR60][R122.64], R56 ;  /* 0x000000387a006986 */ /* 0x0007e4000c10193c */
[----:B---3--:R-:W-:-:S02]  /*a4820*/  ISETP.LT.AND P5, PT, R124, R252, !P0 ;  /* 0x000000fc7c00720c */ /* 0x008fc400047a1270 */
[----:B------:R-:W3:Y:S01]  /*a4830*/  LDL.LU R124, [R1+0x2338] ;  /* 0x00233800017c7983 */ /* 0x000ee20000300800 */
[----:B------:R-:W3:Y:S03]  /*a4840*/  LDC R252, c[0x0][0x22c] ;  /* 0x00008b00fffc7b82 */ /* 0x000ee60000000800 */
[----:B------:R-:W3:Y:S04]  /*a4850*/  LDL.LU R137, [R1+0x2334] ;  /* 0x0023340001897983 */ /* 0x000ee80000300800 */
[----:B------:R-:W3:Y:S01]  /*a4860*/  LDL.LU.64 R122, [R1+0x608] ;  /* 0x00060800017a7983 */ /* 0x000ee20000300a00 */
[----:B-1----:R-:W-:-:S03]  /*a4870*/  ISETP.LT.AND P2, PT, R8, R11, !P0 ;  /* 0x0000000b0800720c */ /* 0x002fc60004741270 */
[----:B------:R-:W3:Y:S04]  /*a4880*/  LDL.LU R8, [R1+0xc10] ;  /* 0x000c100001087983 */ /* 0x000ee80000300800 */
[----:B------:R-:W3:Y:S04]  /*a4890*/  LDL.LU.64 R156, [R1+0x600] ;  /* 0x00060000019c7983 */ /* 0x000ee80000300a00 */
[----:B------:R-:W3:Y:S04]  /*a48a0*/  LDL.LU R56, [R1+0xc24] ;  /* 0x000c240001387983 */ /* 0x000ee80000300800 */
[----:B------:R-:W3:Y:S04]  /*a48b0*/  LDL.LU.64 R146, [R1+0x5e8] ;  /* 0x0005e80001927983 */ /* 0x000ee80000300a00 */
[----:B------:R-:W3:Y:S04]  /*a48c0*/  LDL.LU R145, [R1+0xc14] ;  /* 0x000c140001917983 */ /* 0x000ee80000300800 */
[----:B------:R-:W3:Y:S04]  /*a48d0*/  LDL.LU.64 R164, [R1+0x5e0] ;  /* 0x0005e00001a47983 */ /* 0x000ee80000300a00 */
[----:B------:R-:W3:Y:S04]  /*a48e0*/  LDL.LU R11, [R1+0xc28] ;  /* 0x000c2800010b7983 */ /* 0x000ee80000300800 */
[----:B----4-:R1:W-:Y:S04]  /*a48f0*/  @P4 STG.E desc[UR60][R142.64], R9 ;  /* 0x000000098e004986 */ /* 0x0103e8000c10193c */
[----:B-1----:R-:W4:Y:S01]  /*a4900*/  LDL.LU R9, [R1+0x2330] ;  /* 0x0023300001097983 */ /* 0x002f220000300800 */
[----:B------:R-:W-:-:S02]  /*a4910*/  ISETP.LT.AND P3, PT, R57, R0, !P0 ;  /* 0x000000003900720c */ /* 0x000fc40004761270 */
[----:B------:R-:W4:Y:S01]  /*a4920*/  LDC R57, c[0x0][0x22c] ;  /* 0x00008b00ff397b82 */ /* 0x000f220000000800 */
[----:B------:R-:W-:Y:S01]  /*a4930*/  @P5 STG.E desc[UR60][R160.64], R154 ;  /* 0x0000009aa0005986 */ /* 0x000fe2000c10193c */
[----:B--2---:R-:W-:-:S03]  /*a4940*/  ISETP.LT.AND P4, PT, R136, R138, !P0 ;  /* 0x0000008a8800720c */ /* 0x004fc60004781270 */
[----:B------:R-:W2:Y:S03]  /*a4950*/  LDL.LU R138, [R1+0x232c] ;  /* 0x00232c00018a7983 */ /* 0x000ea60000300800 */
[----:B------:R-:W1:Y:S03]  /*a4960*/  LDC R136, c[0x0][0x22c] ;  /* 0x00008b00ff887b82 */ /* 0x000e660000000800 */
[----:B------:R1:W-:Y:S04]  /*a4970*/  @P3 STG.E desc[UR60][R162.64], R10 ;  /* 0x0000000aa2003986 */ /* 0x0003e8000c10193c */
[----:B------:R1:W-:Y:S01]  /*a4980*/  @P2 STG.E desc[UR60][R158.64], R125 ;  /* 0x0000007d9e002986 */ /* 0x0003e2000c10193c */
[----:B------:R-:W2:Y:S03]  /*a4990*/  LDC R0, c[0x0][0x22c] ;  /* 0x00008b00ff007b82 */ /* 0x000ea60000000800 */
[----:B-1----:R-:W2:Y:S05]  /*a49a0*/  LDL.LU.64 R162, [R1+0x5d8] ;  /* 0x0005d80001a27983 */ /* 0x002eaa0000300a00 */
[----:B------:R-:W1:Y:S01]  /*a49b0*/  LDC R10, c[0x0][0x22c] ;  /* 0x00008b00ff0a7b82 */ /* 0x000e620000000800 */
[----:B------:R-:W2:Y:S04]  /*a49c0*/  LDL.LU R154, [R1+0xc18] ;  /* 0x000c1800019a7983 */ /* 0x000ea80000300800 */
[----:B------:R-:W2:Y:S01]  /*a49d0*/  LDL.LU R125, [R1+0x2328] ;  /* 0x00232800017d7983 */ /* 0x000ea20000300800 */
[----:B----4-:R-:W-:-:S03]  /*a49e0*/  ISETP.LT.AND P2, PT, R9, R57, !P0 ;  /* 0x000000390900720c */ /* 0x010fc60004741270 */
[----:B------:R-:W1:Y:S01]  /*a49f0*/  LDL.LU R9, [R1+0x2324] ;  /* 0x0023240001097983 */ /* 0x000e620000300800 */
[----:B------:R-:W-:Y:S02]  /*a4a00*/  ISETP.LT.AND P3, PT, R140, R141, !P0 ;  /* 0x0000008d8c00720c */ /* 0x000fe40004761270 */
[----:B---3--:R-:W-:Y:S01]  /*a4a10*/  ISETP.LT.AND P5, PT, R124, R139, !P0 ;  /* 0x0000008b7c00720c */ /* 0x008fe200047a1270 */
[----:B------:R-:W3:Y:S01]  /*a4a20*/  LDL.LU R57, [R1+0x2320] ;  /* 0x0023200001397983 */ /* 0x000ee20000300800 */
[----:B------:R-:W-:Y:S01]  /*a4a30*/  ISETP.LT.AND P6, PT, R137, R252, !P0 ;  /* 0x000000fc8900720c */ /* 0x000fe200047c1270 */
[----:B------:R-:W3:Y:S02]  /*a4a40*/  LDC R124, c[0x0][0x22c] ;  /* 0x00008b00ff7c7b82 */ /* 0x000ee40000000800 */
[----:B------:R4:W-:Y:S06]  /*a4a50*/  @P4 STG.E desc[UR60][R166.64], R155 ;  /* 0x0000009ba6004986 */ /* 0x0009ec000c10193c */
[----:B------:R2:W-:Y:S01]  /*a4a60*/  @P3 STG.E desc[UR60][R122.64], R8 ;  /* 0x000000087a003986 */ /* 0x0005e2000c10193c */
[----:B------:R-:W3:Y:S03]  /*a4a70*/  LDC R252, c[0x0][0x22c] ;  /* 0x00008b00fffc7b82 */ /* 0x000ee60000000800 */
[----:B------:R2:W-:Y:S04]  /*a4a80*/  @P5 STG.E desc[UR60][R156.64], R56 ;  /* 0x000000389c005986 */ /* 0x0005e8000c10193c */
[----:B----4-:R-:W4:Y:S01]  /*a4a90*/  LDL.LU.64 R166, [R1+0x5d0] ;  /* 0x0005d00001a67983 */ /* 0x010f220000300a00 */
[----:B------:R-:W4:Y:S03]  /*a4aa0*/  LDC R137, c[0x0][0x22c] ;  /* 0x00008b00ff897b82 */ /* 0x000f260000000800 */
[----:B------:R-:W4:Y:S04]  /*a4ab0*/  LDL.LU R155, [R1+0xc2c] ;  /* 0x000c2c00019b7983 */ /* 0x000f280000300800 */
[----:B--2---:R-:W2:Y:S01]  /*a4ac0*/  LDL.LU.64 R122, [R1+0x5b8] ;  /* 0x0005b800017a7983 */ /* 0x004ea20000300a00 */
[----:B------:R-:W-:Y:S01]  /*a4ad0*/  ISETP.LT.AND P4, PT, R138, R0, !P0 ;  /* 0x000000008a00720c */ /* 0x000fe20004781270 */
[----:B------:R-:W2:Y:S01]  /*a4ae0*/  LDC R56, c[0x0][0x22c] ;  /* 0x00008b00ff387b82 */ /* 0x000ea20000000800 */
[----:B------:R-:W-:Y:S01]  /*a4af0*/  ISETP.LT.AND P3, PT, R125, R136, !P0 ;  /* 0x000000887d00720c */ /* 0x000fe20004761270 */
[----:B------:R-:W2:Y:S04]  /*a4b00*/  LDL.LU R8, [R1+0xc1c] ;  /* 0x000c1c0001087983 */ /* 0x000ea80000300800 */
[----:B------:R-:W-:Y:S02]  /*a4b10*/  @P6 STG.E desc[UR60][R146.64], R145 ;  /* 0x0000009192006986 */ /* 0x000fe4000c10193c */
[----:B------:R-:W2:Y:S02]  /*a4b20*/  LDC R0, c[0x0][0x22c] ;  /* 0x00008b00ff007b82 */ /* 0x000ea40000000800 */
[----:B------:R1:W-:Y:S04]  /*a4b30*/  @P2 STG.E desc[UR60][R164.64], R11 ;  /* 0x0000000ba4002986 */ /* 0x0003e8000c10193c */
[----:B------:R-:W2:Y:S02]  /*a4b40*/  LDL.LU R136, [R1+0x231c] ;  /* 0x00231c0001887983 */ /* 0x000ea40000300800 */
[----:B------:R-:W2:Y:S02]  /*a4b50*/  LDC R139, c[0x0][0x22c] ;  /* 0x00008b00ff8b7b82 */ /* 0x000ea40000000800 */
[----:B-1----:R-:W2:Y:S06]  /*a4b60*/  LDL.LU R11, [R1+0x2318] ;  /* 0x00231800010b7983 */ /* 0x002eac0000300800 */
[----:B------:R-:W1:Y:S01]  /*a4b70*/  LDC R138, c[0x0][0x22c] ;  /* 0x00008b00ff8a7b82 */ /* 0x000e620000000800 */
[----:B------:R-:W-:-:S02]  /*a4b80*/  ISETP.LT.AND P2, PT, R9, R10, !P0 ;  /* 0x0000000a0900720c */ /* 0x000fc40004741270 */
[----:B------:R-:W2:Y:S04]  /*a4b90*/  LDL.LU R10, [R1+0x2314] ;  /* 0x00231400010a7983 */ /* 0x000ea80000300800 */
[----:B------:R-:W2:Y:S04]  /*a4ba0*/  LDL.LU.64 R140, [R1+0x5b0] ;  /* 0x0005b000018c7983 */ /* 0x000ea80000300a00 */
[----:B------:R-:W2:Y:S04]  /*a4bb0*/  LDL.LU R125, [R1+0xc00] ;  /* 0x000c0000017d7983 */ /* 0x000ea80000300800 */
[----:B------:R-:W2:Y:S01]  /*a4bc0*/  LDL.LU.64 R164, [R1+0x5a8] ;  /* 0x0005a80001a47983 */ /* 0x000ea20000300a00 */
[----:B---3--:R-:W-:-:S02]  /*a4bd0*/  ISETP.LT.AND P6, PT, R57, R124, !P0 ;  /* 0x0000007c3900720c */ /* 0x008fc400047c1270 */
[----:B------:R-:W3:Y:S01]  /*a4be0*/  LDC R57, c[0x0][0x22c] ;  /* 0x00008b00ff397b82 */ /* 0x000ee20000000800 */
[----:B------:R-:W3:Y:S04]  /*a4bf0*/  LDL.LU R9, [R1+0xbf0] ;  /* 0x000bf00001097983 */ /* 0x000ee80000300800 */
[----:B------:R-:W3:Y:S04]  /*a4c00*/  LDL.LU.64 R160, [R1+0x5a0] ;  /* 0x0005a00001a07983 */ /* 0x000ee80000300a00 */
[----:B------:R1:W-:Y:S04]  /*a4c10*/  @P4 STG.E desc[UR60][R162.64], R154 ;  /* 0x0000009aa2004986 */ /* 0x0003e8000c10193c */
[----:B------:R-:W3:Y:S04]  /*a4c20*/  LDL.LU R159, [R1+0xc04] ;  /* 0x000c0400019f7983 */ /* 0x000ee80000300800 */
[----:B-1----:R-:W3:Y:S04]  /*a4c30*/  LDL.LU.64 R162, [R1+0x598] ;  /* 0x0005980001a27983 */ /* 0x002ee80000300a00 */
[----:B------:R-:W3:Y:S04]  /*a4c40*/  LDL.LU R124, [R1+0xbf4] ;  /* 0x000bf400017c7983 */ /* 0x000ee80000300800 */
[----:B----4-:R1:W-:Y:S01]  /*a4c50*/  @P3 STG.E desc[UR60][R166.64], R155 ;  /* 0x0000009ba6003986 */ /* 0x0103e2000c10193c */
[----:B--2---:R-:W-:-:S03]  /*a4c60*/  ISETP.LT.AND P5, PT, R11, R252, !P0 ;  /* 0x000000fc0b00720c */ /* 0x004fc600047a1270 */
[----:B------:R-:W2:Y:S01]  /*a4c70*/  LDL.LU R11, [R1+0x2310] ;  /* 0x00231000010b7983 */ /* 0x000ea20000300800 */
[----:B------:R-:W-:Y:S01]  /*a4c80*/  ISETP.LT.AND P4, PT, R136, R137, !P0 ;  /* 0x000000898800720c */ /* 0x000fe20004781270 */
[----:B------:R-:W4:Y:S02]  /*a4c90*/  LDC R252, c[0x0][0x22c] ;  /* 0x00008b00fffc7b82 */ /* 0x000f240000000800 */
[----:B------:R-:W4:Y:S04]  /*a4ca0*/  LDL.LU.64 R156, [R1+0x590] ;  /* 0x00059000019c7983 */ /* 0x000f280000300a00 */
[----:B------:R-:W4:Y:S02]  /*a4cb0*/  LDL.LU R154, [R1+0xc08] ;  /* 0x000c0800019a7983 */ /* 0x000f240000300800 */
[----:B------:R-:W4:Y:S02]  /*a4cc0*/  LDC R137, c[0x0][0x22c] ;  /* 0x00008b00ff897b82 */ /* 0x000f240000000800 */
[----:B------:R-:W4:Y:S04]  /*a4cd0*/  LDL.LU.64 R146, [R1+0x588] ;  /* 0x0005880001927983 */ /* 0x000f280000300a00 */
[----:B-1----:R-:W4:Y:S04]  /*a4ce0*/  LDL.LU R155, [R1+0xbf8] ;  /* 0x000bf800019b7983 */ /* 0x002f280000300800 */
[----:B------:R1:W-:Y:S01]  /*a4cf0*/  @P2 STG.E desc[UR60][R122.64], R8 ;  /* 0x000000087a002986 */ /* 0x0003e2000c10193c */
[----:B------:R-:W-:-:S03]  /*a4d00*/  ISETP.LT.AND P3, PT, R10, R0, !P0 ;  /* 0x000000000a00720c */ /* 0x000fc60004761270 */
[----:B------:R-:W4:Y:S01]  /*a4d10*/  LDL.LU R10, [R1+0x230c] ;  /* 0x00230c00010a7983 */ /* 0x000f220000300800 */
[----:B------:R-:W4:Y:S03]  /*a4d20*/  LDC R0, c[0x0][0x22c] ;  /* 0x00008b00ff007b82 */ /* 0x000f260000000800 */
[----:B-1----:R-:W4:Y:S04]  /*a4d30*/  LDL.LU R8, [R1+0x2308] ;  /* 0x0023080001087983 */ /* 0x002f280000300800 */
[----:B------:R-:W4:Y:S04]  /*a4d40*/  LDL.LU.64 R144, [R1+0x580] ;  /* 0x0005800001907983 */ /* 0x000f280000300a00 */
[----:B------:R-:W4:Y:S04]  /*a4d50*/  LDL.LU R122, [R1+0xc0c] ;  /* 0x000c0c00017a7983 */ /* 0x000f280000300800 */
[----:B------:R-:W4:Y:S04]  /*a4d60*/  LDL.LU.64 R166, [R1+0x578] ;  /* 0x0005780001a67983 */ /* 0x000f280000300a00 */
[----:B------:R-:W4:Y:S04]  /*a4d70*/  LDL.LU R123, [R1+0xbfc] ;  /* 0x000bfc00017b7983 */ /* 0x000f280000300800 */
[----:B------:R-:W4:Y:S04]  /*a4d80*/  LDL.LU R136, [R1+0x2304] ;  /* 0x0023040001887983 */ /* 0x000f280000300800 */
[----:B------:R1:W-:Y:S04]  /*a4d90*/  @P6 STG.E desc[UR60][R140.64], R125 ;  /* 0x0000007d8c006986 */ /* 0x0003e8000c10193c */
[----:B---3--:R-:W-:Y:S04]  /*a4da0*/  @P4 STG.E desc[UR60][R164.64], R9 ;  /* 0x00000009a4004986 */ /* 0x008fe8000c10193c */
[----:B------:R-:W-:Y:S04]  /*a4db0*/  @P5 STG.E desc[UR60][R160.64], R159 ;  /* 0x0000009fa0005986 */ /* 0x000fe8000c10193c */
[----:B------:R3:W-:Y:S01]  /*a4dc0*/  @P3 STG.E desc[UR60][R162.64], R124 ;  /* 0x0000007ca2003986 */ /* 0x0007e2000c10193c */
[----:B-1----:R-:W1:Y:S01]  /*a4dd0*/  LDC R141, c[0x0][0x22c] ;  /* 0x00008b00ff8d7b82 */ /* 0x002e620000000800 */
[----:B--2---:R-:W-:-:S07]  /*a4de0*/  ISETP.LT.AND P2, PT, R11, R56, !P0 ;  /* 0x000000380b00720c */ /* 0x004fce0004741270 */
[----:B---3--:R-:W2:Y:S01]  /*a4df0*/  LDC R124, c[0x0][0x22c] ;  /* 0x00008b00ff7c7b82 */ /* 0x008ea20000000800 */
[----:B------:R-:W3:Y:S04]  /*a4e00*/  LDL.LU R56, [R1+0x2300] ;  /* 0x0023000001387983 */ /* 0x000ee80000300800 */
[----:B------:R-:W2:Y:S03]  /*a4e10*/  LDL.LU R125, [R1+0x22fc] ;  /* 0x0022fc00017d7983 */ /* 0x000ea60000300800 */
[----:B------:R-:W1:Y:S01]  /*a4e20*/  LDC R11, c[0x0][0x22c] ;  /* 0x00008b00ff0b7b82 */ /* 0x000e620000000800 */
[----:B------:R-:W2:Y:S04]  /*a4e30*/  LDL.LU.64 R164, [R1+0x570] ;  /* 0x0005700001a47983 */ /* 0x000ea80000300a00 */
[----:B------:R-:W2:Y:S01]  /*a4e40*/  LDL.LU R9, [R1+0xbe0] ;  /* 0x000be00001097983 */ /* 0x000ea20000300800 */
[----:B----4-:R-:W-:-:S03]  /*a4e50*/  ISETP.LT.AND P4, PT, R10, R139, !P0 ;  /* 0x0000008b0a00720c */ /* 0x010fc60004781270 */
[----:B------:R-:W4:Y:S01]  /*a4e60*/  LDL.LU R10, [R1+0x22f8] ;  /* 0x0022f800010a7983 */ /* 0x000f220000300800 */
[----:B------:R-:W1:Y:S01]  /*a4e70*/  LDC R139, c[0x0][0x22c] ;  /* 0x00008b00ff8b7b82 */ /* 0x000e620000000800 */
[----:B------:R-:W-:Y:S02]  /*a4e80*/  ISETP.LT.AND P3, PT, R8, R57, !P0 ;  /* 0x000000390800720c */ /* 0x000fe40004761270 */
[----:B------:R-:W1:Y:S04]  /*a4e90*/  LDL.LU R8, [R1+0x22f4] ;  /* 0x0022f40001087983 */ /* 0x000e680000300800 */
[----:B------:R-:W4:Y:S04]  /*a4ea0*/  LDL.LU.64 R162, [R1+0x568] ;  /* 0x0005680001a27983 */ /* 0x000f280000300a00 */
[----:B------:R-:W4:Y:S04]  /*a4eb0*/  LDL.LU R57, [R1+0xbd0] ;  /* 0x000bd00001397983 */ /* 0x000f280000300800 */
[----:B------:R-:W-:Y:S04]  /*a4ec0*/  @P2 STG.E desc[UR60][R156.64], R154 ;  /* 0x0000009a9c002986 */ /* 0x000fe8000c10193c */
[----:B------:R-:W4:Y:S01]  /*a4ed0*/  LDL.LU.64 R142, [R1+0x560] ;  /* 0x00056000018e7983 */ /* 0x000f220000300a00 */
[----:B------:R-:W-:-:S03]  /*a4ee0*/  ISETP.LT.AND P6, PT, R136, R138, !P0 ;  /* 0x0000008a8800720c */ /* 0x000fc600047c1270 */
[----:B------:R-:W4:Y:S01]  /*a4ef0*/  LDL.LU R161, [R1+0xbe4] ;  /* 0x000be40001a17983 */ /* 0x000f220000300800 */
[----:B------:R-:W1:Y:S03]  /*a4f00*/  LDC R136, c[0x0][0x22c] ;  /* 0x00008b00ff887b82 */ /* 0x000e660000000800 */
[----:B------:R3:W-:Y:S04]  /*a4f10*/  @P4 STG.E desc[UR60][R146.64], R155 ;  /* 0x0000009b92004986 */ /* 0x0007e8000c10193c */
[----:B------:R-:W-:Y:S01]  /*a4f20*/  @P3 STG.E desc[UR60][R144.64], R122 ;  /* 0x0000007a90003986 */ /* 0x000fe2000c10193c */
[----:B------:R-:W1:Y:S03]  /*a4f30*/  LDC R138, c[0x0][0x22c] ;  /* 0x00008b00ff8a7b82 */ /* 0x000e660000000800 */
[----:B------:R1:W-:Y:S04]  /*a4f40*/  @P6 STG.E desc[UR60][R166.64], R123 ;  /* 0x0000007ba6006986 */ /* 0x0003e8000c10193c */
[----:B---3--:R-:W3:Y:S01]  /*a4f50*/  LDL.LU.64 R154, [R1+0x558] ;  /* 0x00055800019a7983 */ /* 0x008ee20000300a00 */
[----:B------:R-:W-:-:S02]  /*a4f60*/  ISETP.LT.AND P2, PT, R56, R137, !P0 ;  /* 0x000000893800720c */ /* 0x000fc40004741270 */
[----:B------:R-:W3:Y:S01]  /*a4f70*/  LDC R56, c[0x0][0x22c] ;  /* 0x00008b00ff387b82 */ /* 0x000ee20000000800 */
[----:B--2---:R-:W-:-:S07]  /*a4f80*/  ISETP.LT.AND P5, PT, R125, R252, !P0 ;  /* 0x000000fc7d00720c */ /* 0x004fce00047a1270 */
[----:B------:R-:W2:Y:S03]  /*a4f90*/  LDC R252, c[0x0][0x22c] ;  /* 0x00008b00fffc7b82 */ /* 0x000ea60000000800 */
[----:B------:R1:W-:Y:S05]  /*a4fa0*/  @P2 STG.E desc[UR60][R164.64], R9 ;  /* 0x00000009a4002986 */ /* 0x0003ea000c10193c */
[----:B------:R-:W2:Y:S01]  /*a4fb0*/  LDC R137, c[0x0][0x22c] ;  /* 0x00008b00ff897b82 */ /* 0x000ea20000000800 */
[----:B----4-:R-:W-:Y:S02]  /*a4fc0*/  ISETP.LT.AND P4, PT, R10, R0, !P0 ;  /* 0x000000000a00720c */ /* 0x010fe40004781270 */
[----:B------:R-:W4:Y:S05]  /*a4fd0*/  LDL.LU R10, [R1+0xbd4] ;  /* 0x000bd400010a7983 */ /* 0x000f2a0000300800 */
[----:B------:R-:W2:Y:S01]  /*a4fe0*/  LDC R0, c[0x0][0x22c] ;  /* 0x00008b00ff007b82 */ /* 0x000ea20000000800 */
[----:B-1----:R-:W-:-:S02]  /*a4ff0*/  ISETP.LT.AND P3, PT, R8, R11, !P0 ;  /* 0x0000000b0800720c */ /* 0x002fc40004761270 */
[----:B------:R-:W3:Y:S04]  /*a5000*/  LDL.LU R11, [R1+0x22f0] ;  /* 0x0022f000010b7983 */ /* 0x000ee80000300800 */
[----:B------:R-:W2:Y:S04]  /*a5010*/  LDL.LU R125, [R1+0x22ec] ;  /* 0x0022ec00017d7983 */ /* 0x000ea80000300800 */
[----:B------:R-:W4:Y:S04]  /*a5020*/  LDL.LU.64 R122, [R1+0x550] ;  /* 0x00055000017a7983 */ /* 0x000f280000300a00 */
[----:B------:R-:W4:Y:S04]  /*a5030*/  LDL.LU R8, [R1+0xbe8] ;  /* 0x000be80001087983 */ /* 0x000f280000300800 */
        /* <DEDUP_REMOVED lines=8> */
[----:B-1----:R-:W4:Y:S04]  /*a50c0*/  LDL.LU R57, [R1+0x22e4] ;  /* 0x0022e40001397983 */ /* 0x002f280000300800 */
[----:B------:R-:W4:Y:S04]  /*a50d0*/  LDL.LU.64 R166, [R1+0x510] ;  /* 0x0005100001a67983 */ /* 0x000f280000300a00 */
[----:B------:R-:W4:Y:S04]  /*a50e0*/  LDL.LU R165, [R1+0xbc0] ;  /* 0x000bc00001a57983 */ /* 0x000f280000300800 */
[----:B------:R-:W4:Y:S04]  /*a50f0*/  LDL.LU R140, [R1+0x22e0] ;  /* 0x0022e000018c7983 */ /* 0x000f280000300800 */
[----:B------:R-:W4:Y:S04]  /*a5100*/  LDL.LU.64 R162, [R1+0x508] ;  /* 0x0005080001a27983 */ /* 0x000f280000300a00 */
[----:B------:R-:W-:Y:S01]  /*a5110*/  @P4 STG.E desc[UR60][R142.64], R161 ;  /* 0x000000a18e004986 */ /* 0x000fe2000c10193c */
[----:B---3--:R-:W-:-:S03]  /*a5120*/  ISETP.LT.AND P2, PT, R11, R124, !P0 ;  /* 0x0000007c0b00720c */ /* 0x008fc60004741270 */
[----:B------:R-:W3:Y:S01]  /*a5130*/  LDL.LU R11, [R1+0xbb0] ;  /* 0x000bb000010b7983 */ /* 0x000ee20000300800 */
[----:B------:R-:W1:Y:S01]  /*a5140*/  LDC R124, c[0x0][0x22c] ;  /* 0x00008b00ff7c7b82 */ /* 0x000e620000000800 */
[----:B--2---:R-:W-:Y:S02]  /*a5150*/  ISETP.LT.AND P6, PT, R125, R136, !P0 ;  /* 0x000000887d00720c */ /* 0x004fe400047c1270 */
[----:B------:R-:W2:Y:S01]  /*a5160*/  LDL.LU R136, [R1+0x22dc] ;  /* 0x0022dc0001887983 */ /* 0x000ea20000300800 */
[----:B----4-:R-:W-:-:S03]  /*a5170*/  ISETP.LT.AND P4, PT, R9, R56, !P0 ;  /* 0x000000380900720c */ /* 0x010fc60004781270 */
[----:B------:R4:W-:Y:S01]  /*a5180*/  @P3 STG.E desc[UR60][R154.64], R10 ;  /* 0x0000000a9a003986 */ /* 0x0009e2000c10193c */
[----:B------:R-:W3:Y:S03]  /*a5190*/  LDC R125, c[0x0][0x22c] ;  /* 0x00008b00ff7d7b82 */ /* 0x000ee60000000800 */
[----:B------:R-:W1:Y:S04]  /*a51a0*/  LDL.LU R56, [R1+0x22d8] ;  /* 0x0022d80001387983 */ /* 0x000e680000300800 */
[----:B------:R-:W3:Y:S04]  /*a51b0*/  LDL.LU R9, [R1+0x22d4] ;  /* 0x0022d40001097983 */ /* 0x000ee80000300800 */
[----:B----4-:R-:W4:Y:S04]  /*a51c0*/  LDL.LU R10, [R1+0x22d0] ;  /* 0x0022d000010a7983 */ /* 0x010f280000300800 */
[----:B------:R-:W4:Y:S04]  /*a51d0*/  LDL.LU.64 R154, [R1+0x500] ;  /* 0x00050000019a7983 */ /* 0x000f280000300a00 */
[----:B------:R2:W-:Y:S04]  /*a51e0*/  @P2 STG.E desc[UR60][R122.64], R8 ;  /* 0x000000087a002986 */ /* 0x0005e8000c10193c */
[----:B------:R-:W-:Y:S01]  /*a51f0*/  @P6 STG.E desc[UR60][R158.64], R146 ;  /* 0x000000929e006986 */ /* 0x000fe2000c10193c */
[----:B------:R-:W-:-:S03]  /*a5200*/  ISETP.LT.AND P5, PT, R57, R252, !P0 ;  /* 0x000000fc3900720c */ /* 0x000fc600047a1270 */
[----:B------:R-:W-:Y:S01]  /*a5210*/  @P4 STG.E desc[UR60][R156.64], R147 ;  /* 0x000000939c004986 */ /* 0x000fe2000c10193c */
[----:B------:R-:W4:Y:S03]  /*a5220*/  LDC R252, c[0x0][0x22c] ;  /* 0x00008b00fffc7b82 */ /* 0x000f260000000800 */
[----:B------:R-:W4:Y:S04]  /*a5230*/  LDL.LU R57, [R1+0xbc4] ;  /* 0x000bc40001397983 */ /* 0x000f280000300800 */
[----:B--2---:R-:W2:Y:S01]  /*a5240*/  LDL.LU.64 R122, [R1+0x4f8] ;  /* 0x0004f800017a7983 */ /* 0x004ea20000300a00 */
[----:B------:R-:W-:-:S03]  /*a5250*/  ISETP.LT.AND P3, PT, R140, R0, !P0 ;  /* 0x000000008c00720c */ /* 0x000fc60004761270 */
[----:B------:R-:W2:Y:S01]  /*a5260*/  LDL.LU R8, [R1+0xbb4] ;  /* 0x000bb40001087983 */ /* 0x000ea20000300800 */
[----:B------:R-:W2:Y:S03]  /*a5270*/  LDC R0, c[0x0][0x22c] ;  /* 0x00008b00ff007b82 */ /* 0x000ea60000000800 */
[----:B------:R-:W-:Y:S06]  /*a5280*/  @P5 STG.E desc[UR60][R144.64], R164 ;  /* 0x000000a490005986 */ /* 0x000fec000c10193c */
[----:B------:R-:W-:Y:S01]  /*a5290*/  @P3 STG.E desc[UR60][R166.64], R165 ;  /* 0x000000a5a6003986 */ /* 0x000fe2000c10193c */
[----:B-1----:R-:W-:-:S03]  /*a52a0*/  ISETP.LT.AND P4, PT, R56, R124, !P0 ;  /* 0x0000007c3800720c */ /* 0x002fc60004781270 */
[----:B------:R-:W2:Y:S01]  /*a52b0*/  LDL.LU R124, [R1+0x22cc] ;  /* 0x0022cc00017c7983 */ /* 0x000ea20000300800 */
[----:B---3--:R-:W-:-:S03]  /*a52c0*/  ISETP.LT.AND P3, PT, R9, R138, !P0 ;  /* 0x0000008a0900720c */ /* 0x008fc60004761270 */
[----:B------:R-:W3:Y:S01]  /*a52d0*/  LDL.LU R56, [R1+0x22c8] ;  /* 0x0022c80001387983 */ /* 0x000ee20000300800 */
[----:B------:R-:W-:Y:S01]  /*a52e0*/  ISETP.LT.AND P2, PT, R136, R139, !P0 ;  /* 0x0000008b8800720c */ /* 0x000fe20004741270 */
[----:B------:R-:W1:Y:S02]  /*a52f0*/  LDC R138, c[0x0][0x22c] ;  /* 0x00008b00ff8a7b82 */ /* 0x000e640000000800 */
[----:B------:R-:W3:Y:S01]  /*a5300*/  LDL.LU R9, [R1+0x22c4] ;  /* 0x0022c40001097983 */ /* 0x000ee20000300800 */
[----:B----4-:R-:W-:-:S05]  /*a5310*/  ISETP.LT.AND P6, PT, R10, R137, !P0 ;  /* 0x000000890a00720c */ /* 0x010fca00047c1270 */
[----:B------:R-:W4:Y:S04]  /*a5320*/  LDC R136, c[0x0][0x22c] ;  /* 0x00008b00ff887b82 */ /* 0x000f280000000800 */
[----:B------:R1:W-:Y:S04]  /*a5330*/  @P2 STG.E desc[UR60][R162.64], R11 ;  /* 0x0000000ba2002986 */ /* 0x0003e8000c10193c */
[----:B------:R-:W4:Y:S01]  /*a5340*/  LDC R137, c[0x0][0x22c] ;  /* 0x00008b00ff897b82 */ /* 0x000f220000000800 */
[----:B-1----:R-:W4:Y:S04]  /*a5350*/  LDL.LU.64 R10, [R1+0x4f0] ;  /* 0x0004f000010a7983 */ /* 0x002f280000300a00 */
[----:B------:R-:W4:Y:S04]  /*a5360*/  LDL.LU.64 R152, [R1+0x4e8] ;  /* 0x0004e80001987983 */ /* 0x000f280000300a00 */
[----:B------:R-:W4:Y:S04]  /*a5370*/  LDL.LU R160, [R1+0xbb8] ;  /* 0x000bb80001a07983 */ /* 0x000f280000300800 */
[----:B------:R-:W4:Y:S04]  /*a5380*/  LDL.LU.64 R142, [R1+0x4e0] ;  /* 0x0004e000018e7983 */ /* 0x000f280000300a00 */
[----:B------:R-:W4:Y:S04]  /*a5390*/  LDL.LU R161, [R1+0xbcc] ;  /* 0x000bcc0001a17983 */ /* 0x000f280000300800 */
[----:B------:R-:W4:Y:S04]  /*a53a0*/  LDL.LU.64 R158, [R1+0x4d8] ;  /* 0x0004d800019e7983 */ /* 0x000f280000300a00 */
[----:B------:R-:W4:Y:S04]  /*a53b0*/  LDL.LU R144, [R1+0xbbc] ;  /* 0x000bbc0001907983 */ /* 0x000f280000300800 */
[----:B------:R-:W4:Y:S04]  /*a53c0*/  LDL.LU.64 R162, [R1+0x4d0] ;  /* 0x0004d00001a27983 */ /* 0x000f280000300a00 */
[----:B------:R1:W-:Y:S04]  /*a53d0*/  @P4 STG.E desc[UR60][R154.64], R57 ;  /* 0x000000399a004986 */ /* 0x0003e8000c10193c */
[----:B--2---:R2:W-:Y:S01]  /*a53e0*/  @P3 STG.E desc[UR60][R122.64], R8 ;  /* 0x000000087a003986 */ /* 0x0045e2000c10193c */
[----:B------:R-:W-:-:S03]  /*a53f0*/  ISETP.LT.AND P2, PT, R124, R125, !P0 ;  /* 0x0000007d7c00720c */ /* 0x000fc60004741270 */
[----:B------:R-:W4:Y:S01]  /*a5400*/  LDL.LU R124, [R1+0xba0] ;  /* 0x000ba000017c7983 */ /* 0x000f220000300800 */
[----:B---3--:R-:W-:-:S03]  /*a5410*/  ISETP.LT.AND P4, PT, R9, R0, !P0 ;  /* 0x000000000900720c */ /* 0x008fc60004781270 */
[----:B------:R-:W4:Y:S04]  /*a5420*/  LDL.LU R0, [R1+0xbc8] ;  /* 0x000bc80001007983 */ /* 0x000f280000300800 */
[----:B------:R-:W3:Y:S01]  /*a5430*/  LDL.LU R140, [R1+0x22c0] ;  /* 0x0022c000018c7983 */ /* 0x000ee20000300800 */
[----:B------:R-:W-:Y:S02]  /*a5440*/  ISETP.LT.AND P5, PT, R56, R252, !P0 ;  /* 0x000000fc3800720c */ /* 0x000fe400047a1270 */
[----:B------:R-:W3:Y:S01]  /*a5450*/  LDC R252, c[0x0][0x22c] ;  /* 0x00008b00fffc7b82 */ /* 0x000ee20000000800 */
[----:B-1----:R-:W3:Y:S04]  /*a5460*/  LDL.LU.64 R154, [R1+0x4c8] ;  /* 0x0004c800019a7983 */ /* 0x002ee80000300a00 */
[----:B------:R-:W3:Y:S04]  /*a5470*/  LDL.LU R57, [R1+0xb90] ;  /* 0x000b900001397983 */ /* 0x000ee80000300800 */
[----:B--2---:R-:W2:Y:S04]  /*a5480*/  LDL.LU R122, [R1+0x22bc] ;  /* 0x0022bc00017a7983 */ /* 0x004ea80000300800 */
        /* <DEDUP_REMOVED lines=11> */
[----:B----4-:R1:W-:Y:S01]  /*a5540*/  @P6 STG.E desc[UR60][R10.64], R0 ;  /* 0x000000000a006986 */ /* 0x0103e2000c10193c */
[----:B---3--:R-:W-:-:S03]  /*a5550*/  ISETP.LT.AND P3, PT, R140, R252, !P0 ;  /* 0x000000fc8c00720c */ /* 0x008fc60004761270 */
[----:B------:R-:W-:Y:S01]  /*a5560*/  @P2 STG.E desc[UR60][R152.64], R160 ;  /* 0x000000a098002986 */ /* 0x000fe2000c10193c */
[----:B------:R-:W3:Y:S03]  /*a5570*/  LDC R252, c[0x0][0x22c] ;  /* 0x00008b00fffc7b82 */ /* 0x000ee60000000800 */
[----:B------:R-:W-:Y:S04]  /*a5580*/  @P5 STG.E desc[UR60][R142.64], R161 ;  /* 0x000000a18e005986 */ /* 0x000fe8000c10193c */
[----:B-1----:R-:W4:Y:S01]  /*a5590*/  LDL.LU.64 R10, [R1+0x2748] ;  /* 0x00274800010a7983 */ /* 0x002f220000300a00 */
[----:B------:R-:W1:Y:S01]  /*a55a0*/  LDC R0, c[0x0][0x22c] ;  /* 0x00008b00ff007b82 */ /* 0x000e620000000800 */
[----:B--2---:R-:W-:-:S02]  /*a55b0*/  ISETP.LT.AND P2, PT, R122, R136, !P0 ;  /* 0x000000887a00720c */ /* 0x004fc40004741270 */
[----:B------:R-:W1:Y:S04]  /*a55c0*/  LDL.LU R140, [R1+0x22ac] ;  /* 0x0022ac00018c7983 */ /* 0x000e680000300800 */
[----:B------:R-:W2:Y:S01]  /*a55d0*/  LDL.LU R136, [R1+0x22a8] ;  /* 0x0022a80001887983 */ /* 0x000ea20000300800 */
[----:B------:R-:W3:Y:S01]  /*a55e0*/  LDC R122, c[0x0][0x22c] ;  /* 0x00008b00ff7a7b82 */ /* 0x000ee20000000800 */
[----:B------:R-:W-:Y:S02]  /*a55f0*/  ISETP.LT.AND P5, PT, R56, R138, !P0 ;  /* 0x0000008a3800720c */ /* 0x000fe400047a1270 */
[----:B------:R-:W4:Y:S04]  /*a5600*/  LDL.LU R56, [R1+0x22a4] ;  /* 0x0022a40001387983 */ /* 0x000f280000300800 */
[----:B------:R-:W-:Y:S01]  /*a5610*/  @P4 STG.E desc[UR60][R158.64], R144 ;  /* 0x000000909e004986 */ /* 0x000fe2000c10193c */
[----:B------:R-:W-:Y:S01]  /*a5620*/  ISETP.LT.AND P4, PT, R139, R141, !P0 ;  /* 0x0000008d8b00720c */ /* 0x000fe20004781270 */
[----:B------:R-:W1:Y:S02]  /*a5630*/  LDC R138, c[0x0][0x22c] ;  /* 0x00008b00ff8a7b82 */ /* 0x000e640000000800 */
[----:B------:R3:W-:Y:S04]  /*a5640*/  @P3 STG.E desc[UR60][R162.64], R124 ;  /* 0x0000007ca2003986 */ /* 0x0007e8000c10193c */
[----:B------:R3:W-:Y:S02]  /*a5650*/  @P2 STG.E desc[UR60][R154.64], R57 ;  /* 0x000000399a002986 */ /* 0x0007e4000c10193c */
[----:B------:R-:W1:Y:S02]  /*a5660*/  LDC R139, c[0x0][0x22c] ;  /* 0x00008b00ff8b7b82 */ /* 0x000e640000000800 */
[----:B---3--:R-:W3:Y:S04]  /*a5670*/  LDL.LU.64 R162, [R1+0x4a0] ;  /* 0x0004a00001a27983 */ /* 0x008ee80000300a00 */
[----:B------:R-:W3:Y:S04]  /*a5680*/  LDL.LU R124, [R1+0xbac] ;  /* 0x000bac00017c7983 */ /* 0x000ee80000300800 */
[----:B------:R-:W3:Y:S04]  /*a5690*/  LDL.LU.64 R154, [R1+0x498] ;  /* 0x00049800019a7983 */ /* 0x000ee80000300a00 */
[----:B------:R-:W3:Y:S04]  /*a56a0*/  LDL.LU R57, [R1+0xb9c] ;  /* 0x000b9c0001397983 */ /* 0x000ee80000300800 */
[----:B------:R1:W-:Y:S04]  /*a56b0*/  @P4 STG.E desc[UR60][R156.64], R9 ;  /* 0x000000099c004986 */ /* 0x0003e8000c10193c */
[----:B-1----:R-:W3:Y:S01]  /*a56c0*/  LDL.LU R9, [R1+0x22a0] ;  /* 0x0022a00001097983 */ /* 0x002ee20000300800 */
[----:B--2---:R-:W-:-:S03]  /*a56d0*/  ISETP.LT.AND P2, PT, R136, R137, !P0 ;  /* 0x000000898800720c */ /* 0x004fc60004741270 */
[----:B------:R-:W2:Y:S01]  /*a56e0*/  LDL.LU R136, [R1+0x229c] ;  /* 0x00229c0001887983 */ /* 0x000ea20000300800 */
[----:B------:R-:W-:Y:S01]  /*a56f0*/  ISETP.LT.AND P6, PT, R123, R252, !P0 ;  /* 0x000000fc7b00720c */ /* 0x000fe200047c1270 */
[----:B------:R-:W1:Y:S01]  /*a5700*/  LDC R137, c[0x0][0x22c] ;  /* 0x00008b00ff897b82 */ /* 0x000e620000000800 */
[----:B----4-:R-:W-:Y:S02]  /*a5710*/  ISETP.LT.AND P4, PT, R56, R122, !P0 ;  /* 0x0000007a3800720c */ /* 0x010fe40004781270 */
[----:B------:R-:W4:Y:S01]  /*a5720*/  LDL.LU R56, [R1+0x2298] ;  /* 0x0022980001387983 */ /* 0x000f220000300800 */
[----:B------:R-:W-:-:S03]  /*a5730*/  ISETP.LT.AND P3, PT, R140, R0, !P0 ;  /* 0x000000008c00720c */ /* 0x000fc60004761270 */
[----:B------:R-:W2:Y:S01]  /*a5740*/  LDL.LU R122, [R1+0x2294] ;  /* 0x00229400017a7983 */ /* 0x000ea20000300800 */
[----:B------:R-:W4:Y:S03]  /*a5750*/  LDC R123, c[0x0][0x22c] ;  /* 0x00008b00ff7b7b82 */ /* 0x000f260000000800 */
[----:B------:R-:W-:Y:S04]  /*a5760*/  @P5 STG.E desc[UR60][R146.64], R145 ;  /* 0x0000009192005986 */ /* 0x000fe8000c10193c */
[----:B------:R-:W-:Y:S01]  /*a5770*/  @P6 STG.E desc[UR60][R166.64], R125 ;  /* 0x0000007da6006986 */ /* 0x000fe2000c10193c */
[----:B------:R-:W2:Y:S03]  /*a5780*/  LDC R252, c[0x0][0x22c] ;  /* 0x00008b00fffc7b82 */ /* 0x000ea60000000800 */
[----:B------:R3:W-:Y:S04]  /*a5790*/  @P3 STG.E desc[UR60][R164.64], R8 ;  /* 0x00000008a4003986 */ /* 0x0007e8000c10193c */
[----:B------:R-:W2:Y:S01]  /*a57a0*/  LDL.LU.64 R142, [R1+0x490] ;  /* 0x00049000018e7983 */ /* 0x000ea20000300a00 */
[----:B------:R-:W1:Y:S03]  /*a57b0*/  LDC R0, c[0x0][0x22c] ;  /* 0x00008b00ff007b82 */ /* 0x000e660000000800 */
[----:B---3--:R-:W3:Y:S05]  /*a57c0*/  LDL.LU R8, [R1+0xb80] ;  /* 0x000b800001087983 */ /* 0x008eea0000300800 */
[----:B------:R-:W1:Y:S01]  /*a57d0*/  LDC R125, c[0x0][0x22c] ;  /* 0x00008b00ff7d7b82 */ /* 0x000e620000000800 */
[----:B------:R-:W3:Y:S04]  /*a57e0*/  LDL.LU.64 R160, [R1+0x488] ;  /* 0x0004880001a07983 */ /* 0x000ee80000300a00 */
[----:B------:R-:W3:Y:S03]  /*a57f0*/  LDL.LU R156, [R1+0xb70] ;  /* 0x000b7000019c7983 */ /* 0x000ee60000300800 */
[----:B------:R-:W1:Y:S01]  /*a5800*/  LDC R140, c[0x0][0x22c] ;  /* 0x00008b00ff8c7b82 */ /* 0x000e620000000800 */
[----:B------:R-:W3:Y:S04]  /*a5810*/  LDL.LU.64 R158, [R1+0x480] ;  /* 0x00048000019e7983 */ /* 0x000ee80000300a00 */
[----:B------:R-:W3:Y:S01]  /*a5820*/  LDL.LU R157, [R1+0xb84] ;  /* 0x000b8400019d7983 */ /* 0x000ee20000300800 */
[----:B------:R-:W-:-:S03]  /*a5830*/  ISETP.LT.AND P3, PT, R9, R139, !P0 ;  /* 0x0000008b0900720c */ /* 0x000fc60004761270 */
[----:B------:R-:W3:Y:S04]  /*a5840*/  LDL.LU.64 R146, [R1+0x478] ;  /* 0x0004780001927983 */ /* 0x000ee80000300a00 */
[----:B------:R-:W3:Y:S04]  /*a5850*/  LDL.LU R166, [R1+0xb74] ;  /* 0x000b740001a67983 */ /* 0x000ee80000300800 */
[----:B------:R-:W1:Y:S04]  /*a5860*/  LDL.LU R9, [R1+0x2290] ;  /* 0x0022900001097983 */ /* 0x000e680000300800 */
[----:B------:R-:W3:Y:S04]  /*a5870*/  LDL.LU.64 R144, [R1+0x470] ;  /* 0x0004700001907983 */ /* 0x000ee80000300a00 */
[----:B------:R-:W3:Y:S04]  /*a5880*/  LDL.LU R167, [R1+0xb88] ;  /* 0x000b880001a77983 */ /* 0x000ee80000300800 */
[----:B------:R4:W-:Y:S04]  /*a5890*/  @P2 STG.E desc[UR60][R162.64], R124 ;  /* 0x0000007ca2002986 */ /* 0x0009e8000c10193c */
[----:B------:R-:W3:Y:S04]  /*a58a0*/  LDL.LU.64 R164, [R1+0x468] ;  /* 0x0004680001a47983 */ /* 0x000ee80000300a00 */
[----:B------:R2:W-:Y:S04]  /*a58b0*/  @P4 STG.E desc[UR60][R154.64], R57 ;  /* 0x000000399a004986 */ /* 0x0005e8000c10193c */
[----:B----4-:R-:W4:Y:S01]  /*a58c0*/  LDL.LU R124, [R1+0xb78] ;  /* 0x000b7800017c7983 */ /* 0x010f220000300800 */
[----:B------:R-:W-:-:S03]  /*a58d0*/  ISETP.LT.AND P2, PT, R56, R123, !P0 ;  /* 0x0000007b3800720c */ /* 0x000fc60004741270 */
[----:B------:R-:W4:Y:S04]  /*a58e0*/  LDL.LU R56, [R1+0x228c] ;  /* 0x00228c0001387983 */ /* 0x000f280000300800 */
[----:B--2---:R-:W2:Y:S01]  /*a58f0*/  LDL.LU R57, [R1+0x2288] ;  /* 0x0022880001397983 */ /* 0x004ea20000300800 */
[----:B------:R-:W-:Y:S02]  /*a5900*/  ISETP.LT.AND P5, PT, R122, R252, !P0 ;  /* 0x000000fc7a00720c */ /* 0x000fe400047a1270 */
[----:B------:R-:W-:Y:S01]  /*a5910*/  ISETP.LT.AND P6, PT, R136, R138, !P0 ;  /* 0x0000008a8800720c */ /* 0x000fe200047c1270 */
[----:B------:R-:W2:Y:S01]  /*a5920*/  LDL.LU R139, [R1+0x2284] ;  /* 0x00228400018b7983 */ /* 0x000ea20000300800 */
[----:B------:R-:W2:Y:S03]  /*a5930*/  LDC R138, c[0x0][0x22c] ;  /* 0x00008b00ff8a7b82 */ /* 0x000ea60000000800 */
[----:B------:R-:W2:Y:S04]  /*a5940*/  LDL.LU R122, [R1+0x2280] ;  /* 0x00228000017a7983 */ /* 0x000ea80000300800 */
[----:B------:R-:W2:Y:S01]  /*a5950*/  LDL.LU.64 R162, [R1+0x460] ;  /* 0x0004600001a27983 */ /* 0x000ea20000300a00 */
[----:B------:R-:W2:Y:S03]  /*a5960*/  LDC R136, c[0x0][0x22c] ;  /* 0x00008b00ff887b82 */ /* 0x000ea60000000800 */
[----:B------:R-:W2:Y:S04]  /*a5970*/  LDL.LU R123, [R1+0xb8c] ;  /* 0x000b8c00017b7983 */ /* 0x000ea80000300800 */
[----:B------:R-:W2:Y:S01]  /*a5980*/  LDL.LU.64 R154, [R1+0x458] ;  /* 0x00045800019a7983 */ /* 0x000ea20000300a00 */
[----:B------:R-:W2:Y:S03]  /*a5990*/  LDC R252, c[0x0][0x22c] ;  /* 0x00008b00fffc7b82 */ /* 0x000ea60000000800 */
[----:B---3--:R3:W-:Y:S04]  /*a59a0*/  @P3 STG.E desc[UR60][R142.64], R8 ;  /* 0x000000088e003986 */ /* 0x0087e8000c10193c */
[----:B------:R2:W-:Y:S01]  /*a59b0*/  @P6 STG.E desc[UR60][R160.64], R156 ;  /* 0x0000009ca0006986 */ /* 0x0005e2000c10193c */
[----:B---3--:R-:W3:Y:S03]  /*a59c0*/  LDC R142, c[0x0][0x22c] ;  /* 0x00008b00ff8e7b82 */ /* 0x008ee60000000800 */
[----:B------:R3:W-:Y:S01]  /*a59d0*/  @P2 STG.E desc[UR60][R158.64], R157 ;  /* 0x0000009d9e002986 */ /* 0x0007e2000c10193c */
[----:B-1----:R-:W-:-:S03]  /*a59e0*/  ISETP.LT.AND P4, PT, R9, R0, !P0 ;  /* 0x000000000900720c */ /* 0x002fc60004781270 */
[----:B------:R-:W3:Y:S01]  /*a59f0*/  LDL.LU R9, [R1+0xb7c] ;  /* 0x000b7c0001097983 */ /* 0x000ee20000300800 */
[----:B------:R-:W1:Y:S03]  /*a5a00*/  LDC R0, c[0x0][0x22c] ;  /* 0x00008b00ff007b82 */ /* 0x000e660000000800 */
[----:B------:R-:W3:Y:S01]  /*a5a10*/  LDL.LU R8, [R1+0xb60] ;  /* 0x000b600001087983 */ /* 0x000ee20000300800 */
[----:B----4-:R-:W-:-:S03]  /*a5a20*/  ISETP.LT.AND P3, PT, R56, R137, !P0 ;  /* 0x000000893800720c */ /* 0x010fc60004761270 */
[----:B------:R-:W4:Y:S01]  /*a5a30*/  LDL.LU R56, [R1+0x227c] ;  /* 0x00227c0001387983 */ /* 0x000f220000300800 */
[----:B------:R-:W1:Y:S01]  /*a5a40*/  LDC R137, c[0x0][0x22c] ;  /* 0x00008b00ff897b82 */ /* 0x000e620000000800 */
[----:B--2---:R-:W-:Y:S02]  /*a5a50*/  ISETP.LT.AND P2, PT, R57, R125, !P0 ;  /* 0x0000007d3900720c */ /* 0x004fe40004741270 */
[----:B------:R-:W2:Y:S04]  /*a5a60*/  LDL.LU R125, [R1+0x2278] ;  /* 0x00227800017d7983 */ /* 0x000ea80000300800 */
[----:B------:R-:W-:Y:S04]  /*a5a70*/  @P5 STG.E desc[UR60][R146.64], R166 ;  /* 0x000000a692005986 */ /* 0x000fe8000c10193c */
[----:B------:R-:W1:Y:S04]  /*a5a80*/  LDL.LU R57, [R1+0x2274] ;  /* 0x0022740001397983 */ /* 0x000e680000300800 */
[----:B------:R-:W-:Y:S01]  /*a5a90*/  @P4 STG.E desc[UR60][R144.64], R167 ;  /* 0x000000a790004986 */ /* 0x000fe2000c10193c */
[----:B------:R-:W-:-:S03]  /*a5aa0*/  ISETP.LT.AND P4, PT, R139, R140, !P0 ;  /* 0x0000008c8b00720c */ /* 0x000fc60004781270 */
[----:B------:R-:W4:Y:S04]  /*a5ab0*/  LDL.LU.64 R152, [R1+0x448] ;  /* 0x0004480001987983 */ /* 0x000f280000300a00 */
[----:B------:R-:W4:Y:S04]  /*a5ac0*/  LDL.LU R160, [R1+0xb50] ;  /* 0x000b500001a07983 */ /* 0x000f280000300800 */
[----:B------:R-:W4:Y:S04]  /*a5ad0*/  LDL.LU.64 R140, [R1+0x440] ;  /* 0x00044000018c7983 */ /* 0x000f280000300a00 */
[----:B------:R-:W4:Y:S04]  /*a5ae0*/  LDL.LU R161, [R1+0xb64] ;  /* 0x000b640001a17983 */ /* 0x000f280000300800 */
[----:B------:R3:W-:Y:S04]  /*a5af0*/  @P3 STG.E desc[UR60][R164.64], R124 ;  /* 0x0000007ca4003986 */ /* 0x0007e8000c10193c */
[----:B---3--:R-:W3:Y:S01]  /*a5b00*/  LDL.LU.64 R158, [R1+0x438] ;  /* 0x00043800019e7983 */ /* 0x008ee20000300a00 */
[----:B------:R-:W-:-:S02]  /*a5b10*/  ISETP.LT.AND P5, PT, R122, R138, !P0 ;  /* 0x0000008a7a00720c */ /* 0x000fc400047a1270 */
[----:B------:R-:W3:Y:S01]  /*a5b20*/  LDC R122, c[0x0][0x22c] ;  /* 0x00008b00ff7a7b82 */ /* 0x000ee20000000800 */
[----:B------:R2:W-:Y:S04]  /*a5b30*/  @P2 STG.E desc[UR60][R162.64], R123 ;  /* 0x0000007ba2002986 */ /* 0x0005e8000c10193c */
[----:B------:R-:W3:Y:S03]  /*a5b40*/  LDL.LU R124, [R1+0xb54] ;  /* 0x000b5400017c7983 */ /* 0x000ee60000300800 */
[----:B------:R-:W3:Y:S01]  /*a5b50*/  LDC R138, c[0x0][0x22c] ;  /* 0x00008b00ff8a7b82 */ /* 0x000ee20000000800 */
[----:B--2---:R-:W2:Y:S04]  /*a5b60*/  LDL.LU.64 R162, [R1+0x430] ;  /* 0x0004300001a27983 */ /* 0x004ea80000300a00 */
[----:B------:R-:W2:Y:S04]  /*a5b70*/  LDL.LU R123, [R1+0xb68] ;  /* 0x000b6800017b7983 */ /* 0x000ea80000300800 */
[----:B------:R-:W3:Y:S04]  /*a5b80*/  LDL.LU R139, [R1+0x2270] ;  /* 0x00227000018b7983 */ /* 0x000ee80000300800 */
[----:B------:R-:W-:Y:S04]  /*a5b90*/  @P4 STG.E desc[UR60][R154.64], R9 ;  /* 0x000000099a004986 */ /* 0x000fe8000c10193c */
[----:B------:R1:W-:Y:S01]  /*a5ba0*/  @P5 STG.E desc[UR60][R10.64], R8 ;  /* 0x000000080a005986 */ /* 0x0003e2000c10193c */
[----:B------:R-:W-:-:S03]  /*a5bb0*/  ISETP.LT.AND P3, PT, R125, R136, !P0 ;  /* 0x000000887d00720c */ /* 0x000fc60004761270 */
[----:B------:R-:W2:Y:S04]  /*a5bc0*/  LDL.LU R136, [R1+0x226c] ;  /* 0x00226c0001887983 */ /* 0x000ea80000300800 */
[----:B-1----:R-:W2:Y:S04]  /*a5bd0*/  LDL.LU R11, [R1+0x2268] ;  /* 0x00226800010b7983 */ /* 0x002ea80000300800 */
[----:B------:R-:W2:Y:S04]  /*a5be0*/  LDL.LU R9, [R1+0x2264] ;  /* 0x0022640001097983 */ /* 0x000ea80000300800 */
[----:B------:R-:W2:Y:S01]  /*a5bf0*/  LDL.LU R10, [R1+0x2260] ;  /* 0x00226000010a7983 */ /* 0x000ea20000300800 */
[----:B----4-:R-:W-:-:S02]  /*a5c00*/  ISETP.LT.AND P6, PT, R56, R252, !P0 ;  /* 0x000000fc3800720c */ /* 0x010fc400047c1270 */
[----:B------:R-:W1:Y:S01]  /*a5c10*/  LDC R56, c[0x0][0x22c] ;  /* 0x00008b00ff387b82 */ /* 0x000e620000000800 */
[----:B------:R-:W-:Y:S01]  /*a5c20*/  ISETP.LT.AND P2, PT, R57, R0, !P0 ;  /* 0x000000003900720c */ /* 0x000fe20004741270 */
[----:B------:R-:W4:Y:S04]  /*a5c30*/  LDL.LU.64 R164, [R1+0x428] ;  /* 0x0004280001a47983 */ /* 0x000f280000300a00 */
[----:B------:R-:W4:Y:S02]  /*a5c40*/  LDL.LU R57, [R1+0xb58] ;  /* 0x000b580001397983 */ /* 0x000f240000300800 */
[----:B------:R-:W1:Y:S02]  /*a5c50*/  LDC R252, c[0x0][0x22c] ;  /* 0x00008b00fffc7b82 */ /* 0x000e640000000800 */
[----:B------:R-:W4:Y:S04]  /*a5c60*/  LDL.LU.64 R156, [R1+0x420] ;  /* 0x00042000019c7983 */ /* 0x000f280000300a00 */
[----:B------:R-:W4:Y:S02]  /*a5c70*/  LDL.LU R166, [R1+0xb6c] ;  /* 0x000b6c0001a67983 */ /* 0x000f240000300800 */
[----:B------:R-:W4:Y:S02]  /*a5c80*/  LDC R0, c[0x0][0x22c] ;  /* 0x00008b00ff007b82 */ /* 0x000f240000000800 */
[----:B------:R-:W4:Y:S04]  /*a5c90*/  LDL.LU.64 R146, [R1+0x418] ;  /* 0x0004180001927983 */ /* 0x000f280000300a00 */
[----:B------:R-:W4:Y:S04]  /*a5ca0*/  LDL.LU R125, [R1+0xb5c] ;  /* 0x000b5c00017d7983 */ /* 0x000f280000300800 */
[----:B------:R-:W4:Y:S04]  /*a5cb0*/  LDL.LU.64 R144, [R1+0x410] ;  /* 0x0004100001907983 */ /* 0x000f280000300a00 */
[----:B------:R-:W4:Y:S04]  /*a5cc0*/  LDL.LU R167, [R1+0xb40] ;  /* 0x000b400001a77983 */ /* 0x000f280000300800 */
[----:B------:R-:W4:Y:S04]  /*a5cd0*/  LDL.LU.64 R154, [R1+0x408] ;  /* 0x00040800019a7983 */ /* 0x000f280000300a00 */
[----:B------:R-:W4:Y:S01]  /*a5ce0*/  LDL.LU R8, [R1+0xb30] ;  /* 0x000b300001087983 */ /* 0x000f220000300800 */
[----:B---3--:R-:W-:-:S03]  /*a5cf0*/  ISETP.LT.AND P4, PT, R139, R142, !P0 ;  /* 0x0000008e8b00720c */ /* 0x008fc60004781270 */
[----:B------:R-:W3:Y:S01]  /*a5d00*/  LDL.LU R139, [R1+0x225c] ;  /* 0x00225c00018b7983 */ /* 0x000ee20000300800 */
[----:B------:R-:W3:Y:S03]  /*a5d10*/  LDC R142, c[0x0][0x22c] ;  /* 0x00008b00ff8e7b82 */ /* 0x000ee60000000800 */
[----:B------:R-:W-:Y:S04]  /*a5d20*/  @P6 STG.E desc[UR60][R152.64], R160 ;  /* 0x000000a098006986 */ /* 0x000fe8000c10193c */
[----:B------:R-:W-:Y:S04]  /*a5d30*/  @P3 STG.E desc[UR60][R140.64], R161 ;  /* 0x000000a18c003986 */ /* 0x000fe8000c10193c */
[----:B------:R1:W-:Y:S02]  /*a5d40*/  @P2 STG.E desc[UR60][R158.64], R124 ;  /* 0x0000007c9e002986 */ /* 0x0003e4000c10193c */
[----:B-1----:R-:W1:Y:S01]  /*a5d50*/  LDC R124, c[0x0][0x22c] ;  /* 0x00008b00ff7c7b82 */ /* 0x002e620000000800 */
[----:B--2---:R-:W-:-:S02]  /*a5d60*/  ISETP.LT.AND P3, PT, R136, R137, !P0 ;  /* 0x000000898800720c */ /* 0x004fc40004761270 */
[----:B------:R-:W2:Y:S05]  /*a5d70*/  LDL.LU R137, [R1+0x2258] ;  /* 0x0022580001897983 */ /* 0x000eaa0000300800 */
[----:B------:R-:W1:Y:S01]  /*a5d80*/  LDC R136, c[0x0][0x22c] ;  /* 0x00008b00ff887b82 */ /* 0x000e620000000800 */
[----:B------:R-:W-:Y:S02]  /*a5d90*/  ISETP.LT.AND P2, PT, R9, R56, !P0 ;  /* 0x000000380900720c */ /* 0x000fe40004741270 */
[----:B------:R-:W1:Y:S01]  /*a5da0*/  LDL.LU R9, [R1+0x2254] ;  /* 0x0022540001097983 */ /* 0x000e620000300800 */
[----:B------:R-:W-:-:S03]  /*a5db0*/  ISETP.LT.AND P5, PT, R10, R252, !P0 ;  /* 0x000000fc0a00720c */ /* 0x000fc600047a1270 */
[----:B------:R-:W2:Y:S01]  /*a5dc0*/  LDL.LU R56, [R1+0x2250] ;  /* 0x0022500001387983 */ /* 0x000ea20000300800 */
[----:B------:R-:W-:Y:S01]  /*a5dd0*/  ISETP.LT.AND P6, PT, R11, R122, !P0 ;  /* 0x0000007a0b00720c */ /* 0x000fe200047c1270 */
[----:B------:R-:W2:Y:S02]  /*a5de0*/  LDC R252, c[0x0][0x22c] ;  /* 0x00008b00fffc7b82 */ /* 0x000ea40000000800 */
[----:B------:R-:W2:Y:S06]  /*a5df0*/  LDL.LU R10, [R1+0x224c] ;  /* 0x00224c00010a7983 */ /* 0x000eac0000300800 */
[----:B------:R-:W2:Y:S01]  /*a5e00*/  LDC R11, c[0x0][0x22c] ;  /* 0x00008b00ff0b7b82 */ /* 0x000ea20000000800 */
[----:B------:R4:W-:Y:S04]  /*a5e10*/  @P4 STG.E desc[UR60][R162.64], R123 ;  /* 0x0000007ba2004986 */ /* 0x0009e8000c10193c */
[----:B----4-:R4:W-:Y:S03]  /*a5e20*/  @P3 STG.E desc[UR60][R164.64], R57 ;  /* 0x00000039a4003986 */ /* 0x0109e6000c10193c */
[----:B------:R-:W2:Y:S01]  /*a5e30*/  LDC R122, c[0x0][0x22c] ;  /* 0x00008b00ff7a7b82 */ /* 0x000ea20000000800 */
[----:B------:R-:W-:Y:S04]  /*a5e40*/  @P6 STG.E desc[UR60][R156.64], R166 ;  /* 0x000000a69c006986 */ /* 0x000fe8000c10193c */
[----:B------:R-:W2:Y:S04]  /*a5e50*/  LDL.LU.64 R162, [R1+0x400] ;  /* 0x0004000001a27983 */ /* 0x000ea80000300a00 */
[----:B------:R-:W2:Y:S04]  /*a5e60*/  LDL.LU R123, [R1+0xb44] ;  /* 0x000b4400017b7983 */ /* 0x000ea80000300800 */
[----:B------:R3:W-:Y:S04]  /*a5e70*/  @P2 STG.E desc[UR60][R146.64], R125 ;  /* 0x0000007d92002986 */ /* 0x0007e8000c10193c */
[----:B----4-:R-:W4:Y:S01]  /*a5e80*/  LDL.LU.64 R164, [R1+0x3f8] ;  /* 0x0003f80001a47983 */ /* 0x010f220000300a00 */
[----:B---3--:R-:W-:-:S03]  /*a5e90*/  ISETP.LT.AND P4, PT, R139, R0, !P0 ;  /* 0x000000008b00720c */ /* 0x008fc60004781270 */
[----:B------:R-:W-:Y:S01]  /*a5ea0*/  @P5 STG.E desc[UR60][R144.64], R167 ;  /* 0x000000a790005986 */ /* 0x000fe2000c10193c */
[----:B------:R-:W3:Y:S03]  /*a5eb0*/  LDC R0, c[0x0][0x22c] ;  /* 0x00008b00ff007b82 */ /* 0x000ee60000000800 */
[----:B------:R-:W4:Y:S05]  /*a5ec0*/  LDL.LU R57, [R1+0xb34] ;  /* 0x000b340001397983 */ /* 0x000f2a0000300800 */
[----:B------:R-:W3:Y:S01]  /*a5ed0*/  LDC R125, c[0x0][0x22c] ;  /* 0x00008b00ff7d7b82 */ /* 0x000ee20000000800 */
[----:B------:R3:W-:Y:S04]  /*a5ee0*/  @P4 STG.E desc[UR60][R154.64], R8 ;  /* 0x000000089a004986 */ /* 0x0007e8000c10193c */
[----:B---3--:R-:W3:Y:S04]  /*a5ef0*/  LDL.LU R8, [R1+0x2248] ;  /* 0x0022480001087983 */ /* 0x008ee80000300800 */
[----:B------:R-:W3:Y:S01]  /*a5f00*/  LDL.LU.64 R154, [R1+0x3f0] ;  /* 0x0003f000019a7983 */ /* 0x000ee20000300a00 */
[----:B-1----:R-:W-:-:S03]  /*a5f10*/  ISETP.LT.AND P2, PT, R9, R136, !P0 ;  /* 0x000000880900720c */ /* 0x002fc60004741270 */
[----:B------:R-:W3:Y:S01]  /*a5f20*/  LDL.LU R9, [R1+0xb48] ;  /* 0x000b480001097983 */ /* 0x000ee20000300800 */
[----:B--2---:R-:W-:Y:S01]  /*a5f30*/  ISETP.LT.AND P3, PT, R137, R138, !P0 ;  /* 0x0000008a8900720c */ /* 0x004fe20004761270 */
[----:B------:R-:W1:Y:S01]  /*a5f40*/  LDC R136, c[0x0][0x22c] ;  /* 0x00008b00ff887b82 */ /* 0x000e620000000800 */
[----:B------:R-:W-:Y:S02]  /*a5f50*/  ISETP.LT.AND P4, PT, R56, R124, !P0 ;  /* 0x0000007c3800720c */ /* 0x000fe40004781270 */
[----:B------:R-:W2:Y:S01]  /*a5f60*/  LDL.LU R56, [R1+0x2244] ;  /* 0x0022440001387983 */ /* 0x000ea20000300800 */
[----:B------:R-:W-:-:S03]  /*a5f70*/  ISETP.LT.AND P6, PT, R10, R11, !P0 ;  /* 0x0000000b0a00720c */ /* 0x000fc600047c1270 */
[----:B------:R-:W2:Y:S01]  /*a5f80*/  LDL.LU R11, [R1+0x2240] ;  /* 0x00224000010b7983 */ /* 0x000ea20000300800 */
[----:B------:R-:W1:Y:S03]  /*a5f90*/  LDC R124, c[0x0][0x22c] ;  /* 0x00008b00ff7c7b82 */ /* 0x000e660000000800 */
[----:B------:R-:W2:Y:S04]  /*a5fa0*/  LDL.LU.64 R138, [R1+0x3e8] ;  /* 0x0003e800018a7983 */ /* 0x000ea80000300a00 */
[----:B------:R-:W2:Y:S01]  /*a5fb0*/  LDL.LU R143, [R1+0xb38] ;  /* 0x000b3800018f7983 */ /* 0x000ea20000300800 */
[----:B------:R-:W1:Y:S03]  /*a5fc0*/  LDC R137, c[0x0][0x22c] ;  /* 0x00008b00ff897b82 */ /* 0x000e660000000800 */
[----:B------:R-:W2:Y:S04]  /*a5fd0*/  LDL.LU.64 R140, [R1+0x3e0] ;  /* 0x0003e000018c7983 */ /* 0x000ea80000300a00 */
[----:B------:R-:W2:Y:S04]  /*a5fe0*/  LDL.LU R10, [R1+0xb4c] ;  /* 0x000b4c00010a7983 */ /* 0x000ea80000300800 */
[----:B------:R-:W2:Y:S04]  /*a5ff0*/  LDL.LU.64 R160, [R1+0x3d8] ;  /* 0x0003d80001a07983 */ /* 0x000ea80000300a00 */
[----:B------:R-:W2:Y:S04]  /*a6000*/  LDL.LU R166, [R1+0xb3c] ;  /* 0x000b3c0001a67983 */ /* 0x000ea80000300800 */
[----:B------:R-:W2:Y:S04]  /*a6010*/  LDL.LU.64 R158, [R1+0x3d0] ;  /* 0x0003d000019e7983 */ /* 0x000ea80000300a00 */
[----:B------:R-:W2:Y:S04]  /*a6020*/  LDL.LU R167, [R1+0xb20] ;  /* 0x000b200001a77983 */ /* 0x000ea80000300800 */
[----:B------:R4:W-:Y:S04]  /*a6030*/  @P3 STG.E desc[UR60][R162.64], R123 ;  /* 0x0000007ba2003986 */ /* 0x0009e8000c10193c */
[----:B----4-:R4:W-:Y:S04]  /*a6040*/  @P2 STG.E desc[UR60][R164.64], R57 ;  /* 0x00000039a4002986 */ /* 0x0109e8000c10193c */
[----:B------:R-:W4:Y:S01]  /*a6050*/  LDL.LU.64 R162, [R1+0x3c8] ;  /* 0x0003c80001a27983 */ /* 0x000f220000300a00 */
[----:B---3--:R-:W-:-:S03]  /*a6060*/  ISETP.LT.AND P3, PT, R8, R122, !P0 ;  /* 0x0000007a0800720c */ /* 0x008fc60004761270 */
[----:B------:R-:W3:Y:S04]  /*a6070*/  LDL.LU R8, [R1+0xb10] ;  /* 0x000b100001087983 */ /* 0x000ee80000300800 */
[----:B------:R-:W3:Y:S04]  /*a6080*/  LDL.LU R122, [R1+0x223c] ;  /* 0x00223c00017a7983 */ /* 0x000ee80000300800 */
[----:B------:R1:W-:Y:S01]  /*a6090*/  @P4 STG.E desc[UR60][R154.64], R9 ;  /* 0x000000099a004986 */ /* 0x0003e2000c10193c */
[----:B--2---:R-:W-:-:S03]  /*a60a0*/  ISETP.LT.AND P2, PT, R11, R0, !P0 ;  /* 0x000000000b00720c */ /* 0x004fc60004741270 */
[----:B------:R-:W2:Y:S01]  /*a60b0*/  LDL.LU R11, [R1+0x2238] ;  /* 0x00223800010b7983 */ /* 0x000ea20000300800 */
[----:B------:R-:W-:Y:S01]  /*a60c0*/  ISETP.LT.AND P5, PT, R56, R252, !P0 ;  /* 0x000000fc3800720c */ /* 0x000fe200047a1270 */
[----:B------:R-:W2:Y:S02]  /*a60d0*/  LDC R0, c[0x0][0x22c] ;  /* 0x00008b00ff007b82 */ /* 0x000ea40000000800 */
[----:B------:R-:W2:Y:S04]  /*a60e0*/  LDL.LU R123, [R1+0x2234] ;  /* 0x00223400017b7983 */ /* 0x000ea80000300800 */
[----:B------:R-:W2:Y:S02]  /*a60f0*/  LDL.LU.64 R156, [R1+0x3c0] ;  /* 0x0003c000019c7983 */ /* 0x000ea40000300a00 */
[----:B------:R-:W2:Y:S02]  /*a6100*/  LDC R252, c[0x0][0x22c] ;  /* 0x00008b00fffc7b82 */ /* 0x000ea40000000800 */
[----:B------:R-:W2:Y:S04]  /*a6110*/  LDL.LU R144, [R1+0xb24] ;  /* 0x000b240001907983 */ /* 0x000ea80000300800 */
[----:B------:R-:W2:Y:S04]  /*a6120*/  LDL.LU.64 R146, [R1+0x3b8] ;  /* 0x0003b80001927983 */ /* 0x000ea80000300a00 */
[----:B------:R-:W2:Y:S04]  /*a6130*/  LDL.LU R145, [R1+0xb14] ;  /* 0x000b140001917983 */ /* 0x000ea80000300800 */
[----:B----4-:R-:W4:Y:S04]  /*a6140*/  LDL.LU.64 R164, [R1+0x3b0] ;  /* 0x0003b00001a47983 */ /* 0x010f280000300a00 */
[----:B------:R-:W4:Y:S04]  /*a6150*/  LDL.LU R57, [R1+0xb28] ;  /* 0x000b280001397983 */ /* 0x000f280000300800 */
[----:B-1----:R-:W4:Y:S04]  /*a6160*/  LDL.LU R9, [R1+0x2230] ;  /* 0x0022300001097983 */ /* 0x002f280000300800 */
[----:B------:R-:W4:Y:S04]  /*a6170*/  LDL.LU.64 R154, [R1+0x3a8] ;  /* 0x0003a800019a7983 */ /* 0x000f280000300a00 */
[----:B------:R-:W4:Y:S04]  /*a6180*/  LDL.LU R56, [R1+0xb18] ;  /* 0x000b180001387983 */ /* 0x000f280000300800 */
[----:B------:R1:W-:Y:S04]  /*a6190*/  @P6 STG.E desc[UR60][R138.64], R143 ;  /* 0x0000008f8a006986 */ /* 0x0003e8000c10193c */
[----:B------:R3:W-:Y:S04]  /*a61a0*/  @P3 STG.E desc[UR60][R140.64], R10 ;  /* 0x0000000a8c003986 */ /* 0x0007e8000c10193c */
[----:B------:R-:W-:Y:S04]  /*a61b0*/  @P5 STG.E desc[UR60][R160.64], R166 ;  /* 0x000000a6a0005986 */ /* 0x000fe8000c10193c */
[----:B------:R-:W-:Y:S01]  /*a61c0*/  @P2 STG.E desc[UR60][R158.64], R167 ;  /* 0x000000a79e002986 */ /* 0x000fe2000c10193c */
[----:B-1----:R-:W1:Y:S08]  /*a61d0*/  LDC R138, c[0x0][0x22c] ;  /* 0x00008b00ff8a7b82 */ /* 0x002e700000000800 */
[----:B------:R-:W1:Y:S01]  /*a61e0*/  LDC R139, c[0x0][0x22c] ;  /* 0x00008b00ff8b7b82 */ /* 0x000e620000000800 */
[----:B---3--:R-:W-:-:S02]  /*a61f0*/  ISETP.LT.AND P4, PT, R122, R125, !P0 ;  /* 0x0000007d7a00720c */ /* 0x008fc40004781270 */
[----:B------:R-:W3:Y:S05]  /*a6200*/  LDL.LU R122, [R1+0x222c] ;  /* 0x00222c00017a7983 */ /* 0x000eea0000300800 */
[----:B------:R-:W1:Y:S01]  /*a6210*/  LDC R125, c[0x0][0x22c] ;  /* 0x00008b00ff7d7b82 */ /* 0x000e620000000800 */
[----:B------:R-:W3:Y:S07]  /*a6220*/  LDL.LU R10, [R1+0x2228] ;  /* 0x00222800010a7983 */ /* 0x000eee0000300800 */
[----:B------:R-:W1:Y:S01]  /*a6230*/  LDC R143, c[0x0][0x22c] ;  /* 0x00008b00ff8f7b82 */ /* 0x000e620000000800 */
[----:B--2---:R-:W-:-:S02]  /*a6240*/  ISETP.LT.AND P6, PT, R123, R124, !P0 ;  /* 0x0000007c7b00720c */ /* 0x004fc400047c1270 */
[----:B------:R-:W1:Y:S01]  /*a6250*/  LDL.LU R123, [R1+0x2224] ;  /* 0x00222400017b7983 */ /* 0x000e620000300800 */
[----:B------:R-:W-:-:S04]  /*a6260*/  ISETP.LT.AND P3, PT, R11, R137, !P0 ;  /* 0x000000890b00720c */ /* 0x000fc80004761270 */
[----:B------:R-:W2:Y:S08]  /*a6270*/  LDC R124, c[0x0][0x22c] ;  /* 0x00008b00ff7c7b82 */ /* 0x000eb00000000800 */
[----:B------:R-:W2:Y:S01]  /*a6280*/  LDC R11, c[0x0][0x22c] ;  /* 0x00008b00ff0b7b82 */ /* 0x000ea20000000800 */
[----:B----4-:R-:W-:Y:S01]  /*a6290*/  ISETP.LT.AND P2, PT, R9, R136, !P0 ;  /* 0x000000880900720c */ /* 0x010fe20004741270 */
[----:B------:R4:W-:Y:S06]  /*a62a0*/  @P4 STG.E desc[UR60][R162.64], R8 ;  /* 0x00000008a2004986 */ /* 0x0009ec000c10193c */
[----:B------:R-:W2:Y:S01]  /*a62b0*/  LDC R137, c[0x0][0x22c] ;  /* 0x00008b00ff897b82 */ /* 0x000ea20000000800 */
[----:B------:R-:W2:Y:S07]  /*a62c0*/  LDL.LU R9, [R1+0x2220] ;  /* 0x0022200001097983 */ /* 0x000eae0000300800 */
[----:B------:R-:W2:Y:S01]  /*a62d0*/  LDC R136, c[0x0][0x22c] ;  /* 0x00008b00ff887b82 */ /* 0x000ea20000000800 */
[----:B----4-:R-:W4:Y:S04]  /*a62e0*/  LDL.LU.64 R162, [R1+0x3a0] ;  /* 0x0003a00001a27983 */ /* 0x010f280000300a00 */
[----:B------:R-:W4:Y:S04]  /*a62f0*/  LDL.LU R8, [R1+0xb2c] ;  /* 0x000b2c0001087983 */ /* 0x000f280000300800 */
[----:B------:R-:W-:Y:S04]  /*a6300*/  @P3 STG.E desc[UR60][R156.64], R144 ;  /* 0x000000909c003986 */ /* 0x000fe8000c10193c */
[----:B------:R-:W4:Y:S04]  /*a6310*/  LDL.LU.64 R166, [R1+0x398] ;  /* 0x0003980001a67983 */ /* 0x000f280000300a00 */
[----:B------:R-:W-:Y:S04]  /*a6320*/  @P6 STG.E desc[UR60][R146.64], R145 ;  /* 0x0000009192006986 */ /* 0x000fe8000c10193c */
[----:B------:R3:W-:Y:S02]  /*a6330*/  @P2 STG.E desc[UR60][R164.64], R57 ;  /* 0x00000039a4002986 */ /* 0x0007e4000c10193c */
[----:B---3--:R-:W-:-:S02]  /*a6340*/  ISETP.LT.AND P4, PT, R10, R0, !P0 ;  /* 0x000000000a00720c */ /* 0x008fc40004781270 */
[----:B------:R-:W3:Y:S01]  /*a6350*/  LDL.LU R10, [R1+0xb1c] ;  /* 0x000b1c00010a7983 */ /* 0x000ee20000300800 */
[----:B------:R-:W-:Y:S01]  /*a6360*/  ISETP.LT.AND P5, PT, R122, R252, !P0 ;  /* 0x000000fc7a00720c */ /* 0x000fe200047a1270 */
[----:B------:R-:W3:Y:S02]  /*a6370*/  LDC R0, c[0x0][0x22c] ;  /* 0x00008b00ff007b82 */ /* 0x000ee40000000800 */
[----:B------:R-:W3:Y:S04]  /*a6380*/  LDL.LU.64 R164, [R1+0x390] ;  /* 0x0003900001a47983 */ /* 0x000ee80000300a00 */
[----:B------:R-:W3:Y:S02]  /*a6390*/  LDL.LU R57, [R1+0xb00] ;  /* 0x000b000001397983 */ /* 0x000ee40000300800 */
[----:B------:R-:W3:Y:S01]  /*a63a0*/  LDC R122, c[0x0][0x22c] ;  /* 0x00008b00ff7a7b82 */ /* 0x000ee20000000800 */
[----:B-1----:R-:W-:-:S07]  /*a63b0*/  ISETP.LT.AND P3, PT, R123, R125, !P0 ;  /* 0x0000007d7b00720c */ /* 0x002fce0004761270 */
[----:B------:R-:W1:Y:S01]  /*a63c0*/  LDC R252, c[0x0][0x22c] ;  /* 0x00008b00fffc7b82 */ /* 0x000e620000000800 */
[----:B------:R-:W3:Y:S04]  /*a63d0*/  LDL.LU R125, [R1+0x221c] ;  /* 0x00221c00017d7983 */ /* 0x000ee80000300800 */
[----:B------:R-:W3:Y:S01]  /*a63e0*/  LDL.LU R123, [R1+0x2218] ;  /* 0x00221800017b7983 */ /* 0x000ee20000300800 */
[----:B--2---:R-:W-:-:S03]  /*a63f0*/  ISETP.LT.AND P2, PT, R9, R11, !P0 ;  /* 0x0000000b0900720c */ /* 0x004fc60004741270 */
[----:B------:R-:W2:Y:S04]  /*a6400*/  LDL.LU R9, [R1+0x2214] ;  /* 0x0022140001097983 */ /* 0x000ea80000300800 */
[----:B------:R4:W-:Y:S04]  /*a6410*/  @P5 STG.E desc[UR60][R154.64], R56 ;  /* 0x000000389a005986 */ /* 0x0009e8000c10193c */
[----:B----4-:R-:W1:Y:S04]  /*a6420*/  LDL.LU R56, [R1+0x2210] ;  /* 0x0022100001387983 */ /* 0x010e680000300800 */
[----:B------:R-:W4:Y:S04]  /*a6430*/  LDL.LU.64 R140, [R1+0x388] ;  /* 0x00038800018c7983 */ /* 0x000f280000300a00 */
[----:B------:R-:W4:Y:S04]  /*a6440*/  LDL.LU R11, [R1+0xaf0] ;  /* 0x000af000010b7983 */ /* 0x000f280000300800 */
        /* <DEDUP_REMOVED lines=9> */
[----:B---3--:R-:W3:Y:S04]  /*a64e0*/  LDL.LU R8, [R1+0x220c] ;  /* 0x00220c0001087983 */ /* 0x008ee80000300800 */
[----:B------:R-:W3:Y:S04]  /*a64f0*/  LDL.LU.64 R162, [R1+0x360] ;  /* 0x0003600001a27983 */ /* 0x000ee80000300a00 */
[----:B------:R2:W-:Y:S02]  /*a6500*/  @P3 STG.E desc[UR60][R166.64], R10 ;  /* 0x0000000aa6003986 */ /* 0x0005e4000c10193c */
[----:B--2---:R-:W2:Y:S01]  /*a6510*/  LDC R10, c[0x0][0x22c] ;  /* 0x00008b00ff0a7b82 */ /* 0x004ea20000000800 */
[----:B------:R-:W-:-:S02]  /*a6520*/  ISETP.LT.AND P4, PT, R125, R137, !P0 ;  /* 0x000000897d00720c */ /* 0x000fc40004781270 */
[----:B------:R-:W-:Y:S02]  /*a6530*/  ISETP.LT.AND P6, PT, R123, R124, !P0 ;  /* 0x0000007c7b00720c */ /* 0x000fe400047c1270 */
[----:B------:R-:W2:Y:S03]  /*a6540*/  LDL.LU R123, [R1+0xb0c] ;  /* 0x000b0c00017b7983 */ /* 0x000ea60000300800 */
[----:B------:R-:W3:Y:S01]  /*a6550*/  LDC R124, c[0x0][0x22c] ;  /* 0x00008b00ff7c7b82 */ /* 0x000ee20000000800 */
[----:B------:R-:W2:Y:S04]  /*a6560*/  LDL.LU R137, [R1+0x2208] ;  /* 0x0022080001897983 */ /* 0x000ea80000300800 */
[----:B------:R-:W2:Y:S01]  /*a6570*/  LDL.LU R125, [R1+0x2204] ;  /* 0x00220400017d7983 */ /* 0x000ea20000300800 */
[----:B------:R-:W-:-:S03]  /*a6580*/  ISETP.LT.AND P3, PT, R9, R122, !P0 ;  /* 0x0000007a0900720c */ /* 0x000fc60004761270 */
[----:B------:R-:W2:Y:S04]  /*a6590*/  LDL.LU R122, [R1+0x2200] ;  /* 0x00220000017a7983 */ /* 0x000ea80000300800 */
[----:B------:R-:W2:Y:S04]  /*a65a0*/  LDL.LU R9, [R1+0x21fc] ;  /* 0x0021fc0001097983 */ /* 0x000ea80000300800 */
[----:B------:R4:W-:Y:S01]  /*a65b0*/  @P2 STG.E desc[UR60][R164.64], R57 ;  /* 0x00000039a4002986 */ /* 0x0009e2000c10193c */
[----:B-1----:R-:W-:-:S03]  /*a65c0*/  ISETP.LT.AND P5, PT, R56, R252, !P0 ;  /* 0x000000fc3800720c */ /* 0x002fc600047a1270 */
[----:B------:R-:W2:Y:S01]  /*a65d0*/  LDL.LU R56, [R1+0x21f8] ;  /* 0x0021f80001387983 */ /* 0x000ea20000300800 */
[----:B------:R-:W1:Y:S03]  /*a65e0*/  LDC R252, c[0x0][0x22c] ;  /* 0x00008b00fffc7b82 */ /* 0x000e660000000800 */
[----:B------:R-:W2:Y:S04]  /*a65f0*/  LDL.LU.64 R166, [R1+0x358] ;  /* 0x0003580001a67983 */ /* 0x000ea80000300a00 */
[----:B----4-:R4:W-:Y:S04]  /*a6600*/  @P4 STG.E desc[UR60][R140.64], R11 ;  /* 0x0000000b8c004986 */ /* 0x0109e8000c10193c */
[----:B------:R-:W2:Y:S04]  /*a6610*/  LDL.LU R57, [R1+0xafc] ;  /* 0x000afc0001397983 */ /* 0x000ea80000300800 */
[----:B------:R-:W-:Y:S04]  /*a6620*/  @P6 STG.E desc[UR60][R160.64], R156 ;  /* 0x0000009ca0006986 */ /* 0x000fe8000c10193c */
[----:B------:R-:W2:Y:S01]  /*a6630*/  LDL.LU.64 R164, [R1+0x350] ;  /* 0x0003500001a47983 */ /* 0x000ea20000300a00 */
[----:B----4-:R-:W4:Y:S03]  /*a6640*/  LDC R11, c[0x0][0x22c] ;  /* 0x00008b00ff0b7b82 */ /* 0x010f260000000800 */
[----:B------:R-:W-:Y:S04]  /*a6650*/  @P3 STG.E desc[UR60][R158.64], R157 ;  /* 0x0000009d9e003986 */ /* 0x000fe8000c10193c */
[----:B------:R-:W-:Y:S01]  /*a6660*/  @P5 STG.E desc[UR60][R146.64], R154 ;  /* 0x0000009a92005986 */ /* 0x000fe2000c10193c */
[----:B---3--:R-:W-:-:S03]  /*a6670*/  ISETP.LT.AND P2, PT, R8, R0, !P0 ;  /* 0x000000000800720c */ /* 0x008fc60004741270 */
[----:B------:R-:W3:Y:S01]  /*a6680*/  LDL.LU R8, [R1+0xac0] ;  /* 0x000ac00001087983 */ /* 0x000ee20000300800 */
[----:B------:R-:W1:Y:S09]  /*a6690*/  LDC R0, c[0x0][0x22c] ;  /* 0x00008b00ff007b82 */ /* 0x000e720000000800 */
[----:B------:R4:W-:Y:S01]  /*a66a0*/  @P2 STG.E desc[UR60][R144.64], R155 ;  /* 0x0000009b90002986 */ /* 0x0009e2000c10193c */
[----:B--2---:R-:W-:-:S03]  /*a66b0*/  ISETP.LT.AND P2, PT, R122, R124, !P0 ;  /* 0x0000007c7a00720c */ /* 0x004fc60004741270 */
[----:B------:R-:W1:Y:S01]  /*a66c0*/  LDL.LU R122, [R1+0x21f4] ;  /* 0x0021f400017a7983 */ /* 0x000e620000300800 */
[----:B------:R-:W-:Y:S01]  /*a66d0*/  ISETP.LT.AND P4, PT, R137, R138, !P0 ;  /* 0x0000008a8900720c */ /* 0x000fe20004781270 */
[----:B------:R-:W2:Y:S01]  /*a66e0*/  LDC R124, c[0x0][0x22c] ;  /* 0x00008b00ff7c7b82 */ /* 0x000ea20000000800 */
[----:B------:R-:W-:Y:S02]  /*a66f0*/  ISETP.LT.AND P5, PT, R9, R10, !P0 ;  /* 0x0000000a0900720c */ /* 0x000fe400047a1270 */
[----:B------:R-:W2:Y:S01]  /*a6700*/  LDL.LU R9, [R1+0x21f0] ;  /* 0x0021f00001097983 */ /* 0x000ea20000300800 */
[----:B------:R-:W-:-:S03]  /*a6710*/  ISETP.LT.AND P3, PT, R125, R136, !P0 ;  /* 0x000000887d00720c */ /* 0x000fc60004761270 */
[----:B----4-:R-:W4:Y:S01]  /*a6720*/  LDL.LU.64 R154, [R1+0x348] ;  /* 0x00034800019a7983 */ /* 0x010f220000300a00 */
[----:B------:R-:W4:Y:S03]  /*a6730*/  LDC R137, c[0x0][0x22c] ;  /* 0x00008b00ff897b82 */ /* 0x000f260000000800 */
[----:B------:R-:W4:Y:S04]  /*a6740*/  LDL.LU R10, [R1+0xa40] ;  /* 0x000a4000010a7983 */ /* 0x000f280000300800 */
[----:B------:R-:W4:Y:S04]  /*a6750*/  LDL.LU.64 R152, [R1+0x340] ;  /* 0x0003400001987983 */ /* 0x000f280000300a00 */
[----:B------:R-:W4:Y:S04]  /*a6760*/  LDL.LU R146, [R1+0xac4] ;  /* 0x000ac40001927983 */ /* 0x000f280000300800 */
[----:B------:R3:W-:Y:S04]  /*a6770*/  @P4 STG.E desc[UR60][R162.64], R123 ;  /* 0x0000007ba2004986 */ /* 0x0007e8000c10193c */
[----:B------:R-:W4:Y:S04]  /*a6780*/  LDL.LU.64 R140, [R1+0x338] ;  /* 0x00033800018c7983 */ /* 0x000f280000300a00 */
[----:B------:R-:W-:Y:S04]  /*a6790*/  @P3 STG.E desc[UR60][R166.64], R57 ;  /* 0x00000039a6003986 */ /* 0x000fe8000c10193c */
[----:B---3--:R-:W3:Y:S04]  /*a67a0*/  LDL.LU R123, [R1+0xa44] ;  /* 0x000a4400017b7983 */ /* 0x008ee80000300800 */
[----:B------:R-:W3:Y:S04]  /*a67b0*/  LDL.LU.64 R162, [R1+0x330] ;  /* 0x0003300001a27983 */ /* 0x000ee80000300a00 */
[----:B------:R-:W3:Y:S04]  /*a67c0*/  LDL.LU R125, [R1+0xac8] ;  /* 0x000ac800017d7983 */ /* 0x000ee80000300800 */
[----:B------:R1:W-:Y:S01]  /*a67d0*/  @P2 STG.E desc[UR60][R164.64], R8 ;  /* 0x00000008a4002986 */ /* 0x0003e2000c10193c */
[----:B--2---:R-:W-:-:S03]  /*a67e0*/  ISETP.LT.AND P3, PT, R9, R11, !P0 ;  /* 0x0000000b0900720c */ /* 0x004fc60004761270 */
[----:B------:R-:W2:Y:S01]  /*a67f0*/  LDL.LU R9, [R1+0x21ec] ;  /* 0x0021ec0001097983 */ /* 0x000ea20000300800 */
[----:B-1----:R-:W-:Y:S02]  /*a6800*/  ISETP.LT.AND P4, PT, R122, R0, !P0 ;  /* 0x000000007a00720c */ /* 0x002fe40004781270 */
[----:B------:R-:W-:Y:S01]  /*a6810*/  ISETP.LT.AND P6, PT, R56, R252, !P0 ;  /* 0x000000fc3800720c */ /* 0x000fe200047c1270 */
[----:B------:R-:W2:Y:S01]  /*a6820*/  LDL.LU R136, [R1+0x21e8] ;  /* 0x0021e80001887983 */ /* 0x000ea20000300800 */
[----:B------:R-:W1:Y:S03]  /*a6830*/  LDC R56, c[0x0][0x22c] ;  /* 0x00008b00ff387b82 */ /* 0x000e660000000800 */
[----:B------:R-:W2:Y:S04]  /*a6840*/  LDL.LU R122, [R1+0x21e4] ;  /* 0x0021e400017a7983 */ /* 0x000ea80000300800 */
[----:B------:R-:W1:Y:S01]  /*a6850*/  LDL.LU R8, [R1+0x21e0] ;  /* 0x0021e00001087983 */ /* 0x000e620000300800 */
        /* <DEDUP_REMOVED lines=12> */
[----:B----4-:R4:W-:Y:S04]  /*a6920*/  @P5 STG.E desc[UR60][R154.64], R10 ;  /* 0x0000000a9a005986 */ /* 0x0109e8000c10193c */
[----:B------:R-:W2:Y:S04]  /*a6930*/  LDL.LU R138, [R1+0x21dc] ;  /* 0x0021dc00018a7983 */ /* 0x000ea80000300800 */
[----:B----4-:R-:W4:Y:S04]  /*a6940*/  LDL.LU.64 R154, [R1+0x300] ;  /* 0x00030000019a7983 */ /* 0x010f280000300a00 */
[----:B------:R-:W4:Y:S04]  /*a6950*/  LDL.LU R10, [R1+0x9e4] ;  /* 0x0009e400010a7983 */ /* 0x000f280000300800 */
[----:B------:R-:W-:Y:S04]  /*a6960*/  @P6 STG.E desc[UR60][R152.64], R146 ;  /* 0x0000009298006986 */ /* 0x000fe8000c10193c */
[----:B---3--:R3:W-:Y:S04]  /*a6970*/  @P4 STG.E desc[UR60][R140.64], R123 ;  /* 0x0000007b8c004986 */ /* 0x0087e8000c10193c */
[----:B------:R1:W-:Y:S01]  /*a6980*/  @P3 STG.E desc[UR60][R162.64], R125 ;  /* 0x0000007da2003986 */ /* 0x0003e2000c10193c */
[----:B---3--:R-:W3:Y:S08]  /*a6990*/  LDC R123, c[0x0][0x22c] ;  /* 0x00008b00ff7b7b82 */ /* 0x008ef00000000800 */
[----:B------:R-:W4:Y:S01]  /*a69a0*/  LDC R140, c[0x0][0x22c] ;  /* 0x00008b00ff8c7b82 */ /* 0x000f220000000800 */
[----:B--2---:R-:W-:-:S02]  /*a69b0*/  ISETP.LT.AND P2, PT, R9, R142, !P0 ;  /* 0x0000008e0900720c */ /* 0x004fc40004741270 */
[----:B------:R-:W2:Y:S05]  /*a69c0*/  LDL.LU R9, [R1+0x21d8] ;  /* 0x0021d80001097983 */ /* 0x000eaa0000300800 */
[----:B------:R-:W4:Y:S01]  /*a69d0*/  LDC R142, c[0x0][0x22c] ;  /* 0x00008b00ff8e7b82 */ /* 0x000f220000000800 */
[----:B------:R-:W-:Y:S02]  /*a69e0*/  ISETP.LT.AND P4, PT, R136, R139, !P0 ;  /* 0x0000008b8800720c */ /* 0x000fe40004781270 */
[----:B------:R-:W4:Y:S01]  /*a69f0*/  LDL.LU R136, [R1+0x21d4] ;  /* 0x0021d40001887983 */ /* 0x000f220000300800 */
[----:B-1----:R-:W-:-:S03]  /*a6a00*/  ISETP.LT.AND P3, PT, R8, R56, !P0 ;  /* 0x000000380800720c */ /* 0x002fc60004761270 */
[----:B------:R-:W3:Y:S04]  /*a6a10*/  LDL.LU R56, [R1+0x21d0] ;  /* 0x0021d00001387983 */ /* 0x000ee80000300800 */
[----:B------:R-:W4:Y:S01]  /*a6a20*/  LDL.LU R8, [R1+0x21cc] ;  /* 0x0021cc0001087983 */ /* 0x000f220000300800 */
[----:B------:R-:W-:Y:S02]  /*a6a30*/  ISETP.LT.AND P6, PT, R122, R124, !P0 ;  /* 0x0000007c7a00720c */ /* 0x000fe400047c1270 */
[----:B------:R-:W1:Y:S01]  /*a6a40*/  LDC R122, c[0x0][0x22c] ;  /* 0x00008b00ff7a7b82 */ /* 0x000e620000000800 */
[----:B------:R1:W-:Y:S04]  /*a6a50*/  @P2 STG.E desc[UR60][R160.64], R57 ;  /* 0x00000039a0002986 */ /* 0x0003e8000c10193c */
[----:B------:R-:W4:Y:S03]  /*a6a60*/  LDL.LU.64 R162, [R1+0x2f8] ;  /* 0x0002f80001a27983 */ /* 0x000f260000300a00 */
[----:B------:R-:W4:Y:S01]  /*a6a70*/  LDC R124, c[0x0][0x22c] ;  /* 0x00008b00ff7c7b82 */ /* 0x000f220000000800 */
[----:B------:R-:W4:Y:S04]  /*a6a80*/  LDL.LU R125, [R1+0x984] ;  /* 0x00098400017d7983 */ /* 0x000f280000300800 */
[----:B------:R2:W-:Y:S03]  /*a6a90*/  @P4 STG.E desc[UR60][R158.64], R11 ;  /* 0x0000000b9e004986 */ /* 0x0005e6000c10193c */
[----:B-1----:R-:W1:Y:S01]  /*a6aa0*/  LDC R57, c[0x0][0x22c] ;  /* 0x00008b00ff397b82 */ /* 0x002e620000000800 */
[----:B------:R-:W-:Y:S04]  /*a6ab0*/  @P6 STG.E desc[UR60][R156.64], R147 ;  /* 0x000000939c006986 */ /* 0x000fe8000c10193c */
[----:B------:R-:W-:Y:S01]  /*a6ac0*/  @P3 STG.E desc[UR60][R144.64], R164 ;  /* 0x000000a490003986 */ /* 0x000fe2000c10193c */
[----:B------:R-:W-:-:S02]  /*a6ad0*/  ISETP.LT.AND P5, PT, R138, R252, !P0 ;  /* 0x000000fc8a00720c */ /* 0x000fc400047a1270 */
[----:B------:R-:W1:Y:S11]  /*a6ae0*/  LDC R252, c[0x0][0x22c] ;  /* 0x00008b00fffc7b82 */ /* 0x000e760000000800 */
[----:B------:R-:W-:Y:S01]  /*a6af0*/  @P5 STG.E desc[UR60][R166.64], R165 ;  /* 0x000000a5a6005986 */ /* 0x000fe2000c10193c */
[----:B--2---:R-:W-:-:S03]  /*a6b00*/  ISETP.LT.AND P2, PT, R9, R0, !P0 ;  /* 0x000000000900720c */ /* 0x004fc60004741270 */
[----:B------:R-:W2:Y:S01]  /*a6b10*/  LDL.LU R9, [R1+0x9e8] ;  /* 0x0009e80001097983 */ /* 0x000ea20000300800 */
[----:B------:R-:W1:Y:S03]  /*a6b20*/  LDC R0, c[0x0][0x22c] ;  /* 0x00008b00ff007b82 */ /* 0x000e660000000800 */
[----:B------:R-:W2:Y:S01]  /*a6b30*/  LDL.LU R11, [R1+0x21c8] ;  /* 0x0021c800010b7983 */ /* 0x000ea20000300800 */
[----:B---3--:R-:W-:-:S05]  /*a6b40*/  ISETP.LT.AND P3, PT, R56, R123, !P0 ;  /* 0x0000007b3800720c */ /* 0x008fca0004761270 */
[----:B----4-:R3:W-:Y:S01]  /*a6b50*/  @P2 STG.E desc[UR60][R154.64], R10 ;  /* 0x0000000a9a002986 */ /* 0x0107e2000c10193c */
[----:B------:R-:W-:-:S03]  /*a6b60*/  ISETP.LT.AND P2, PT, R8, R122, !P0 ;  /* 0x0000007a0800720c */ /* 0x000fc60004741270 */
[----:B------:R-:W4:Y:S04]  /*a6b70*/  LDL.LU R123, [R1+0x21c4] ;  /* 0x0021c400017b7983 */ /* 0x000f280000300800 */
[----:B------:R-:W4:Y:S04]  /*a6b80*/  LDL.LU R56, [R1+0x21c0] ;  /* 0x0021c00001387983 */ /* 0x000f280000300800 */
[----:B------:R-:W1:Y:S01]  /*a6b90*/  LDL.LU R8, [R1+0x21bc] ;  /* 0x0021bc0001087983 */ /* 0x000e620000300800 */
[----:B------:R-:W-:Y:S01]  /*a6ba0*/  ISETP.LT.AND P4, PT, R136, R137, !P0 ;  /* 0x000000898800720c */ /* 0x000fe20004781270 */
[----:B---3--:R-:W3:Y:S02]  /*a6bb0*/  LDC R10, c[0x0][0x22c] ;  /* 0x00008b00ff0a7b82 */ /* 0x008ee40000000800 */
[----:B------:R-:W3:Y:S04]  /*a6bc0*/  LDL.LU.64 R152, [R1+0x2e8] ;  /* 0x0002e80001987983 */ /* 0x000ee80000300a00 */
[----:B------:R-:W3:Y:S02]  /*a6bd0*/  LDL.LU R146, [R1+0x988] ;  /* 0x0009880001927983 */ /* 0x000ee40000300800 */
[----:B------:R-:W3:Y:S02]  /*a6be0*/  LDC R137, c[0x0][0x22c] ;  /* 0x00008b00ff897b82 */ /* 0x000ee40000000800 */
[----:B------:R-:W3:Y:S04]  /*a6bf0*/  LDL.LU.64 R138, [R1+0x2e0] ;  /* 0x0002e000018a7983 */ /* 0x000ee80000300a00 */
[----:B------:R-:W3:Y:S04]  /*a6c00*/  LDL.LU R122, [R1+0x9ec] ;  /* 0x0009ec00017a7983 */ /* 0x000ee80000300800 */
[----:B------:R-:W3:Y:S04]  /*a6c10*/  LDL.LU.64 R160, [R1+0x2d8] ;  /* 0x0002d80001a07983 */ /* 0x000ee80000300a00 */
[----:B------:R-:W3:Y:S04]  /*a6c20*/  LDL.LU R154, [R1+0x98c] ;  /* 0x00098c00019a7983 */ /* 0x000ee80000300800 */
[----:B------:R-:W3:Y:S04]  /*a6c30*/  LDL.LU.64 R158, [R1+0x2d0] ;  /* 0x0002d000019e7983 */ /* 0x000ee80000300a00 */
[----:B------:R-:W3:Y:S04]  /*a6c40*/  LDL.LU R155, [R1+0x900] ;  /* 0x00090000019b7983 */ /* 0x000ee80000300800 */
[----:B------:R-:W3:Y:S04]  /*a6c50*/  LDL.LU.64 R156, [R1+0x2c8] ;  /* 0x0002c800019c7983 */ /* 0x000ee80000300a00 */
[----:B------:R2:W-:Y:S04]  /*a6c60*/  @P4 STG.E desc[UR60][R162.64], R125 ;  /* 0x0000007da2004986 */ /* 0x0005e8000c10193c */
[----:B------:R-:W3:Y:S04]  /*a6c70*/  LDL.LU R147, [R1+0x8c0] ;  /* 0x0008c00001937983 */ /* 0x000ee80000300800 */
[----:B--2---:R2:W-:Y:S01]  /*a6c80*/  @P3 STG.E desc[UR60][R130.64], R9 ;  /* 0x0000000982003986 */ /* 0x0045e2000c10193c */
[----:B------:R-:W-:-:S03]  /*a6c90*/  ISETP.LT.AND P5, PT, R11, R124, !P0 ;  /* 0x0000007c0b00720c */ /* 0x000fc600047a1270 */
[----:B------:R-:W3:Y:S01]  /*a6ca0*/  LDL.LU.64 R124, [R1+0x2c0] ;  /* 0x0002c000017c7983 */ /* 0x000ee20000300a00 */
[----:B------:R-:W3:Y:S03]  /*a6cb0*/  LDC R11, c[0x0][0x22c] ;  /* 0x00008b00ff0b7b82 */ /* 0x000ee60000000800 */
[----:B--2---:R-:W2:Y:S04]  /*a6cc0*/  LDL.LU R130, [R1+0x904] ;  /* 0x0009040001827983 */ /* 0x004ea80000300800 */
[----:B------:R-:W2:Y:S04]  /*a6cd0*/  LDL.LU R136, [R1+0x21b8] ;  /* 0x0021b80001887983 */ /* 0x000ea80000300800 */
[----:B------:R-:W2:Y:S01]  /*a6ce0*/  LDL.LU R9, [R1+0x21b4] ;  /* 0x0021b40001097983 */ /* 0x000ea20000300800 */
[----:B-1----:R-:W-:-:S03]  /*a6cf0*/  ISETP.LT.AND P3, PT, R8, R0, !P0 ;  /* 0x000000000800720c */ /* 0x002fc60004761270 */
[----:B------:R-:W2:Y:S01]  /*a6d00*/  LDL.LU R8, [R1+0x21b0] ;  /* 0x0021b00001087983 */ /* 0x000ea20000300800 */
[----:B----4-:R-:W-:Y:S01]  /*a6d10*/  ISETP.LT.AND P6, PT, R123, R252, !P0 ;  /* 0x000000fc7b00720c */ /* 0x010fe200047c1270 */
[----:B------:R-:W1:Y:S02]  /*a6d20*/  LDC R0, c[0x0][0x22c] ;  /* 0x00008b00ff007b82 */ /* 0x000e640000000800 */
[----:B------:R-:W4:Y:S04]  /*a6d30*/  LDL.LU.64 R144, [R1+0x2b8] ;  /* 0x0002b80001907983 */ /* 0x000f280000300a00 */
[----:B------:R-:W4:Y:S01]  /*a6d40*/  LDL.LU R164, [R1+0x8c4] ;  /* 0x0008c40001a47983 */ /* 0x000f220000300800 */
[----:B------:R-:W-:Y:S01]  /*a6d50*/  ISETP.LT.AND P4, PT, R56, R57, !P0 ;  /* 0x000000393800720c */ /* 0x000fe20004781270 */
[----:B------:R-:W1:Y:S02]  /*a6d60*/  LDC R252, c[0x0][0x22c] ;  /* 0x00008b00fffc7b82 */ /* 0x000e640000000800 */
[----:B------:R-:W4:Y:S04]  /*a6d70*/  LDL.LU.64 R166, [R1+0x2b0] ;  /* 0x0002b00001a67983 */ /* 0x000f280000300a00 */
[----:B------:R-:W4:Y:S04]  /*a6d80*/  LDL.LU R165, [R1+0x908] ;  /* 0x0009080001a57983 */ /* 0x000f280000300800 */
[----:B------:R-:W4:Y:S04]  /*a6d90*/  LDL.LU.64 R162, [R1+0x2a8] ;  /* 0x0002a80001a27983 */ /* 0x000f280000300a00 */
[----:B------:R-:W4:Y:S04]  /*a6da0*/  LDL.LU R123, [R1+0x8c8] ;  /* 0x0008c800017b7983 */ /* 0x000f280000300800 */
[----:B------:R-:W4:Y:S04]  /*a6db0*/  LDL.LU.64 R56, [R1+0x2a0] ;  /* 0x0002a00001387983 */ /* 0x000f280000300a00 */
[----:B------:R-:W4:Y:S04]  /*a6dc0*/  LDL.LU R131, [R1+0x90c] ;  /* 0x00090c0001837983 */ /* 0x000f280000300800 */
[----:B---3--:R3:W-:Y:S04]  /*a6dd0*/  @P2 STG.E desc[UR60][R152.64], R146 ;  /* 0x0000009298002986 */ /* 0x0087e8000c10193c */
[----:B------:R3:W-:Y:S04]  /*a6de0*/  @P5 STG.E desc[UR60][R138.64], R122 ;  /* 0x0000007a8a005986 */ /* 0x0007e8000c10193c */
[----:B---3--:R-:W3:Y:S04]  /*a6df0*/  LDL.LU.64 R152, [R1+0x2740] ;  /* 0x0027400001987983 */ /* 0x008ee80000300a00 */
[----:B------:R-:W3:Y:S04]  /*a6e00*/  LDL.LU.64 R138, [R1+0x2738] ;  /* 0x00273800018a7983 */ /* 0x000ee80000300a00 */
[----:B------:R-:W3:Y:S04]  /*a6e10*/  LDL.LU R141, [R1+0x21ac] ;  /* 0x0021ac00018d7983 */ /* 0x000ee80000300800 */
[----:B------:R-:W1:Y:S04]  /*a6e20*/  LDL.LU R122, [R1+0x21a8] ;  /* 0x0021a800017a7983 */ /* 0x000e680000300800 */
[----:B------:R-:W-:Y:S04]  /*a6e30*/  @P6 STG.E desc[UR60][R160.64], R154 ;  /* 0x0000009aa0006986 */ /* 0x000fe8000c10193c */
[----:B------:R2:W-:Y:S02]  /*a6e40*/  @P4 STG.E desc[UR60][R158.64], R155 ;  /* 0x0000009b9e004986 */ /* 0x0005e4000c10193c */
[----:B--2---:R-:W-:-:S02]  /*a6e50*/  ISETP.LT.AND P2, PT, R136, R140, !P0 ;  /* 0x0000008c8800720c */ /* 0x004fc40004741270 */
[----:B------:R-:W2:Y:S01]  /*a6e60*/  LDL.LU R140, [R1+0x21a4] ;  /* 0x0021a400018c7983 */ /* 0x000ea20000300800 */
[----:B------:R-:W-:-:S03]  /*a6e70*/  ISETP.LT.AND P4, PT, R9, R10, !P0 ;  /* 0x0000000a0900720c */ /* 0x000fc60004781270 */
[----:B------:R-:W2:Y:S01]  /*a6e80*/  LDL.LU R136, [R1+0x21a0] ;  /* 0x0021a00001887983 */ /* 0x000ea20000300800 */
[----:B------:R-:W2:Y:S01]  /*a6e90*/  LDC R10, c[0x0][0x22c] ;  /* 0x00008b00ff0a7b82 */ /* 0x000ea20000000800 */
[----:B------:R-:W-:Y:S02]  /*a6ea0*/  ISETP.LT.AND P6, PT, R8, R11, !P0 ;  /* 0x0000000b0800720c */ /* 0x000fe400047c1270 */
[----:B------:R-:W2:Y:S04]  /*a6eb0*/  LDL.LU.64 R154, [R1+0x298] ;  /* 0x00029800019a7983 */ /* 0x000ea80000300a00 */
[----:B------:R-:W2:Y:S01]  /*a6ec0*/  LDL.LU R9, [R1+0x8cc] ;  /* 0x0008cc0001097983 */ /* 0x000ea20000300800 */
[----:B------:R-:W2:Y:S03]  /*a6ed0*/  LDC R11, c[0x0][0x22c] ;  /* 0x00008b00ff0b7b82 */ /* 0x000ea60000000800 */
[----:B------:R-:W2:Y:S04]  /*a6ee0*/  LDL.LU R8, [R1+0x219c] ;  /* 0x00219c0001087983 */ /* 0x000ea80000300800 */
[----:B------:R-:W-:Y:S04]  /*a6ef0*/  @P3 STG.E desc[UR60][R156.64], R147 ;  /* 0x000000939c003986 */ /* 0x000fe8000c10193c */
[----:B------:R4:W-:Y:S04]  /*a6f00*/  @P2 STG.E desc[UR60][R124.64], R130 ;  /* 0x000000827c002986 */ /* 0x0009e8000c10193c */
[----:B----4-:R-:W-:Y:S04]  /*a6f10*/  @P4 STG.E desc[UR60][R144.64], R164 ;  /* 0x000000a490004986 */ /* 0x010fe8000c10193c */
[----:B------:R-:W-:Y:S04]  /*a6f20*/  @P6 STG.E desc[UR60][R166.64], R165 ;  /* 0x000000a5a6006986 */ /* 0x000fe8000c10193c */
[----:B------:R-:W4:Y:S04]  /*a6f30*/  LDL.LU.64 R124, [R1+0x290] ;  /* 0x00029000017c7983 */ /* 0x000f280000300a00 */
[----:B------:R-:W4:Y:S01]  /*a6f40*/  LDL.LU R130, [R1+0x870] ;  /* 0x0008700001827983 */ /* 0x000f220000300800 */
[----:B---3--:R-:W-:-:S03]  /*a6f50*/  ISETP.LT.AND P3, PT, R141, R142, !P0 ;  /* 0x0000008e8d00720c */ /* 0x008fc60004761270 */
[----:B------:R-:W3:Y:S01]  /*a6f60*/  LDL.LU R142, [R1+0x2198] ;  /* 0x00219800018e7983 */ /* 0x000ee20000300800 */
[----:B-1----:R-:W-:Y:S02]  /*a6f70*/  ISETP.LT.AND P5, PT, R122, R252, !P0 ;  /* 0x000000fc7a00720c */ /* 0x002fe400047a1270 */
[----:B------:R-:W1:Y:S07]  /*a6f80*/  LDC R122, c[0x0][0x22c] ;  /* 0x00008b00ff7a7b82 */ /* 0x000e6e0000000800 */
[----:B------:R1:W-:Y:S01]  /*a6f90*/  @P3 STG.E desc[UR60][R162.64], R123 ;  /* 0x0000007ba2003986 */ /* 0x0003e2000c10193c */
[----:B------:R-:W3:Y:S03]  /*a6fa0*/  LDC R252, c[0x0][0x22c] ;  /* 0x00008b00fffc7b82 */ /* 0x000ee60000000800 */
[----:B------:R2:W-:Y:S05]  /*a6fb0*/  @P5 STG.E desc[UR60][R56.64], R131 ;  /* 0x0000008338005986 */ /* 0x0005ea000c10193c */
[----:B-1----:R-:W1:Y:S01]  /*a6fc0*/  LDC R123, c[0x0][0x22c] ;  /* 0x00008b00ff7b7b82 */ /* 0x002e620000000800 */
[----:B--2---:R-:W-:-:S07]  /*a6fd0*/  ISETP.LT.AND P2, PT, R140, R0, !P0 ;  /* 0x000000008c00720c */ /* 0x004fce0004741270 */
[----:B------:R-:W2:Y:S01]  /*a6fe0*/  LDC R0, c[0x0][0x22c] ;  /* 0x00008b00ff007b82 */ /* 0x000ea20000000800 */
[----:B------:R-:W-:-:S07]  /*a6ff0*/  ISETP.LT.AND P4, PT, R136, R137, !P0 ;  /* 0x000000898800720c */ /* 0x000fce0004781270 */
[----:B------:R-:W1:Y:S01]  /*a7000*/  LDC R140, c[0x0][0x22c] ;  /* 0x00008b00ff8c7b82 */ /* 0x000e620000000800 */
[----:B------:R-:W-:Y:S02]  /*a7010*/  ISETP.LT.AND P3, PT, R8, R10, !P0 ;  /* 0x0000000a0800720c */ /* 0x000fe40004761270 */
[----:B------:R-:W2:Y:S04]  /*a7020*/  LDL.LU R8, [R1+0x2194] ;  /* 0x0021940001087983 */ /* 0x000ea80000300800 */
[----:B------:R-:W3:Y:S04]  /*a7030*/  LDL.LU R10, [R1+0x2190] ;  /* 0x00219000010a7983 */ /* 0x000ee80000300800 */
[----:B------:R-:W3:Y:S04]  /*a7040*/  LDL.LU.64 R136, [R1+0x288] ;  /* 0x0002880001887983 */ /* 0x000ee80000300a00 */
[----:B------:R-:W3:Y:S04]  /*a7050*/  LDL.LU R141, [R1+0x840] ;  /* 0x00084000018d7983 */ /* 0x000ee80000300800 */
[----:B------:R-:W3:Y:S04]  /*a7060*/  LDL.LU.64 R56, [R1+0x280] ;  /* 0x0002800001387983 */ /* 0x000ee80000300a00 */
[----:B------:R-:W3:Y:S04]  /*a7070*/  LDL.LU R158, [R1+0x874] ;  /* 0x00087400019e7983 */ /* 0x000ee80000300800 */
[----:B------:R-:W3:Y:S04]  /*a7080*/  LDL.LU.64 R160, [R1+0x278] ;  /* 0x0002780001a07983 */ /* 0x000ee80000300a00 */
[----:B------:R-:W3:Y:S04]  /*a7090*/  LDL.LU R159, [R1+0x844] ;  /* 0x00084400019f7983 */ /* 0x000ee80000300800 */
[----:B------:R4:W-:Y:S04]  /*a70a0*/  @P2 STG.E desc[UR60][R154.64], R9 ;  /* 0x000000099a002986 */ /* 0x0009e8000c10193c */
[----:B----4-:R-:W4:Y:S04]  /*a70b0*/  LDL.LU R9, [R1+0x218c] ;  /* 0x00218c0001097983 */ /* 0x010f280000300800 */
[----:B------:R-:W4:Y:S04]  /*a70c0*/  LDL.LU.64 R156, [R1+0x270] ;  /* 0x00027000019c7983 */ /* 0x000f280000300a00 */
[----:B------:R-:W4:Y:S04]  /*a70d0*/  LDL.LU R166, [R1+0x878] ;  /* 0x0008780001a67983 */ /* 0x000f280000300800 */
[----:B------:R-:W4:Y:S04]  /*a70e0*/  LDL.LU.64 R146, [R1+0x268] ;  /* 0x0002680001927983 */ /* 0x000f280000300a00 */
[----:B------:R-:W4:Y:S04]  /*a70f0*/  LDL.LU R167, [R1+0x848] ;  /* 0x0008480001a77983 */ /* 0x000f280000300800 */
[----:B------:R-:W4:Y:S04]  /*a7100*/  LDL.LU.64 R154, [R1+0x260] ;  /* 0x00026000019a7983 */ /* 0x000f280000300a00 */
[----:B------:R-:W4:Y:S04]  /*a7110*/  LDL.LU R131, [R1+0x87c] ;  /* 0x00087c0001837983 */ /* 0x000f280000300800 */
[----:B------:R1:W-:Y:S01]  /*a7120*/  @P4 STG.E desc[UR60][R124.64], R130 ;  /* 0x000000827c004986 */ /* 0x0003e2000c10193c */
[----:B--2---:R-:W-:-:S03]  /*a7130*/  ISETP.LT.AND P6, PT, R8, R11, !P0 ;  /* 0x0000000b0800720c */ /* 0x004fc600047c1270 */
[----:B------:R-:W2:Y:S01]  /*a7140*/  LDL.LU R8, [R1+0x2188] ;  /* 0x0021880001087983 */ /* 0x000ea20000300800 */
[----:B---3--:R-:W-:Y:S01]  /*a7150*/  ISETP.LT.AND P2, PT, R142, R143, !P0 ;  /* 0x0000008f8e00720c */ /* 0x008fe20004741270 */
[----:B------:R-:W3:Y:S01]  /*a7160*/  LDC R11, c[0x0][0x22c] ;  /* 0x00008b00ff0b7b82 */ /* 0x000ee20000000800 */
[----:B------:R-:W-:Y:S02]  /*a7170*/  ISETP.LT.AND P4, PT, R10, R122, !P0 ;  /* 0x0000007a0a00720c */ /* 0x000fe40004781270 */
[----:B------:R-:W3:Y:S04]  /*a7180*/  LDL.LU R122, [R1+0x2184] ;  /* 0x00218400017a7983 */ /* 0x000ee80000300800 */
[----:B------:R-:W3:Y:S01]  /*a7190*/  LDL.LU.64 R144, [R1+0x258] ;  /* 0x0002580001907983 */ /* 0x000ee20000300a00 */
[----:B------:R-:W3:Y:S03]  /*a71a0*/  LDC R142, c[0x0][0x22c] ;  /* 0x00008b00ff8e7b82 */ /* 0x000ee60000000800 */
[----:B-1----:R-:W3:Y:S04]  /*a71b0*/  LDL.LU R130, [R1+0x84c] ;  /* 0x00084c0001827983 */ /* 0x002ee80000300800 */
[----:B------:R-:W3:Y:S01]  /*a71c0*/  LDL.LU R124, [R1+0x2180] ;  /* 0x00218000017c7983 */ /* 0x000ee20000300800 */
[----:B------:R-:W1:Y:S01]  /*a71d0*/  LDC R143, c[0x0][0x22c] ;  /* 0x00008b00ff8f7b82 */ /* 0x000e620000000800 */
[----:B----4-:R-:W-:-:S02]  /*a71e0*/  ISETP.LT.AND P5, PT, R9, R252, !P0 ;  /* 0x000000fc0900720c */ /* 0x010fc400047a1270 */
[----:B------:R-:W4:Y:S05]  /*a71f0*/  LDL.LU R9, [R1+0x217c] ;  /* 0x00217c0001097983 */ /* 0x000f2a0000300800 */
[----:B------:R-:W1:Y:S01]  /*a7200*/  LDC R252, c[0x0][0x22c] ;  /* 0x00008b00fffc7b82 */ /* 0x000e620000000800 */
[----:B------:R-:W4:Y:S04]  /*a7210*/  LDL.LU.64 R164, [R1+0x250] ;  /* 0x0002500001a47983 */ /* 0x000f280000300a00 */
[----:B------:R-:W4:Y:S04]  /*a7220*/  LDL.LU R125, [R1+0x800] ;  /* 0x00080000017d7983 */ /* 0x000f280000300800 */
[----:B------:R-:W4:Y:S04]  /*a7230*/  LDL.LU.64 R162, [R1+0x248] ;  /* 0x0002480001a27983 */ /* 0x000f280000300a00 */
[----:B------:R-:W4:Y:S04]  /*a7240*/  LDL.LU R10, [R1+0x7c0] ;  /* 0x0007c000010a7983 */ /* 0x000f280000300800 */
[----:B------:R1:W-:Y:S04]  /*a7250*/  @P3 STG.E desc[UR60][R136.64], R141 ;  /* 0x0000008d88003986 */ /* 0x0003e8000c10193c */
[----:B------:R2:W-:Y:S04]  /*a7260*/  @P2 STG.E desc[UR60][R56.64], R158 ;  /* 0x0000009e38002986 */ /* 0x0005e8000c10193c */
[----:B-1----:R-:W4:Y:S04]  /*a7270*/  LDL.LU.64 R136, [R1+0x2730] ;  /* 0x0027300001887983 */ /* 0x002f280000300a00 */
[----:B------:R-:W-:Y:S04]  /*a7280*/  @P6 STG.E desc[UR60][R160.64], R159 ;  /* 0x0000009fa0006986 */ /* 0x000fe8000c10193c */
[----:B------:R-:W-:Y:S04]  /*a7290*/  @P4 STG.E desc[UR60][R156.64], R166 ;  /* 0x000000a69c004986 */ /* 0x000fe8000c10193c */
[----:B------:R-:W-:Y:S01]  /*a72a0*/  @P5 STG.E desc[UR60][R146.64], R167 ;  /* 0x000000a792005986 */ /* 0x000fe2000c10193c */
[----:B--2---:R-:W-:-:S03]  /*a72b0*/  ISETP.LT.AND P3, PT, R8, R0, !P0 ;  /* 0x000000000800720c */ /* 0x004fc60004761270 */
[----:B------:R-:W2:Y:S01]  /*a72c0*/  LDL.LU R8, [R1+0x804] ;  /* 0x0008040001087983 */ /* 0x000ea20000300800 */
[----:B------:R-:W1:Y:S03]  /*a72d0*/  LDC R0, c[0x0][0x22c] ;  /* 0x00008b00ff007b82 */ /* 0x000e660000000800 */
[----:B------:R-:W2:Y:S04]  /*a72e0*/  LDL.LU.64 R56, [R1+0x2728] ;  /* 0x0027280001387983 */ /* 0x000ea80000300a00 */
[----:B------:R-:W2:Y:S01]  /*a72f0*/  LDL.LU R141, [R1+0x2178] ;  /* 0x00217800018d7983 */ /* 0x000ea20000300800 */
[----:B---3--:R-:W-:Y:S02]  /*a7300*/  ISETP.LT.AND P2, PT, R122, R123, !P0 ;  /* 0x0000007b7a00720c */ /* 0x008fe40004741270 */
[----:B------:R-:W3:Y:S01]  /*a7310*/  LDC R123, c[0x0][0x22c] ;  /* 0x00008b00ff7b7b82 */ /* 0x000ee20000000800 */
[----:B------:R-:W3:Y:S01]  /*a7320*/  LDL.LU R122, [R1+0x2174] ;  /* 0x00217400017a7983 */ /* 0x000ee20000300800 */
[----:B------:R-:W-:-:S03]  /*a7330*/  ISETP.LT.AND P4, PT, R124, R140, !P0 ;  /* 0x0000008c7c00720c */ /* 0x000fc60004781270 */
[----:B------:R-:W1:Y:S03]  /*a7340*/  LDL.LU R140, [R1+0x2170] ;  /* 0x00217000018c7983 */ /* 0x000e660000300800 */
[----:B------:R-:W1:Y:S01]  /*a7350*/  LDC R124, c[0x0][0x22c] ;  /* 0x00008b00ff7c7b82 */ /* 0x000e620000000800 */
[----:B------:R4:W-:Y:S02]  /*a7360*/  @P3 STG.E desc[UR60][R154.64], R131 ;  /* 0x000000839a003986 */ /* 0x0009e4000c10193c */
[----:B----4-:R-:W-:-:S05]  /*a7370*/  ISETP.LT.AND P6, PT, R9, R11, !P0 ;  /* 0x0000000b0900720c */ /* 0x010fca00047c1270 */
[----:B------:R-:W4:Y:S01]  /*a7380*/  LDC R131, c[0x0][0x22c] ;  /* 0x00008b00ff837b82 */ /* 0x000f220000000800 */
[----:B------:R-:W4:Y:S04]  /*a7390*/  LDL.LU R9, [R1+0x216c] ;  /* 0x00216c0001097983 */ /* 0x000f280000300800 */
[----:B------:R-:W4:Y:S04]  /*a73a0*/  LDL.LU.64 R154, [R1+0x238] ;  /* 0x00023800019a7983 */ /* 0x000f280000300a00 */
[----:B------:R-:W4:Y:S04]  /*a73b0*/  LDL.LU R167, [R1+0x7c4] ;  /* 0x0007c40001a77983 */ /* 0x000f280000300800 */
[----:B------:R-:W4:Y:S04]  /*a73c0*/  LDL.LU R11, [R1+0x808] ;  /* 0x00080800010b7983 */ /* 0x000f280000300800 */
[----:B------:R2:W-:Y:S04]  /*a73d0*/  @P2 STG.E desc[UR60][R144.64], R130 ;  /* 0x0000008290002986 */ /* 0x0005e8000c10193c */
[----:B------:R-:W4:Y:S04]  /*a73e0*/  LDL.LU.64 R160, [R1+0x228] ;  /* 0x0002280001a07983 */ /* 0x000f280000300a00 */
[----:B------:R-:W-:Y:S04]  /*a73f0*/  @P4 STG.E desc[UR60][R164.64], R125 ;  /* 0x0000007da4004986 */ /* 0x000fe8000c10193c */
[----:B--2---:R-:W2:Y:S04]  /*a7400*/  LDL.LU R130, [R1+0x7c8] ;  /* 0x0007c80001827983 */ /* 0x004ea80000300800 */
[----:B------:R1:W-:Y:S01]  /*a7410*/  @P6 STG.E desc[UR60][R162.64], R10 ;  /* 0x0000000aa2006986 */ /* 0x0003e2000c10193c */
[----:B------:R-:W-:-:S02]  /*a7420*/  ISETP.LT.AND P3, PT, R141, R142, !P0 ;  /* 0x0000008e8d00720c */ /* 0x000fc40004761270 */
[----:B------:R-:W2:Y:S01]  /*a7430*/  LDC R141, c[0x0][0x22c] ;  /* 0x00008b00ff8d7b82 */ /* 0x000ea20000000800 */
[----:B---3--:R-:W-:Y:S02]  /*a7440*/  ISETP.LT.AND P5, PT, R122, R252, !P0 ;  /* 0x000000fc7a00720c */ /* 0x008fe400047a1270 */
[----:B-1----:R-:W-:-:S05]  /*a7450*/  ISETP.LT.AND P2, PT, R140, R0, !P0 ;  /* 0x000000008c00720c */ /* 0x002fca0004741270 */
[----:B------:R-:W1:Y:S01]  /*a7460*/  LDC R122, c[0x0][0x22c] ;  /* 0x00008b00ff7a7b82 */ /* 0x000e620000000800 */
[----:B------:R-:W3:Y:S04]  /*a7470*/  LDL.LU R140, [R1+0x2168] ;  /* 0x00216800018c7983 */ /* 0x000ee80000300800 */
[----:B------:R-:W2:Y:S03]  /*a7480*/  LDL.LU.64 R162, [R1+0x220] ;  /* 0x0002200001a27983 */ /* 0x000ea60000300a00 */
[----:B------:R-:W1:Y:S01]  /*a7490*/  LDC R0, c[0x0][0x22c] ;  /* 0x00008b00ff007b82 */ /* 0x000e620000000800 */
[----:B------:R-:W2:Y:S04]  /*a74a0*/  LDL.LU R10, [R1+0x80c] ;  /* 0x00080c00010a7983 */ /* 0x000ea80000300800 */
[----:B------:R-:W2:Y:S03]  /*a74b0*/  LDL.LU R125, [R1+0x2164] ;  /* 0x00216400017d7983 */ /* 0x000ea60000300800 */
[----:B------:R-:W1:Y:S01]  /*a74c0*/  LDC R252, c[0x0][0x22c] ;  /* 0x00008b00fffc7b82 */ /* 0x000e620000000800 */
[----:B------:R4:W-:Y:S02]  /*a74d0*/  @P3 STG.E desc[UR60][R56.64], R8 ;  /* 0x0000000838003986 */ /* 0x0009e4000c10193c */
[----:B----4-:R-:W-:-:S02]  /*a74e0*/  ISETP.LT.AND P4, PT, R9, R123, !P0 ;  /* 0x0000007b0900720c */ /* 0x010fc40004781270 */
        /* <DEDUP_REMOVED lines=11> */
[----:B-1----:R-:W2:Y:S04]  /*a75a0*/  LDL.LU.64 R154, [R1+0x2720] ;  /* 0x00272000019a7983 */ /* 0x002ea80000300a00 */
[----:B------:R-:W4:Y:S01]  /*a75b0*/  LDL.LU R142, [R1+0x2158] ;  /* 0x00215800018e7983 */ /* 0x000f220000300800 */
[----:B---3--:R-:W-:-:S03]  /*a75c0*/  ISETP.LT.AND P3, PT, R140, R143, !P0 ;  /* 0x0000008f8c00720c */ /* 0x008fc60004761270 */
[----:B--2---:R1:W-:Y:S01]  /*a75d0*/  @P2 STG.E desc[UR60][R154.64], R11 ;  /* 0x0000000b9a002986 */ /* 0x0043e2000c10193c */
[----:B------:R-:W-:Y:S02]  /*a75e0*/  ISETP.LT.AND P2, PT, R125, R131, !P0 ;  /* 0x000000837d00720c */ /* 0x000fe40004741270 */
[----:B----4-:R-:W-:Y:S01]  /*a75f0*/  ISETP.LT.AND P6, PT, R123, R124, !P0 ;  /* 0x0000007c7b00720c */ /* 0x010fe200047c1270 */
[----:B------:R-:W2:Y:S01]  /*a7600*/  LDL.LU R125, [R1+0x2154] ;  /* 0x00215400017d7983 */ /* 0x000ea20000300800 */
[----:B------:R-:W-:Y:S01]  /*a7610*/  ISETP.LT.AND P5, PT, R142, R252, !P0 ;  /* 0x000000fc8e00720c */ /* 0x000fe200047a1270 */
[----:B------:R-:W3:Y:S02]  /*a7620*/  LDC R131, c[0x0][0x22c] ;  /* 0x00008b00ff837b82 */ /* 0x000ee40000000800 */
[----:B------:R-:W4:Y:S04]  /*a7630*/  LDL.LU.64 R166, [R1+0x1f8] ;  /* 0x0001f80001a67983 */ /* 0x000f280000300a00 */
[----:B-1----:R-:W4:Y:S02]  /*a7640*/  LDL.LU R155, [R1+0x754] ;  /* 0x00075400019b7983 */ /* 0x002f240000300800 */
[----:B------:R-:W1:Y:S02]  /*a7650*/  LDC R11, c[0x0][0x22c] ;  /* 0x00008b00ff0b7b82 */ /* 0x000e640000000800 */
[----:B------:R3:W-:Y:S01]  /*a7660*/  @P4 STG.E desc[UR60][R160.64], R130 ;  /* 0x00000082a0004986 */ /* 0x0007e2000c10193c */
[----:B------:R-:W-:-:S03]  /*a7670*/  ISETP.LT.AND P4, PT, R9, R122, !P0 ;  /* 0x0000007a0900720c */ /* 0x000fc60004781270 */
[----:B------:R-:W4:Y:S02]  /*a7680*/  LDL.LU R140, [R1+0x2150] ;  /* 0x00215000018c7983 */ /* 0x000f240000300800 */
[----:B------:R-:W4:Y:S02]  /*a7690*/  LDC R124, c[0x0][0x22c] ;  /* 0x00008b00ff7c7b82 */ /* 0x000f240000000800 */
[----:B------:R-:W1:Y:S04]  /*a76a0*/  LDL.LU R9, [R1+0x214c] ;  /* 0x00214c0001097983 */ /* 0x000e680000300800 */
[----:B------:R-:W4:Y:S02]  /*a76b0*/  LDL.LU.64 R122, [R1+0x1f0] ;  /* 0x0001f000017a7983 */ /* 0x000f240000300a00 */
[----:B------:R-:W4:Y:S02]  /*a76c0*/  LDC R252, c[0x0][0x22c] ;  /* 0x00008b00fffc7b82 */ /* 0x000f240000000800 */
[----:B---3--:R-:W3:Y:S04]  /*a76d0*/  LDL.LU R130, [R1+0x788] ;  /* 0x0007880001827983 */ /* 0x008ee80000300800 */
[----:B------:R2:W-:Y:S02]  /*a76e0*/  @P3 STG.E desc[UR60][R162.64], R10 ;  /* 0x0000000aa2003986 */ /* 0x0005e4000c10193c */
[----:B------:R-:W3:Y:S02]  /*a76f0*/  LDC R154, c[0x0][0x22c] ;  /* 0x00008b00ff9a7b82 */ /* 0x000ee40000000800 */
[----:B------:R2:W-:Y:S06]  /*a7700*/  @P2 STG.E desc[UR60][R158.64], R8 ;  /* 0x000000089e002986 */ /* 0x0005ec000c10193c */
[----:B------:R-:W3:Y:S01]  /*a7710*/  LDC R161, c[0x0][0x22c] ;  /* 0x00008b00ffa17b82 */ /* 0x000ee20000000800 */
[----:B--2---:R-:W2:Y:S04]  /*a7720*/  LDL.LU.64 R162, [R1+0x1e8] ;  /* 0x0001e80001a27983 */ /* 0x004ea80000300a00 */
[----:B------:R-:W2:Y:S03]  /*a7730*/  LDL.LU R10, [R1+0x758] ;  /* 0x00075800010a7983 */ /* 0x000ea60000300800 */
[----:B------:R-:W2:Y:S01]  /*a7740*/  LDC R160, c[0x0][0x22c] ;  /* 0x00008b00ffa07b82 */ /* 0x000ea20000000800 */
[----:B------:R-:W-:Y:S04]  /*a7750*/  @P6 STG.E desc[UR60][R156.64], R147 ;  /* 0x000000939c006986 */ /* 0x000fe8000c10193c */
[----:B------:R1:W-:Y:S04]  /*a7760*/  @P4 STG.E desc[UR60][R144.64], R57 ;  /* 0x0000003990004986 */ /* 0x0003e8000c10193c */
[----:B------:R1:W-:Y:S01]  /*a7770*/  @P5 STG.E desc[UR60][R164.64], R56 ;  /* 0x00000038a4005986 */ /* 0x0003e2000c10193c */
[----:B------:R-:W-:-:S03]  /*a7780*/  ISETP.LT.AND P3, PT, R125, R0, !P0 ;  /* 0x000000007d00720c */ /* 0x000fc60004761270 */
[----:B------:R-:W2:Y:S01]  /*a7790*/  LDL.LU R125, [R1+0x2148] ;  /* 0x00214800017d7983 */ /* 0x000ea20000300800 */
[----:B------:R-:W2:Y:S03]  /*a77a0*/  LDC R0, c[0x0][0x22c] ;  /* 0x00008b00ff007b82 */ /* 0x000ea60000000800 */
[----:B------:R-:W2:Y:S04]  /*a77b0*/  LDL.LU R8, [R1+0x2144] ;  /* 0x0021440001087983 */ /* 0x000ea80000300800 */
[----:B-1----:R-:W2:Y:S01]  /*a77c0*/  LDL.LU R57, [R1+0x2140] ;  /* 0x0021400001397983 */ /* 0x002ea20000300800 */
[----:B------:R-:W-:-:S03]  /*a77d0*/  ISETP.LT.AND P4, PT, R9, R11, !P0 ;  /* 0x0000000b0900720c */ /* 0x000fc60004781270 */
[----:B------:R-:W2:Y:S04]  /*a77e0*/  LDL.LU R11, [R1+0x213c] ;  /* 0x00213c00010b7983 */ /* 0x000ea80000300800 */
[----:B------:R-:W2:Y:S04]  /*a77f0*/  LDL.LU.64 R142, [R1+0x1e0] ;  /* 0x0001e000018e7983 */ /* 0x000ea80000300a00 */
[----:B------:R-:W2:Y:S04]  /*a7800*/  LDL.LU R56, [R1+0x78c] ;  /* 0x00078c0001387983 */ /* 0x000ea80000300800 */
[----:B------:R-:W2:Y:S04]  /*a7810*/  LDL.LU.64 R164, [R1+0x1d8] ;  /* 0x0001d80001a47983 */ /* 0x000ea80000300a00 */
[----:B------:R-:W2:Y:S01]  /*a7820*/  LDL.LU R9, [R1+0x75c] ;  /* 0x00075c0001097983 */ /* 0x000ea20000300800 */
[----:B----4-:R-:W-:-:S03]  /*a7830*/  ISETP.LT.AND P2, PT, R140, R141, !P0 ;  /* 0x0000008d8c00720c */ /* 0x010fc60004741270 */
[----:B------:R-:W-:Y:S04]  /*a7840*/  @P3 STG.E desc[UR60][R166.64], R155 ;  /* 0x0000009ba6003986 */ /* 0x000fe8000c10193c */
[----:B------:R-:W4:Y:S06]  /*a7850*/  LDL.LU.64 R140, [R1+0x1d0] ;  /* 0x0001d000018c7983 */ /* 0x000f2c0000300a00 */
[----:B---3--:R1:W-:Y:S04]  /*a7860*/  @P2 STG.E desc[UR60][R122.64], R130 ;  /* 0x000000827a002986 */ /* 0x0083e8000c10193c */
[----:B--2---:R2:W-:Y:S01]  /*a7870*/  @P4 STG.E desc[UR60][R162.64], R10 ;  /* 0x0000000aa2004986 */ /* 0x0045e2000c10193c */
[----:B------:R-:W-:-:S03]  /*a7880*/  ISETP.LT.AND P3, PT, R125, R131, !P0 ;  /* 0x000000837d00720c */ /* 0x000fc60004761270 */
[----:B------:R-:W4:Y:S01]  /*a7890*/  LDL.LU R131, [R1+0x710] ;  /* 0x0007100001837983 */ /* 0x000f220000300800 */
[----:B------:R-:W-:-:S03]  /*a78a0*/  ISETP.LT.AND P5, PT, R8, R124, !P0 ;  /* 0x0000007c0800720c */ /* 0x000fc600047a1270 */
[----:B------:R-:W3:Y:S04]  /*a78b0*/  LDL.LU.64 R124, [R1+0x1c8] ;  /* 0x0001c800017c7983 */ /* 0x000ee80000300a00 */
[----:B------:R-:W3:Y:S01]  /*a78c0*/  LDL.LU R8, [R1+0x6d0] ;  /* 0x0006d00001087983 */ /* 0x000ee20000300800 */
[----:B------:R-:W-:Y:S02]  /*a78d0*/  ISETP.LT.AND P6, PT, R57, R252, !P0 ;  /* 0x000000fc3900720c */ /* 0x000fe400047c1270 */
[----:B------:R-:W4:Y:S01]  /*a78e0*/  LDC R252, c[0x0][0x22c] ;  /* 0x00008b00fffc7b82 */ /* 0x000f220000000800 */
[----:B------:R-:W3:Y:S04]  /*a78f0*/  LDL.LU R144, [R1+0x2138] ;  /* 0x0021380001907983 */ /* 0x000ee80000300800 */
[----:B-1----:R-:W3:Y:S04]  /*a7900*/  LDL.LU.64 R122, [R1+0x1c0] ;  /* 0x0001c000017a7983 */ /* 0x002ee80000300a00 */
[----:B------:R-:W3:Y:S04]  /*a7910*/  LDL.LU R130, [R1+0x714] ;  /* 0x0007140001827983 */ /* 0x000ee80000300800 */
[----:B------:R-:W3:Y:S04]  /*a7920*/  LDL.LU R57, [R1+0x2134] ;  /* 0x0021340001397983 */ /* 0x000ee80000300800 */
[----:B--2---:R-:W2:Y:S04]  /*a7930*/  LDL.LU R163, [R1+0x2130] ;  /* 0x0021300001a37983 */ /* 0x004ea80000300800 */
[----:B------:R-:W2:Y:S04]  /*a7940*/  LDL.LU.64 R158, [R1+0x1b8] ;  /* 0x0001b800019e7983 */ /* 0x000ea80000300a00 */
[----:B------:R-:W2:Y:S04]  /*a7950*/  LDL.LU R145, [R1+0x6d4] ;  /* 0x0006d40001917983 */ /* 0x000ea80000300800 */
[----:B------:R-:W2:Y:S01]  /*a7960*/  LDL.LU.64 R156, [R1+0x1b0] ;  /* 0x0001b000019c7983 */ /* 0x000ea20000300a00 */
[----:B------:R-:W-:-:S02]  /*a7970*/  ISETP.LT.AND P2, PT, R11, R0, !P0 ;  /* 0x000000000b00720c */ /* 0x000fc40004741270 */
[----:B------:R-:W1:Y:S01]  /*a7980*/  LDC R0, c[0x0][0x22c] ;  /* 0x00008b00ff007b82 */ /* 0x000e620000000800 */
[----:B------:R-:W2:Y:S04]  /*a7990*/  LDL.LU R162, [R1+0x718] ;  /* 0x0007180001a27983 */ /* 0x000ea80000300800 */
[----:B------:R-:W2:Y:S04]  /*a79a0*/  LDL.LU.64 R146, [R1+0x1a8] ;  /* 0x0001a80001927983 */ /* 0x000ea80000300a00 */
[----:B------:R-:W2:Y:S04]  /*a79b0*/  LDL.LU R10, [R1+0x6d8] ;  /* 0x0006d800010a7983 */ /* 0x000ea80000300800 */
[----:B------:R-:W2:Y:S04]  /*a79c0*/  LDL.LU.64 R166, [R1+0x1a0] ;  /* 0x0001a00001a67983 */ /* 0x000ea80000300a00 */
[----:B------:R-:W2:Y:S04]  /*a79d0*/  LDL.LU R11, [R1+0x71c] ;  /* 0x00071c00010b7983 */ /* 0x000ea80000300800 */
[----:B------:R-:W2:Y:S04]  /*a79e0*/  LDL.LU R155, [R1+0x212c] ;  /* 0x00212c00019b7983 */ /* 0x000ea80000300800 */
[----:B------:R1:W-:Y:S04]  /*a79f0*/  @P3 STG.E desc[UR60][R142.64], R56 ;  /* 0x000000388e003986 */ /* 0x0003e8000c10193c */
[----:B------:R1:W-:Y:S04]  /*a7a00*/  @P5 STG.E desc[UR60][R164.64], R9 ;  /* 0x00000009a4005986 */ /* 0x0003e8000c10193c */
[----:B-1----:R-:W2:Y:S04]  /*a7a10*/  LDL.LU.64 R142, [R1+0x2718] ;  /* 0x00271800018e7983 */ /* 0x002ea80000300a00 */
[----:B------:R-:W2:Y:S04]  /*a7a20*/  LDL.LU R56, [R1+0x2128] ;  /* 0x0021280001387983 */ /* 0x000ea80000300800 */
[----:B------:R-:W2:Y:S04]  /*a7a30*/  LDL.LU R9, [R1+0x2124] ;  /* 0x0021240001097983 */ /* 0x000ea80000300800 */
[----:B------:R-:W2:Y:S04]  /*a7a40*/  LDL.LU.64 R164, [R1+0x198] ;  /* 0x0001980001a47983 */ /* 0x000ea80000300a00 */
[----:B----4-:R1:W-:Y:S01]  /*a7a50*/  @P6 STG.E desc[UR60][R140.64], R131 ;  /* 0x000000838c006986 */ /* 0x0103e2000c10193c */
[----:B---3--:R-:W-:-:S02]  /*a7a60*/  ISETP.LT.AND P3, PT, R57, R252, !P0 ;  /* 0x000000fc3900720c */ /* 0x008fc40004761270 */
[----:B------:R-:W2:Y:S01]  /*a7a70*/  LDC R252, c[0x0][0x22c] ;  /* 0x00008b00fffc7b82 */ /* 0x000ea20000000800 */
[----:B------:R3:W-:Y:S01]  /*a7a80*/  @P2 STG.E desc[UR60][R124.64], R8 ;  /* 0x000000087c002986 */ /* 0x0007e2000c10193c */
[----:B------:R-:W-:-:S03]  /*a7a90*/  ISETP.LT.AND P4, PT, R144, R154, !P0 ;  /* 0x0000009a9000720c */ /* 0x000fc60004781270 */
[----:B------:R-:W4:Y:S03]  /*a7aa0*/  LDL.LU R154, [R1+0x6dc] ;  /* 0x0006dc00019a7983 */ /* 0x000f260000300800 */
[----:B------:R-:W4:Y:S01]  /*a7ab0*/  LDC R144, c[0x0][0x22c] ;  /* 0x00008b00ff907b82 */ /* 0x000f220000000800 */
[----:B-1----:R-:W4:Y:S04]  /*a7ac0*/  LDL.LU.64 R140, [R1+0x2710] ;  /* 0x00271000018c7983 */ /* 0x002f280000300a00 */
[----:B------:R-:W4:Y:S03]  /*a7ad0*/  LDL.LU R131, [R1+0x2120] ;  /* 0x0021200001837983 */ /* 0x000f260000300800 */
[----:B------:R-:W1:Y:S01]  /*a7ae0*/  LDC R57, c[0x0][0x22c] ;  /* 0x00008b00ff397b82 */ /* 0x000e620000000800 */
[----:B---3--:R-:W3:Y:S04]  /*a7af0*/  LDL.LU.64 R124, [R1+0x2708] ;  /* 0x00270800017c7983 */ /* 0x008ee80000300a00 */
[----:B------:R-:W3:Y:S01]  /*a7b00*/  LDL.LU R8, [R1+0x680] ;  /* 0x0006800001087983 */ /* 0x000ee20000300800 */
[----:B--2---:R-:W-:-:S02]  /*a7b10*/  ISETP.LT.AND P2, PT, R163, R252, !P0 ;  /* 0x000000fca300720c */ /* 0x004fc40004741270 */
[----:B------:R-:W2:Y:S01]  /*a7b20*/  LDC R252, c[0x0][0x22c] ;  /* 0x00008b00fffc7b82 */ /* 0x000ea20000000800 */
[----:B------:R1:W-:Y:S07]  /*a7b30*/  @P4 STG.E desc[UR60][R122.64], R130 ;  /* 0x000000827a004986 */ /* 0x0003ee000c10193c */
[----:B------:R-:W3:Y:S01]  /*a7b40*/  LDC R163, c[0x0][0x22c] ;  /* 0x00008b00ffa37b82 */ /* 0x000ee20000000800 */
[----:B-1----:R-:W3:Y:S04]  /*a7b50*/  LDL.LU.64 R122, [R1+0x2700] ;  /* 0x00270000017a7983 */ /* 0x002ee80000300a00 */
[----:B------:R-:W4:Y:S01]  /*a7b60*/  LDL.LU R130, [R1+0x211c] ;  /* 0x00211c0001827983 */ /* 0x000f220000300800 */
[----:B--2---:R-:W-:-:S03]  /*a7b70*/  ISETP.LT.AND P5, PT, R9, R252, !P0 ;  /* 0x000000fc0900720c */ /* 0x004fc600047a1270 */
[----:B------:R-:W2:Y:S01]  /*a7b80*/  LDL.LU R9, [R1+0x2118] ;  /* 0x0021180001097983 */ /* 0x000ea20000300800 */
[----:B------:R-:W-:Y:S01]  /*a7b90*/  ISETP.LT.AND P6, PT, R155, R161, !P0 ;  /* 0x000000a19b00720c */ /* 0x000fe200047c1270 */
[----:B------:R-:W1:Y:S01]  /*a7ba0*/  LDC R252, c[0x0][0x22c] ;  /* 0x00008b00fffc7b82 */ /* 0x000e620000000800 */
[----:B------:R-:W-:Y:S01]  /*a7bb0*/  ISETP.LT.AND P4, PT, R56, R160, !P0 ;  /* 0x000000a03800720c */ /* 0x000fe20004781270 */
[----:B------:R-:W-:Y:S04]  /*a7bc0*/  @P3 STG.E desc[UR60][R158.64], R145 ;  /* 0x000000919e003986 */ /* 0x000fe8000c10193c */
[----:B------:R-:W3:Y:S02]  /*a7bd0*/  LDL.LU R56, [R1+0x650] ;  /* 0x0006500001387983 */ /* 0x000ee40000300800 */
[----:B------:R-:W1:Y:S02]  /*a7be0*/  LDC R155, c[0x0][0x22c] ;  /* 0x00008b00ff9b7b82 */ /* 0x000e640000000800 */
[----:B------:R-:W-:Y:S04]  /*a7bf0*/  @P2 STG.E desc[UR60][R156.64], R162 ;  /* 0x000000a29c002986 */ /* 0x000fe8000c10193c */
[----:B------:R1:W-:Y:S04]  /*a7c00*/  @P6 STG.E desc[UR60][R146.64], R10 ;  /* 0x0000000a92006986 */ /* 0x0003e8000c10193c */
[----:B------:R-:W3:Y:S04]  /*a7c10*/  LDL.LU.64 R160, [R1+0x180] ;  /* 0x0001800001a07983 */ /* 0x000ee80000300a00 */
[----:B------:R4:W-:Y:S04]  /*a7c20*/  @P4 STG.E desc[UR60][R166.64], R11 ;  /* 0x0000000ba6004986 */ /* 0x0009e8000c10193c */
[----:B-1----:R-:W3:Y:S04]  /*a7c30*/  LDL.LU R10, [R1+0x684] ;  /* 0x00068400010a7983 */ /* 0x002ee80000300800 */
[----:B------:R-:W3:Y:S01]  /*a7c40*/  LDL.LU R162, [R1+0x2114] ;  /* 0x0021140001a27983 */ /* 0x000ee20000300800 */
[----:B----4-:R-:W-:-:S03]  /*a7c50*/  ISETP.LT.AND P2, PT, R130, R144, !P0 ;  /* 0x000000908200720c */ /* 0x010fc60004741270 */
[----:B------:R-:W4:Y:S04]  /*a7c60*/  LDL.LU R130, [R1+0x2110] ;  /* 0x0021100001827983 */ /* 0x000f280000300800 */
[----:B------:R-:W4:Y:S04]  /*a7c70*/  LDL.LU.64 R158, [R1+0x178] ;  /* 0x00017800019e7983 */ /* 0x000f280000300a00 */
[----:B------:R-:W4:Y:S01]  /*a7c80*/  LDL.LU R11, [R1+0x654] ;  /* 0x00065400010b7983 */ /* 0x000f220000300800 */
[----:B--2---:R-:W-:-:S03]  /*a7c90*/  ISETP.LT.AND P4, PT, R9, R57, !P0 ;  /* 0x000000390900720c */ /* 0x004fc60004781270 */
[----:B------:R-:W2:Y:S01]  /*a7ca0*/  LDL.LU R9, [R1+0x210c] ;  /* 0x00210c0001097983 */ /* 0x000ea20000300800 */
[----:B------:R-:W-:Y:S01]  /*a7cb0*/  ISETP.LT.AND P3, PT, R131, R0, !P0 ;  /* 0x000000008300720c */ /* 0x000fe20004761270 */
[----:B------:R-:W1:Y:S02]  /*a7cc0*/  LDC R57, c[0x0][0x22c] ;  /* 0x00008b00ff397b82 */ /* 0x000e640000000800 */
[----:B------:R3:W-:Y:S04]  /*a7cd0*/  @P5 STG.E desc[UR60][R164.64], R154 ;  /* 0x0000009aa4005986 */ /* 0x0007e8000c10193c */
[----:B------:R-:W4:Y:S02]  /*a7ce0*/  LDL.LU.64 R156, [R1+0x170] ;  /* 0x00017000019c7983 */ /* 0x000f240000300a00 */
[----:B------:R-:W1:Y:S04]  /*a7cf0*/  LDC R0, c[0x0][0x22c] ;  /* 0x00008b00ff007b82 */ /* 0x000e680000000800 */
[----:B---3--:R3:W-:Y:S04]  /*a7d00*/  @P3 STG.E desc[UR60][R122.64], R8 ;  /* 0x000000087a003986 */ /* 0x0087e8000c10193c */
[----:B------:R-:W4:Y:S01]  /*a7d10*/  LDL.LU R154, [R1+0x688] ;  /* 0x00068800019a7983 */ /* 0x000f220000300800 */
[----:B------:R-:W1:Y:S03]  /*a7d20*/  LDC R131, c[0x0][0x22c] ;  /* 0x00008b00ff837b82 */ /* 0x000e660000000800 */
[----:B------:R-:W4:Y:S04]  /*a7d30*/  LDL.LU.64 R146, [R1+0x168] ;  /* 0x0001680001927983 */ /* 0x000f280000300a00 */
[----:B---3--:R-:W3:Y:S04]  /*a7d40*/  LDL.LU R122, [R1+0x2108] ;  /* 0x00210800017a7983 */ /* 0x008ee80000300800 */
[----:B------:R-:W3:Y:S04]  /*a7d50*/  LDL.LU.64 R144, [R1+0x160] ;  /* 0x0001600001907983 */ /* 0x000ee80000300a00 */
[----:B------:R-:W3:Y:S04]  /*a7d60*/  LDL.LU.64 R166, [R1+0x158] ;  /* 0x0001580001a67983 */ /* 0x000ee80000300a00 */
[----:B------:R-:W3:Y:S04]  /*a7d70*/  LDL.LU R123, [R1+0x65c] ;  /* 0x00065c00017b7983 */ /* 0x000ee80000300800 */
[----:B------:R-:W1:Y:S04]  /*a7d80*/  LDL.LU R8, [R1+0x2104] ;  /* 0x0021040001087983 */ /* 0x000e680000300800 */
[----:B------:R2:W-:Y:S04]  /*a7d90*/  @P2 STG.E desc[UR60][R124.64], R56 ;  /* 0x000000387c002986 */ /* 0x0005e8000c10193c */
[----:B------:R-:W3:Y:S04]  /*a7da0*/  LDL.LU.64 R164, [R1+0x150] ;  /* 0x0001500001a47983 */ /* 0x000ee80000300a00 */
[----:B--2---:R-:W2:Y:S01]  /*a7db0*/  LDL.LU R124, [R1+0x640] ;  /* 0x00064000017c7983 */ /* 0x004ea20000300800 */
[----:B------:R-:W-:Y:S01]  /*a7dc0*/  ISETP.LT.AND P6, PT, R9, R252, !P0 ;  /* 0x000000fc0900720c */ /* 0x000fe200047c1270 */
[----:B------:R-:W2:Y:S02]  /*a7dd0*/  LDC R125, c[0x0][0x22c] ;  /* 0x00008b00ff7d7b82 */ /* 0x000ea40000000800 */
[----:B------:R-:W2:Y:S04]  /*a7de0*/  LDL.LU R252, [R1+0x658] ;  /* 0x0006580001fc7983 */ /* 0x000ea80000300800 */
[----:B------:R-:W2:Y:S01]  /*a7df0*/  LDL.LU R56, [R1+0x2100] ;  /* 0x0021000001387983 */ /* 0x000ea20000300800 */
[----:B------:R-:W-:-:S02]  /*a7e00*/  ISETP.LT.AND P3, PT, R162, R163, !P0 ;  /* 0x000000a3a200720c */ /* 0x000fc40004761270 */
[----:B----4-:R-:W-:Y:S01]  /*a7e10*/  ISETP.LT.AND P5, PT, R130, R155, !P0 ;  /* 0x0000009b8200720c */ /* 0x010fe200047a1270 */
[----:B------:R-:W4:Y:S01]  /*a7e20*/  LDL.LU.64 R162, [R1+0x148] ;  /* 0x0001480001a27983 */ /* 0x000f220000300a00 */
[----:B------:R-:W2:Y:S03]  /*a7e30*/  LDC R130, c[0x0][0x22c] ;  /* 0x00008b00ff827b82 */ /* 0x000ea60000000800 */
[----:B------:R-:W4:Y:S04]  /*a7e40*/  LDL.LU R9, [R1+0x5f0] ;  /* 0x0005f00001097983 */ /* 0x000f280000300800 */
[----:B------:R-:W4:Y:S04]  /*a7e50*/  LDL.LU R155, [R1+0x20fc] ;  /* 0x0020fc00019b7983 */ /* 0x000f280000300800 */
[----:B------:R1:W-:Y:S04]  /*a7e60*/  @P4 STG.E desc[UR60][R160.64], R10 ;  /* 0x0000000aa0004986 */ /* 0x0003e8000c10193c */
[----:B-1----:R-:W4:Y:S04]  /*a7e70*/  LDL.LU.64 R160, [R1+0x26f8] ;  /* 0x0026f80001a07983 */ /* 0x002f280000300a00 */
[----:B------:R-:W4:Y:S01]  /*a7e80*/  LDL.LU R10, [R1+0x644] ;  /* 0x00064400010a7983 */ /* 0x000f220000300800 */
[----:B------:R-:W-:-:S03]  /*a7e90*/  ISETP.LT.AND P4, PT, R8, R0, !P0 ;  /* 0x000000000800720c */ /* 0x000fc60004781270 */
[----:B------:R-:W4:Y:S01]  /*a7ea0*/  LDL.LU R0, [R1+0x68c] ;  /* 0x00068c0001007983 */ /* 0x000f220000300800 */
[----:B---3--:R-:W-:-:S03]  /*a7eb0*/  ISETP.LT.AND P2, PT, R122, R131, !P0 ;  /* 0x000000837a00720c */ /* 0x008fc60004741270 */
[----:B------:R-:W3:Y:S04]  /*a7ec0*/  LDL.LU R8, [R1+0x20f8] ;  /* 0x0020f80001087983 */ /* 0x000ee80000300800 */
[----:B------:R1:W-:Y:S04]  /*a7ed0*/  @P3 STG.E desc[UR60][R158.64], R11 ;  /* 0x0000000b9e003986 */ /* 0x0003e8000c10193c */
[----:B------:R1:W-:Y:S04]  /*a7ee0*/  @P5 STG.E desc[UR60][R156.64], R154 ;  /* 0x0000009a9c005986 */ /* 0x0003e8000c10193c */
[----:B-1----:R-:W3:Y:S04]  /*a7ef0*/  LDL.LU.64 R158, [R1+0x26f0] ;  /* 0x0026f000019e7983 */ /* 0x002ee80000300a00 */
[----:B------:R-:W3:Y:S01]  /*a7f00*/  LDL.LU R122, [R1+0x20f4] ;  /* 0x0020f400017a7983 */ /* 0x000ee20000300800 */
[----:B------:R-:W1:Y:S03]  /*a7f10*/  LDC R154, c[0x0][0x22c] ;  /* 0x00008b00ff9a7b82 */ /* 0x000e660000000800 */
[----:B------:R-:W3:Y:S04]  /*a7f20*/  LDL.LU R11, [R1+0x20f0] ;  /* 0x0020f000010b7983 */ /* 0x000ee80000300800 */
[----:B------:R-:W3:Y:S04]  /*a7f30*/  LDL.LU R131, [R1+0x5f4] ;  /* 0x0005f40001837983 */ /* 0x000ee80000300800 */
[----:B------:R-:W3:Y:S04]  /*a7f40*/  LDL.LU.64 R156, [R1+0x26e8] ;  /* 0x0026e800019c7983 */ /* 0x000ee80000300a00 */
[----:B--2---:R2:W-:Y:S01]  /*a7f50*/  @P6 STG.E desc[UR60][R146.64], R252 ;  /* 0x000000fc92006986 */ /* 0x0045e2000c10193c */
[----:B------:R-:W-:-:S03]  /*a7f60*/  ISETP.LT.AND P3, PT, R56, R57, !P0 ;  /* 0x000000393800720c */ /* 0x000fc60004761270 */
[----:B--2---:R-:W2:Y:S01]  /*a7f70*/  LDL.LU.64 R146, [R1+0x26e0] ;  /* 0x0026e00001927983 */ /* 0x004ea20000300a00 */
[----:B------:R-:W1:Y:S03]  /*a7f80*/  LDC R252, c[0x0][0x22c] ;  /* 0x00008b00fffc7b82 */ /* 0x000e660000000800 */
[----:B------:R-:W2:Y:S04]  /*a7f90*/  LDL.LU R57, [R1+0x20ec] ;  /* 0x0020ec0001397983 */ /* 0x000ea80000300800 */
[----:B------:R-:W2:Y:S04]  /*a7fa0*/  LDL.LU R56, [R1+0x5f8] ;  /* 0x0005f80001387983 */ /* 0x000ea80000300800 */
[----:B----4-:R4:W-:Y:S02]  /*a7fb0*/  @P2 STG.E desc[UR60][R144.64], R0 ;  /* 0x0000000090002986 */ /* 0x0109e4000c10193c */
[----:B----4-:R-:W2:Y:S01]  /*a7fc0*/  LDC R0, c[0x0][0x22c] ;  /* 0x00008b00ff007b82 */ /* 0x010ea20000000800 */
[----:B-1----:R-:W-:Y:S01]  /*a7fd0*/  ISETP.LT.AND P2, PT, R155, R252, !P0 ;  /* 0x000000fc9b00720c */ /* 0x002fe20004741270 */
[----:B------:R-:W4:Y:S01]  /*a7fe0*/  LDL.LU.64 R144, [R1+0x26d8] ;  /* 0x0026d80001907983 */ /* 0x000f220000300a00 */
[----:B---3--:R-:W-:-:S03]  /*a7ff0*/  ISETP.LT.AND P6, PT, R8, R130, !P0 ;  /* 0x000000820800720c */ /* 0x008fc600047c1270 */
[----:B------:R1:W-:Y:S02]  /*a8000*/  @P4 STG.E desc[UR60][R166.64], R123 ;  /* 0x0000007ba6004986 */ /* 0x0003e4000c10193c */
[----:B------:R-:W3:Y:S02]  /*a8010*/  LDC R252, c[0x0][0x22c] ;  /* 0x00008b00fffc7b82 */ /* 0x000ee40000000800 */
[----:B------:R1:W-:Y:S01]  /*a8020*/  @P3 STG.E desc[UR60][R164.64], R124 ;  /* 0x0000007ca4003986 */ /* 0x0003e2000c10193c */
[----:B------:R-:W-:-:S05]  /*a8030*/  ISETP.LT.AND P4, PT, R122, R125, !P0 ;  /* 0x0000007d7a00720c */ /* 0x000fca0004781270 */
[----:B------:R-:W4:Y:S01]  /*a8040*/  LDC R155, c[0x0][0x22c] ;  /* 0x00008b00ff9b7b82 */ /* 0x000f220000000800 */
[----:B-1----:R-:W4:Y:S04]  /*a8050*/  LDL.LU.64 R166, [R1+0x26d0] ;  /* 0x0026d00001a67983 */ /* 0x002f280000300a00 */
[----:B------:R-:W4:Y:S03]  /*a8060*/  LDL.LU R123, [R1+0x64c] ;  /* 0x00064c00017b7983 */ /* 0x000f260000300800 */
[----:B------:R-:W1:Y:S01]  /*a8070*/  LDC R130, c[0x0][0x22c] ;  /* 0x00008b00ff827b82 */ /* 0x000e620000000800 */
[----:B------:R-:W4:Y:S04]  /*a8080*/  LDL.LU R8, [R1+0x20e8] ;  /* 0x0020e80001087983 */ /* 0x000f280000300800 */
[----:B------:R-:W4:Y:S04]  /*a8090*/  LDL.LU.64 R164, [R1+0x26c8] ;  /* 0x0026c80001a47983 */ /* 0x000f280000300a00 */
[----:B------:R-:W4:Y:S04]  /*a80a0*/  LDL.LU R122, [R1+0x20e4] ;  /* 0x0020e400017a7983 */ /* 0x000f280000300800 */
[----:B------:R-:W4:Y:S04]  /*a80b0*/  LDL.LU R125, [R1+0x5fc] ;  /* 0x0005fc00017d7983 */ /* 0x000f280000300800 */
[----:B------:R3:W-:Y:S01]  /*a80c0*/  @P2 STG.E desc[UR60][R162.64], R9 ;  /* 0x00000009a2002986 */ /* 0x0007e2000c10193c */
[----:B--2---:R-:W-:-:S03]  /*a80d0*/  ISETP.LT.AND P3, PT, R57, R0, !P0 ;  /* 0x000000003900720c */ /* 0x004fc60004761270 */
[----:B------:R-:W2:Y:S04]  /*a80e0*/  LDL.LU R0, [R1+0x648] ;  /* 0x0006480001007983 */ /* 0x000ea80000300800 */
[----:B---3--:R-:W3:Y:S01]  /*a80f0*/  LDL.LU.64 R162, [R1+0x26c0] ;  /* 0x0026c00001a27983 */ /* 0x008ee20000300a00 */
[----:B------:R-:W-:Y:S02]  /*a8100*/  ISETP.LT.AND P5, PT, R11, R252, !P0 ;  /* 0x000000fc0b00720c */ /* 0x000fe400047a1270 */
[----:B------:R-:W1:Y:S01]  /*a8110*/  LDC R252, c[0x0][0x22c] ;  /* 0x00008b00fffc7b82 */ /* 0x000e620000000800 */
[----:B------:R-:W2:Y:S04]  /*a8120*/  LDL.LU R57, [R1+0x20e0] ;  /* 0x0020e00001397983 */ /* 0x000ea80000300800 */
[----:B------:R-:W1:Y:S03]  /*a8130*/  LDL.LU R124, [R1+0x20dc] ;  /* 0x0020dc00017c7983 */ /* 0x000e660000300800 */
[----:B------:R-:W2:Y:S01]  /*a8140*/  LDC R11, c[0x0][0x22c] ;  /* 0x00008b00ff0b7b82 */ /* 0x000ea20000000800 */
[----:B------:R-:W2:Y:S01]  /*a8150*/  LDL.LU R9, [R1+0x5c0] ;  /* 0x0005c00001097983 */ /* 0x000ea20000300800 */
[----:B----4-:R-:W-:-:S03]  /*a8160*/  ISETP.LT.AND P2, PT, R8, R154, !P0 ;  /* 0x0000009a0800720c */ /* 0x010fc60004741270 */
[----:B---3--:R3:W-:Y:S04]  /*a8170*/  @P6 STG.E desc[UR60][R162.64], R10 ;  /* 0x0000000aa2006986 */ /* 0x0087e8000c10193c */
[----:B------:R4:W-:Y:S04]  /*a8180*/  @P4 STG.E desc[UR60][R164.64], R131 ;  /* 0x00000083a4004986 */ /* 0x0009e8000c10193c */
[----:B---3--:R-:W3:Y:S04]  /*a8190*/  LDL.LU R162, [R1+0x26b8] ;  /* 0x0026b80001a27983 */ /* 0x008ee80000300800 */
[----:B------:R-:W3:Y:S01]  /*a81a0*/  LDL.LU R10, [R1+0x20d8] ;  /* 0x0020d800010a7983 */ /* 0x000ee20000300800 */
[----:B-1----:R-:W-:Y:S01]  /*a81b0*/  ISETP.LT.AND P6, PT, R124, R130, !P0 ;  /* 0x000000827c00720c */ /* 0x002fe200047c1270 */
[----:B----4-:R-:W1:Y:S02]  /*a81c0*/  LDC R131, c[0x0][0x22c] ;  /* 0x00008b00ff837b82 */ /* 0x010e640000000800 */
[----:B------:R-:W4:Y:S04]  /*a81d0*/  LDL.LU R163, [R1+0x540] ;  /* 0x0005400001a37983 */ /* 0x000f280000300800 */
[----:B------:R-:W4:Y:S01]  /*a81e0*/  LDL.LU R8, [R1+0x20cc] ;  /* 0x0020cc0001087983 */ /* 0x000f220000300800 */
[----:B------:R-:W-:Y:S01]  /*a81f0*/  ISETP.LT.AND P4, PT, R122, R252, !P0 ;  /* 0x000000fc7a00720c */ /* 0x000fe20004781270 */
[----:B------:R-:W1:Y:S02]  /*a8200*/  LDC R124, c[0x0][0x22c] ;  /* 0x00008b00ff7c7b82 */ /* 0x000e640000000800 */
[----:B------:R-:W4:Y:S04]  /*a8210*/  LDL.LU.64 R164, [R1+0x26b0] ;  /* 0x0026b00001a47983 */ /* 0x000f280000300a00 */
[----:B------:R-:W4:Y:S02]  /*a8220*/  LDL.LU R154, [R1+0x5c4] ;  /* 0x0005c400019a7983 */ /* 0x000f240000300800 */
[----:B------:R-:W4:Y:S02]  /*a8230*/  LDC R252, c[0x0][0x22c] ;  /* 0x00008b00fffc7b82 */ /* 0x000f240000000800 */
[----:B--2---:R2:W-:Y:S04]  /*a8240*/  @P5 STG.E desc[UR60][R166.64], R0 ;  /* 0x00000000a6005986 */ /* 0x0045e8000c10193c */
[----:B------:R2:W-:Y:S02]  /*a8250*/  @P3 STG.E desc[UR60][R144.64], R56 ;  /* 0x0000003890003986 */ /* 0x0005e4000c10193c */
[----:B------:R-:W1:Y:S02]  /*a8260*/  LDC R122, c[0x0][0x22c] ;  /* 0x00008b00ff7a7b82 */ /* 0x000e640000000800 */
[----:B--2---:R-:W2:Y:S06]  /*a8270*/  LDL.LU.64 R166, [R1+0x26a8] ;  /* 0x0026a80001a67983 */ /* 0x004eac0000300a00 */
[----:B------:R-:W1:Y:S01]  /*a8280*/  LDC R0, c[0x0][0x22c] ;  /* 0x00008b00ff007b82 */ /* 0x000e620000000800 */
[----:B------:R-:W2:Y:S04]  /*a8290*/  LDL.LU.64 R144, [R1+0x26a0] ;  /* 0x0026a00001907983 */ /* 0x000ea80000300a00 */
[----:B------:R-:W1:Y:S01]  /*a82a0*/  LDL.LU R56, [R1+0x20c8] ;  /* 0x0020c80001387983 */ /* 0x000e620000300800 */
[----:B------:R-:W-:-:S03]  /*a82b0*/  ISETP.LT.AND P3, PT, R57, R155, !P0 ;  /* 0x0000009b3900720c */ /* 0x000fc60004761270 */
[----:B------:R-:W2:Y:S04]  /*a82c0*/  LDL.LU R57, [R1+0x548] ;  /* 0x0005480001397983 */ /* 0x000ea80000300800 */
[----:B------:R3:W-:Y:S04]  /*a82d0*/  @P2 STG.E desc[UR60][R146.64], R123 ;  /* 0x0000007b92002986 */ /* 0x0007e8000c10193c */
[----:B------:R4:W-:Y:S04]  /*a82e0*/  @P4 STG.E desc[UR60][R156.64], R125 ;  /* 0x0000007d9c004986 */ /* 0x0009e8000c10193c */
[----:B---3--:R-:W3:Y:S01]  /*a82f0*/  LDL.LU.64 R146, [R1+0x2698] ;  /* 0x0026980001927983 */ /* 0x008ee20000300a00 */
[----:B------:R-:W-:-:S03]  /*a8300*/  ISETP.LT.AND P2, PT, R10, R11, !P0 ;  /* 0x0000000b0a00720c */ /* 0x000fc60004741270 */
[----:B------:R-:W2:Y:S04]  /*a8310*/  LDL.LU R10, [R1+0x20b0] ;  /* 0x0020b000010a7983 */ /* 0x000ea80000300800 */
[----:B------:R-:W3:Y:S01]  /*a8320*/  LDL.LU R11, [R1+0x20a8] ;  /* 0x0020a800010b7983 */ /* 0x000ee20000300800 */
[----:B----4-:R-:W-:-:S03]  /*a8330*/  ISETP.LT.AND P5, PT, R8, R252, !P0 ;  /* 0x000000fc0800720c */ /* 0x010fc600047a1270 */
[----:B------:R-:W4:Y:S04]  /*a8340*/  LDL.LU R252, [R1+0x5c8] ;  /* 0x0005c80001fc7983 */ /* 0x000f280000300800 */
[----:B------:R-:W4:Y:S04]  /*a8350*/  LDL.LU R155, [R1+0x5cc] ;  /* 0x0005cc00019b7983 */ /* 0x000f280000300800 */
[----:B------:R-:W4:Y:S04]  /*a8360*/  LDL.LU R130, [R1+0x54c] ;  /* 0x00054c0001827983 */ /* 0x000f280000300800 */
[----:B------:R-:W4:Y:S04]  /*a8370*/  LDL.LU R8, [R1+0x530] ;  /* 0x0005300001087983 */ /* 0x000f280000300800 */
[----:B------:R-:W4:Y:S01]  /*a8380*/  LDL.LU.64 R156, [R1+0x2690] ;  /* 0x00269000019c7983 */ /* 0x000f220000300a00 */
[----:B-1----:R-:W-:-:S03]  /*a8390*/  ISETP.LT.AND P4, PT, R56, R0, !P0 ;  /* 0x000000003800720c */ /* 0x002fc60004781270 */
[----:B------:R-:W4:Y:S04]  /*a83a0*/  LDL.LU R0, [R1+0x544] ;  /* 0x0005440001007983 */ /* 0x000f280000300800 */
[----:B------:R-:W4:Y:S04]  /*a83b0*/  LDL.LU R56, [R1+0x20a4] ;  /* 0x0020a40001387983 */ /* 0x000f280000300800 */
[----:B------:R-:W4:Y:S04]  /*a83c0*/  LDL.LU R125, [R1+0x2098] ;  /* 0x00209800017d7983 */ /* 0x000f280000300800 */
[----:B------:R1:W-:Y:S04]  /*a83d0*/  @P3 STG.E desc[UR60][R158.64], R9 ;  /* 0x000000099e003986 */ /* 0x0003e8000c10193c */
[----:B------:R1:W-:Y:S04]  /*a83e0*/  @P6 STG.E desc[UR60][R160.64], R163 ;  /* 0x000000a3a0006986 */ /* 0x0003e8000c10193c */
[----:B-1----:R-:W4:Y:S04]  /*a83f0*/  LDL.LU.64 R158, [R1+0x2688] ;  /* 0x00268800019e7983 */ /* 0x002f280000300a00 */
[----:B------:R-:W4:Y:S04]  /*a8400*/  LDL.LU R9, [R1+0x2094] ;  /* 0x0020940001097983 */ /* 0x000f280000300800 */
[----:B------:R-:W4:Y:S04]  /*a8410*/  LDL.LU R123, [R1+0x534] ;  /* 0x00053400017b7983 */ /* 0x000f280000300800 */
[----:B------:R-:W4:Y:S04]  /*a8420*/  LDL.LU.64 R160, [R1+0x2680] ;  /* 0x0026800001a07983 */ /* 0x000f280000300a00 */
[----:B------:R-:W4:Y:S04]  /*a8430*/  LDL.LU R163, [R1+0x2678] ;  /* 0x0026780001a37983 */ /* 0x000f280000300800 */
[----:B------:R1:W-:Y:S01]  /*a8440*/  @P2 STG.E desc[UR60][R140.64], R154 ;  /* 0x0000009a8c002986 */ /* 0x0003e2000c10193c */
[----:B--2---:R-:W-:-:S03]  /*a8450*/  ISETP.LT.AND P3, PT, R10, R131, !P0 ;  /* 0x000000830a00720c */ /* 0x004fc60004761270 */
[----:B------:R-:W2:Y:S01]  /*a8460*/  LDL.LU R10, [R1+0x2090] ;  /* 0x00209000010a7983 */ /* 0x000ea20000300800 */
[----:B------:R-:W2:Y:S01]  /*a8470*/  LDC R131, c[0x0][0x22c] ;  /* 0x00008b00ff837b82 */ /* 0x000ea20000000800 */
[----:B---3--:R-:W-:Y:S02]  /*a8480*/  ISETP.LT.AND P2, PT, R11, R122, !P0 ;  /* 0x0000007a0b00720c */ /* 0x008fe40004741270 */
[----:B-1----:R-:W3:Y:S04]  /*a8490*/  LDL.LU.64 R140, [R1+0x2670] ;  /* 0x00267000018c7983 */ /* 0x002ee80000300a00 */
[----:B------:R-:W3:Y:S01]  /*a84a0*/  LDL.LU R154, [R1+0x2668] ;  /* 0x00266800019a7983 */ /* 0x000ee20000300800 */
[----:B------:R-:W1:Y:S03]  /*a84b0*/  LDC R122, c[0x0][0x22c] ;  /* 0x00008b00ff7a7b82 */ /* 0x000e660000000800 */
[----:B----4-:R4:W-:Y:S04]  /*a84c0*/  @P5 STG.E desc[UR60][R142.64], R0 ;  /* 0x000000008e005986 */ /* 0x0109e8000c10193c */
[----:B----4-:R-:W4:Y:S01]  /*a84d0*/  LDL.LU.64 R142, [R1+0x2660] ;  /* 0x00266000018e7983 */ /* 0x010f220000300a00 */
[----:B------:R-:W2:Y:S03]  /*a84e0*/  LDC R0, c[0x0][0x22c] ;  /* 0x00008b00ff007b82 */ /* 0x000ea60000000800 */
[----:B------:R-:W3:Y:S04]  /*a84f0*/  LDL.LU R11, [R1+0x2088] ;  /* 0x00208800010b7983 */ /* 0x000ee80000300800 */
[----:B------:R1:W-:Y:S02]  /*a8500*/  @P4 STG.E desc[UR60][R136.64], R252 ;  /* 0x000000fc88004986 */ /* 0x0003e4000c10193c */
[----:B-1----:R-:W1:Y:S01]  /*a8510*/  LDC R252, c[0x0][0x22c] ;  /* 0x00008b00fffc7b82 */ /* 0x002e620000000800 */
[----:B------:R-:W-:Y:S01]  /*a8520*/  ISETP.LT.AND P6, PT, R56, R124, !P0 ;  /* 0x0000007c3800720c */ /* 0x000fe200047c1270 */
[----:B------:R-:W4:Y:S04]  /*a8530*/  LDL.LU.64 R136, [R1+0x2658] ;  /* 0x0026580001887983 */ /* 0x000f280000300a00 */
[----:B------:R1:W-:Y:S02]  /*a8540*/  @P3 STG.E desc[UR60][R138.64], R57 ;  /* 0x000000398a003986 */ /* 0x0003e4000c10193c */
[----:B------:R-:W4:Y:S01]  /*a8550*/  LDC R124, c[0x0][0x22c] ;  /* 0x00008b00ff7c7b82 */ /* 0x000f220000000800 */
[----:B-1----:R-:W-:Y:S01]  /*a8560*/  ISETP.LT.AND P4, PT, R125, R252, !P0 ;  /* 0x000000fc7d00720c */ /* 0x002fe20004781270 */
[----:B------:R-:W4:Y:S06]  /*a8570*/  LDL.LU.64 R138, [R1+0x2650] ;  /* 0x00265000018a7983 */ /* 0x000f2c0000300a00 */
[----:B------:R-:W1:Y:S01]  /*a8580*/  LDC R252, c[0x0][0x22c] ;  /* 0x00008b00fffc7b82 */ /* 0x000e620000000800 */
[----:B------:R-:W4:Y:S04]  /*a8590*/  LDL.LU R125, [R1+0x2080] ;  /* 0x00208000017d7983 */ /* 0x000f280000300800 */
[----:B------:R2:W-:Y:S03]  /*a85a0*/  @P2 STG.E desc[UR60][R152.64], R155 ;  /* 0x0000009b98002986 */ /* 0x0005e6000c10193c */
[----:B------:R-:W4:Y:S01]  /*a85b0*/  LDC R56, c[0x0][0x22c] ;  /* 0x00008b00ff387b82 */ /* 0x000f220000000800 */
[----:B------:R2:W-:Y:S07]  /*a85c0*/  @P6 STG.E desc[UR60][R128.64], R130 ;  /* 0x0000008280006986 */ /* 0x0005ee000c10193c */
[----:B------:R-:W4:Y:S01]  /*a85d0*/  LDC R57, c[0x0][0x22c] ;  /* 0x00008b00ff397b82 */ /* 0x000f220000000800 */
[----:B-1----:R-:W-:-:S02]  /*a85e0*/  ISETP.LT.AND P5, PT, R9, R252, !P0 ;  /* 0x000000fc0900720c */ /* 0x002fc400047a1270 */
[----:B------:R-:W4:Y:S04]  /*a85f0*/  LDL.LU R9, [R1+0x207c] ;  /* 0x00207c0001097983 */ /* 0x000f280000300800 */
[----:B------:R-:W4:Y:S04]  /*a8600*/  LDL.LU R252, [R1+0x2078] ;  /* 0x0020780001fc7983 */ /* 0x000f280000300800 */
[----:B------:R1:W-:Y:S01]  /*a8610*/  @P4 STG.E desc[UR60][R132.64], R8 ;  /* 0x0000000884004986 */ /* 0x0003e2000c10193c */
[----:B--2---:R-:W-:-:S03]  /*a8620*/  ISETP.LT.AND P3, PT, R10, R0, !P0 ;  /* 0x000000000a00720c */ /* 0x004fc60004761270 */
[----:B------:R-:W2:Y:S04]  /*a8630*/  LDL.LU R10, [R1+0x206c] ;  /* 0x00206c00010a7983 */ /* 0x000ea80000300800 */
[----:B------:R-:W2:Y:S04]  /*a8640*/  LDL.LU R0, [R1+0x538] ;  /* 0x0005380001007983 */ /* 0x000ea80000300800 */
[----:B------:R-:W2:Y:S04]  /*a8650*/  LDL.LU.64 R152, [R1+0x2648] ;  /* 0x0026480001987983 */ /* 0x000ea80000300a00 */
[----:B------:R-:W2:Y:S04]  /*a8660*/  LDL.LU R155, [R1+0x2640] ;  /* 0x00264000019b7983 */ /* 0x000ea80000300800 */
[----:B------:R-:W2:Y:S04]  /*a8670*/  LDL.LU.64 R128, [R1+0x2638] ;  /* 0x0026380001807983 */ /* 0x000ea80000300a00 */
[----:B------:R-:W2:Y:S01]  /*a8680*/  LDL.LU R130, [R1+0x2634] ;  /* 0x0026340001827983 */ /* 0x000ea20000300800 */
[----:B---3--:R-:W-:-:S03]  /*a8690*/  ISETP.LT.AND P2, PT, R11, R131, !P0 ;  /* 0x000000830b00720c */ /* 0x008fc60004741270 */
[----:B------:R-:W3:Y:S04]  /*a86a0*/  LDL.LU R131, [R1+0x2630] ;  /* 0x0026300001837983 */ /* 0x000ee80000300800 */
[----:B------:R-:W3:Y:S04]  /*a86b0*/  LDL.LU R11, [R1+0x2068] ;  /* 0x00206800010b7983 */ /* 0x000ee80000300800 */
[----:B-1----:R-:W3:Y:S04]  /*a86c0*/  LDL.LU.64 R132, [R1+0x2628] ;  /* 0x0026280001847983 */ /* 0x002ee80000300a00 */
[----:B------:R-:W4:Y:S04]  /*a86d0*/  LDL.LU R8, [R1+0x2620] ;  /* 0x0026200001087983 */ /* 0x000f280000300800 */
[----:B----4-:R1:W-:Y:S04]  /*a86e0*/  @P5 STG.E desc[UR60][R134.64], R8 ;  /* 0x0000000886005986 */ /* 0x0103e8000c10193c */
[----:B-1----:R-:W4:Y:S04]  /*a86f0*/  LDL.LU.64 R134, [R1+0x2618] ;  /* 0x0026180001867983 */ /* 0x002f280000300a00 */
[----:B------:R-:W2:Y:S04]  /*a8700*/  LDL.LU R8, [R1+0x2084] ;  /* 0x0020840001087983 */ /* 0x000ea80000300800 */
[----:B------:R1:W-:Y:S01]  /*a8710*/  @P3 STG.E desc[UR60][R120.64], R123 ;  /* 0x0000007b78003986 */ /* 0x0003e2000c10193c */
[----:B------:R-:W-:-:S02]  /*a8720*/  ISETP.LT.AND P3, PT, R125, R124, !P0 ;  /* 0x0000007c7d00720c */ /* 0x000fc40004761270 */
[----:B------:R-:W-:Y:S02]  /*a8730*/  ISETP.LT.AND P6, PT, R9, R56, !P0 ;  /* 0x000000380900720c */ /* 0x000fe400047c1270 */
[----:B--2---:R-:W-:Y:S02]  /*a8740*/  ISETP.LT.AND P4, PT, R8, R122, !P0 ;  /* 0x0000007a0800720c */ /* 0x004fe40004781270 */
[----:B------:R-:W2:Y:S04]  /*a8750*/  LDL.LU R122, [R1+0x2610] ;  /* 0x00261000017a7983 */ /* 0x000ea80000300800 */
[----:B------:R-:W4:Y:S04]  /*a8760*/  LDL.LU R8, [R1+0x205c] ;  /* 0x00205c0001087983 */ /* 0x000f280000300800 */
[----:B-1----:R-:W2:Y:S04]  /*a8770*/  LDL.LU.64 R120, [R1+0x2608] ;  /* 0x0026080001787983 */ /* 0x002ea80000300a00 */
[----:B------:R-:W2:Y:S04]  /*a8780*/  LDL.LU R123, [R1+0x2600] ;  /* 0x00260000017b7983 */ /* 0x000ea80000300800 */
[----:B------:R-:W2:Y:S04]  /*a8790*/  LDL.LU R124, [R1+0x25fc] ;  /* 0x0025fc00017c7983 */ /* 0x000ea80000300800 */
[----:B------:R-:W2:Y:S04]  /*a87a0*/  LDL.LU R125, [R1+0x25f8] ;  /* 0x0025f800017d7983 */ /* 0x000ea80000300800 */
[----:B------:R-:W2:Y:S04]  /*a87b0*/  LDL.LU R56, [R1+0x25f4] ;  /* 0x0025f40001387983 */ /* 0x000ea80000300800 */
[----:B------:R-:W3:Y:S04]  /*a87c0*/  LDL.LU R9, [R1+0x25f0] ;  /* 0x0025f00001097983 */ /* 0x000ee80000300800 */
[----:B---3--:R1:W-:Y:S01]  /*a87d0*/  @P2 STG.E desc[UR60][R126.64], R9 ;  /* 0x000000097e002986 */ /* 0x0083e2000c10193c */
[----:B------:R-:W-:-:S02]  /*a87e0*/  ISETP.LT.AND P2, PT, R252, R57, !P0 ;  /* 0x00000039fc00720c */ /* 0x000fc40004741270 */
[----:B------:R-:W3:Y:S01]  /*a87f0*/  LDC R252, c[0x0][0x22c] ;  /* 0x00008b00fffc7b82 */ /* 0x000ee20000000800 */
[----:B------:R4:W-:Y:S04]  /*a8800*/  @P4 STG.E desc[UR60][R58.64], R0 ;  /* 0x000000003a004986 */ /* 0x0009e8000c10193c */
[----:B-1----:R-:W2:Y:S03]  /*a8810*/  LDL.LU.64 R126, [R1+0x25e8] ;  /* 0x0025e800017e7983 */ /* 0x002ea60000300a00 */
[----:B----4-:R-:W1:Y:S01]  /*a8820*/  LDC R0, c[0x0][0x22c] ;  /* 0x00008b00ff007b82 */ /* 0x010e620000000800 */
[----:B------:R-:W4:Y:S04]  /*a8830*/  LDL.LU R9, [R1+0x2058] ;  /* 0x0020580001097983 */ /* 0x000f280000300800 */
[----:B------:R-:W2:Y:S01]  /*a8840*/  LDL.LU R57, [R1+0x25e4] ;  /* 0x0025e40001397983 */ /* 0x000ea20000300800 */
[----:B---3--:R-:W-:-:S03]  /*a8850*/  ISETP.LT.AND P5, PT, R10, R252, !P0 ;  /* 0x000000fc0a00720c */ /* 0x008fc600047a1270 */
[----:B------:R-:W3:Y:S04]  /*a8860*/  LDL.LU R10, [R1+0x25e0] ;  /* 0x0025e000010a7983 */ /* 0x000ee80000300800 */
[----:B------:R-:W4:Y:S04]  /*a8870*/  LDL.LU R252, [R1+0x53c] ;  /* 0x00053c0001fc7983 */ /* 0x000f280000300800 */
[----:B------:R-:W2:Y:S01]  /*a8880*/  LDL.LU.64 R58, [R1+0x25d8] ;  /* 0x0025d800013a7983 */ /* 0x000ea20000300a00 */
[----:B-1----:R-:W-:-:S03]  /*a8890*/  ISETP.LT.AND P4, PT, R11, R0, !P0 ;  /* 0x000000000b00720c */ /* 0x002fc60004781270 */
[----:B------:R-:W2:Y:S01]  /*a88a0*/  LDL.LU R11, [R1+0x25d0] ;  /* 0x0025d000010b7983 */ /* 0x000ea20000300800 */
[----:B------:R-:W1:Y:S03]  /*a88b0*/  LDC R0, c[0x0][0x22c] ;  /* 0x00008b00ff007b82 */ /* 0x000e660000000800 */
[----:B---3--:R3:W-:Y:S04]  /*a88c0*/  @P3 STG.E desc[UR60][R60.64], R10 ;  /* 0x0000000a3c003986 */ /* 0x0087e8000c10193c */
[----:B----4-:R4:W-:Y:S04]  /*a88d0*/  @P6 STG.E desc[UR60][R62.64], R252 ;  /* 0x000000fc3e006986 */ /* 0x0109e8000c10193c */
[----:B---3--:R-:W3:Y:S04]  /*a88e0*/  LDL.LU.64 R60, [R1+0x25c8] ;  /* 0x0025c800013c7983 */ /* 0x008ee80000300a00 */
[----:B------:R-:W3:Y:S04]  /*a88f0*/  LDL.LU R10, [R1+0x204c] ;  /* 0x00204c00010a7983 */ /* 0x000ee80000300800 */
[----:B----4-:R-:W4:Y:S04]  /*a8900*/  LDL.LU.64 R62, [R1+0x25c0] ;  /* 0x0025c000013e7983 */ /* 0x010f280000300a00 */
[----:B------:R-:W3:Y:S04]  /*a8910*/  LDL.LU R252, [R1+0x2044] ;  /* 0x0020440001fc7983 */ /* 0x000ee80000300800 */
[----:B--2---:R2:W-:Y:S04]  /*a8920*/  @P2 STG.E desc[UR60][R20.64], R11 ;  /* 0x0000000b14002986 */ /* 0x0045e8000c10193c */
[----:B--2---:R-:W2:Y:S04]  /*a8930*/  LDL.LU.64 R20, [R1+0x25b8] ;  /* 0x0025b80001147983 */ /* 0x004ea80000300a00 */
[----:B------:R-:W4:Y:S01]  /*a8940*/  LDL.LU R11, [R1+0x2050] ;  /* 0x00205000010b7983 */ /* 0x000f220000300800 */
[----:B-1----:R-:W-:-:S02]  /*a8950*/  ISETP.LT.AND P3, PT, R8, R0, !P0 ;  /* 0x000000000800720c */ /* 0x002fc40004761270 */
[----:B------:R-:W1:Y:S08]  /*a8960*/  LDC R8, c[0x0][0x22c] ;  /* 0x00008b00ff087b82 */ /* 0x000e700000000800 */
[----:B------:R-:W3:Y:S01]  /*a8970*/  LDC R0, c[0x0][0x22c] ;  /* 0x00008b00ff007b82 */ /* 0x000ee20000000800 */
[----:B--2---:R2:W-:Y:S04]  /*a8980*/  @P5 STG.E desc[UR60][R12.64], R20 ;  /* 0x000000140c005986 */ /* 0x0045e8000c10193c */
[----:B--2---:R-:W2:Y:S04]  /*a8990*/  LDL.LU.64 R12, [R1+0x25b0] ;  /* 0x0025b000010c7983 */ /* 0x004ea80000300a00 */
[----:B------:R-:W3:Y:S01]  /*a89a0*/  LDL.LU R20, [R1+0x2054] ;  /* 0x0020540001147983 */ /* 0x000ee20000300800 */
[----:B-1----:R-:W-:-:S02]  /*a89b0*/  ISETP.LT.AND P2, PT, R9, R8, !P0 ;  /* 0x000000080900720c */ /* 0x002fc40004741270 */
[----:B------:R-:W4:Y:S08]  /*a89c0*/  LDC R9, c[0x0][0x22c] ;  /* 0x00008b00ff097b82 */ /* 0x000f300000000800 */
[----:B------:R-:W1:Y:S01]  /*a89d0*/  LDC R8, c[0x0][0x22c] ;  /* 0x00008b00ff087b82 */ /* 0x000e620000000800 */
[----:B--2---:R2:W-:Y:S07]  /*a89e0*/  @P4 STG.E desc[UR60][R48.64], R12 ;  /* 0x0000000c30004986 */ /* 0x0045ee000c10193c */
[----:B--2---:R-:W3:Y:S01]  /*a89f0*/  LDC R12, c[0x0][0x22c] ;  /* 0x00008b00ff0c7b82 */ /* 0x004ee20000000800 */
[----:B------:R-:W2:Y:S04]  /*a8a00*/  LDL.LU.64 R48, [R1+0x25a8] ;  /* 0x0025a80001307983 */ /* 0x000ea80000300a00 */
[----:B------:R4:W-:Y:S04]  /*a8a10*/  @P3 STG.E desc[UR60][R50.64], R21 ;  /* 0x0000001532003986 */ /* 0x0009e8000c10193c */
[----:B------:R1:W-:Y:S04]  /*a8a20*/  @P2 STG.E desc[UR60][R22.64], R13 ;  /* 0x0000000d16002986 */ /* 0x0003e8000c10193c */
[----:B----4-:R-:W4:Y:S04]  /*a8a30*/  LDL.LU.64 R50, [R1+0x25a0] ;  /* 0x0025a00001327983 */ /* 0x010f280000300a00 */
[----:B------:R-:W2:Y:S01]  /*a8a40*/  LDL.LU R21, [R1+0x2040] ;  /* 0x0020400001157983 */ /* 0x000ea20000300800 */
[----:B---3--:R-:W-:Y:S01]  /*a8a50*/  ISETP.LT.AND P4, PT, R20, R12, !P0 ;  /* 0x0000000c1400720c */ /* 0x008fe20004781270 */
[----:B-1----:R-:W1:Y:S02]  /*a8a60*/  LDC R13, c[0x0][0x22c] ;  /* 0x00008b00ff0d7b82 */ /* 0x002e640000000800 */
[----:B------:R-:W3:Y:S04]  /*a8a70*/  LDL.LU R20, [R1+0x2028] ;  /* 0x0020280001147983 */ /* 0x000ee80000300800 */
[----:B------:R-:W4:Y:S01]  /*a8a80*/  LDL.LU.64 R22, [R1+0x2598] ;  /* 0x0025980001167983 */ /* 0x000f220000300a00 */
[----:B------:R-:W-:-:S02]  /*a8a90*/  ISETP.LT.AND P3, PT, R252, R0, !P0 ;  /* 0x00000000fc00720c */ /* 0x000fc40004761270 */
[----:B------:R-:W2:Y:S01]  /*a8aa0*/  LDC R252, c[0x0][0x22c] ;  /* 0x00008b00fffc7b82 */ /* 0x000ea20000000800 */
[----:B------:R-:W-:-:S07]  /*a8ab0*/  ISETP.LT.AND P5, PT, R11, R9, !P0 ;  /* 0x000000090b00720c */ /* 0x000fce00047a1270 */
[----:B------:R-:W1:Y:S08]  /*a8ac0*/  LDC R11, c[0x0][0x22c] ;  /* 0x00008b00ff0b7b82 */ /* 0x000e700000000800 */
[----:B------:R-:W3:Y:S08]  /*a8ad0*/  LDC R12, c[0x0][0x22c] ;  /* 0x00008b00ff0c7b82 */ /* 0x000ef00000000800 */
[----:B------:R-:W3:Y:S08]  /*a8ae0*/  LDC R9, c[0x0][0x22c] ;  /* 0x00008b00ff097b82 */ /* 0x000ef00000000800 */
[----:B------:R-:W3:Y:S01]  /*a8af0*/  LDC R0, c[0x0][0x22c] ;  /* 0x00008b00ff007b82 */ /* 0x000ee20000000800 */
[----:B--2---:R-:W-:-:S02]  /*a8b00*/  ISETP.LT.AND P2, PT, R21, R252, !P0 ;  /* 0x000000fc1500720c */ /* 0x004fc40004741270 */
[----:B------:R-:W2:Y:S04]  /*a8b10*/  LDL.LU R252, [R1+0x2020] ;  /* 0x0020200001fc7983 */ /* 0x000ea80000300800 */
[----:B------:R-:W2:Y:S04]  /*a8b20*/  LDL.LU R21, [R1+0x201c] ;  /* 0x00201c0001157983 */ /* 0x000ea80000300800 */
[----:B----4-:R4:W-:Y:S04]  /*a8b30*/  @P4 STG.E desc[UR60][R14.64], R22 ;  /* 0x000000160e004986 */ /* 0x0109e8000c10193c */
[----:B----4-:R-:W4:Y:S01]  /*a8b40*/  LDL.LU.64 R14, [R1+0x2590] ;  /* 0x00259000010e7983 */ /* 0x010f220000300a00 */
[----:B-1----:R-:W-:-:S02]  /*a8b50*/  ISETP.LT.AND P6, PT, R10, R11, !P0 ;  /* 0x0000000b0a00720c */ /* 0x002fc400047c1270 */
[----:B------:R-:W2:Y:S01]  /*a8b60*/  LDC R10, c[0x0][0x22c] ;  /* 0x00008b00ff0a7b82 */ /* 0x000ea20000000800 */
[----:B------:R-:W3:Y:S07]  /*a8b70*/  LDL.LU R22, [R1+0x202c] ;  /* 0x00202c0001167983 */ /* 0x000eee0000300800 */
[----:B------:R-:W1:Y:S01]  /*a8b80*/  LDC R11, c[0x0][0x22c] ;  /* 0x00008b00ff0b7b82 */ /* 0x000e620000000800 */
[----:B----4-:R4:W-:Y:S04]  /*a8b90*/  @P5 STG.E desc[UR60][R52.64], R14 ;  /* 0x0000000e34005986 */ /* 0x0109e8000c10193c */
[----:B------:R1:W-:Y:S04]  /*a8ba0*/  @P6 STG.E desc[UR60][R24.64], R23 ;  /* 0x0000001718006986 */ /* 0x0003e8000c10193c */
[----:B----4-:R-:W4:Y:S04]  /*a8bb0*/  LDL.LU.64 R52, [R1+0x2588] ;  /* 0x0025880001347983 */ /* 0x010f280000300a00 */
[----:B-1----:R-:W4:Y:S04]  /*a8bc0*/  LDL.LU.64 R24, [R1+0x2580] ;  /* 0x0025800001187983 */ /* 0x002f280000300a00 */
[----:B------:R-:W4:Y:S04]  /*a8bd0*/  LDL.LU R23, [R1+0x2034] ;  /* 0x0020340001177983 */ /* 0x000f280000300800 */
[----:B------:R-:W4:Y:S04]  /*a8be0*/  LDL.LU R14, [R1+0x2018] ;  /* 0x00201800010e7983 */ /* 0x000f280000300800 */
[----:B------:R1:W-:Y:S04]  /*a8bf0*/  @P3 STG.E desc[UR60][R28.64], R15 ;  /* 0x0000000f1c003986 */ /* 0x0003e8000c10193c */
[----:B-1----:R-:W4:Y:S01]  /*a8c00*/  LDL.LU.64 R28, [R1+0x2578] ;  /* 0x00257800011c7983 */ /* 0x002f220000300a00 */
[----:B---3--:R-:W-:-:S02]  /*a8c10*/  ISETP.LT.AND P3, PT, R22, R12, !P0 ;  /* 0x0000000c1600720c */ /* 0x008fc40004761270 */
[----:B------:R-:W-:Y:S01]  /*a8c20*/  ISETP.LT.AND P6, PT, R20, R9, !P0 ;  /* 0x000000091400720c */ /* 0x000fe200047c1270 */
[----:B------:R-:W1:Y:S01]  /*a8c30*/  LDC R12, c[0x0][0x22c] ;  /* 0x00008b00ff0c7b82 */ /* 0x000e620000000800 */
[----:B--2---:R-:W-:-:S07]  /*a8c40*/  ISETP.LT.AND P5, PT, R21, R10, !P0 ;  /* 0x0000000a1500720c */ /* 0x004fce00047a1270 */
[----:B------:R-:W2:Y:S08]  /*a8c50*/  LDC R10, c[0x0][0x22c] ;  /* 0x00008b00ff0a7b82 */ /* 0x000eb00000000800 */
[----:B------:R-:W3:Y:S01]  /*a8c60*/  LDC R9, c[0x0][0x22c] ;  /* 0x00008b00ff097b82 */ /* 0x000ee20000000800 */
[----:B----4-:R-:W-:-:S07]  /*a8c70*/  ISETP.LT.AND P4, PT, R23, R8, !P0 ;  /* 0x000000081700720c */ /* 0x010fce0004781270 */
[----:B------:R-:W4:Y:S01]  /*a8c80*/  LDC R8, c[0x0][0x22c] ;  /* 0x00008b00ff087b82 */ /* 0x000f220000000800 */
[----:B------:R1:W-:Y:S05]  /*a8c90*/  @P2 STG.E desc[UR60][R54.64], R28 ;  /* 0x0000001c36002986 */ /* 0x0003ea000c10193c */
[----:B------:R2:W-:Y:S04]  /*a8ca0*/  @P4 STG.E desc[UR60][R26.64], R24 ;  /* 0x000000181a004986 */ /* 0x0005e8000c10193c */
[----:B-1----:R-:W3:Y:S04]  /*a8cb0*/  LDL.LU.64 R54, [R1+0x2570] ;  /* 0x0025700001367983 */ /* 0x002ee80000300a00 */
[----:B------:R-:W4:Y:S04]  /*a8cc0*/  LDL.LU R20, [R1+0x2010] ;  /* 0x0020100001147983 */ /* 0x000f280000300800 */
[----:B------:R-:W3:Y:S04]  /*a8cd0*/  LDL.LU R23, [R1+0x200c] ;  /* 0x00200c0001177983 */ /* 0x000ee80000300800 */
[----:B--2---:R-:W2:Y:S04]  /*a8ce0*/  LDL.LU.64 R26, [R1+0x2568] ;  /* 0x00256800011a7983 */ /* 0x004ea80000300a00 */
[----:B------:R-:W3:Y:S04]  /*a8cf0*/  LDL.LU R22, [R1+0x2004] ;  /* 0x0020040001167983 */ /* 0x000ee80000300800 */
[----:B------:R-:W3:Y:S04]  /*a8d00*/  LDL.LU R21, [R1+0x2000] ;  /* 0x0020000001157983 */ /* 0x000ee80000300800 */
[----:B------:R-:W3:Y:S04]  /*a8d10*/  LDL.LU R15, [R1+0x1ffc] ;  /* 0x001ffc00010f7983 */ /* 0x000ee80000300800 */
[----:B------:R1:W-:Y:S04]  /*a8d20*/  @P3 STG.E desc[UR60][R30.64], R29 ;  /* 0x0000001d1e003986 */ /* 0x0003e8000c10193c */
[----:B-1----:R-:W2:Y:S01]  /*a8d30*/  LDL.LU.64 R30, [R1+0x2560] ;  /* 0x00256000011e7983 */ /* 0x002ea20000300a00 */
[----:B------:R-:W-:-:S02]  /*a8d40*/  ISETP.LT.AND P2, PT, R252, R11, !P0 ;  /* 0x0000000bfc00720c */ /* 0x000fc40004741270 */
[----:B------:R-:W-:Y:S01]  /*a8d50*/  ISETP.LT.AND P4, PT, R14, R0, !P0 ;  /* 0x000000000e00720c */ /* 0x000fe20004781270 */
[----:B------:R1:W-:Y:S01]  /*a8d60*/  @P6 STG.E desc[UR60][R40.64], R25 ;  /* 0x0000001928006986 */ /* 0x0003e2000c10193c */
[----:B------:R-:W3:Y:S08]  /*a8d70*/  LDC R11, c[0x0][0x22c] ;  /* 0x00008b00ff0b7b82 */ /* 0x000ef00000000800 */
[----:B------:R-:W3:Y:S01]  /*a8d80*/  LDC R0, c[0x0][0x22c] ;  /* 0x00008b00ff007b82 */ /* 0x000ee20000000800 */
[----:B-1----:R-:W3:Y:S04]  /*a8d90*/  LDL.LU.64 R40, [R1+0x2558] ;  /* 0x0025580001287983 */ /* 0x002ee80000300a00 */
[----:B------:R-:W3:Y:S01]  /*a8da0*/  LDL.LU R14, [R1+0x1ff8] ;  /* 0x001ff800010e7983 */ /* 0x000ee20000300800 */
[----:B----4-:R-:W-:-:S02]  /*a8db0*/  ISETP.LT.AND P3, PT, R20, R13, !P0 ;  /* 0x0000000d1400720c */ /* 0x010fc40004761270 */
[----:B------:R-:W1:Y:S01]  /*a8dc0*/  LDC R13, c[0x0][0x22c] ;  /* 0x00008b00ff0d7b82 */ /* 0x000e620000000800 */
[----:B--2---:R2:W-:Y:S04]  /*a8dd0*/  @P2 STG.E desc[UR60][R42.64], R30 ;  /* 0x0000001e2a002986 */ /* 0x0045e8000c10193c */
[----:B------:R4:W-:Y:S04]  /*a8de0*/  @P5 STG.E desc[UR60][R44.64], R26 ;  /* 0x0000001a2c005986 */ /* 0x0009e8000c10193c */
[----:B------:R1:W-:Y:S04]  /*a8df0*/  @P4 STG.E desc[UR60][R36.64], R31 ;  /* 0x0000001f24004986 */ /* 0x0003e8000c10193c */
[----:B--2---:R-:W2:Y:S04]  /*a8e00*/  LDL.LU.64 R42, [R1+0x2550] ;  /* 0x00255000012a7983 */ /* 0x004ea80000300a00 */
[----:B----4-:R-:W4:Y:S04]  /*a8e10*/  LDL.LU.64 R44, [R1+0x2548] ;  /* 0x00254800012c7983 */ /* 0x010f280000300a00 */
[----:B------:R-:W2:Y:S04]  /*a8e20*/  LDL.LU R20, [R1+0x1ff4] ;  /* 0x001ff40001147983 */ /* 0x000ea80000300800 */
[----:B-1----:R-:W4:Y:S04]  /*a8e30*/  LDL.LU.64 R36, [R1+0x2540] ;  /* 0x0025400001247983 */ /* 0x002f280000300a00 */
[----:B------:R1:W-:Y:S04]  /*a8e40*/  @P3 STG.E desc[UR60][R32.64], R27 ;  /* 0x0000001b20003986 */ /* 0x0003e8000c10193c */
[----:B-1----:R-:W2:Y:S01]  /*a8e50*/  LDL.LU.64 R32, [R1+0x2538] ;  /* 0x0025380001207983 */ /* 0x002ea20000300a00 */
[----:B---3--:R-:W-:-:S02]  /*a8e60*/  ISETP.LT.AND P2, PT, R23, R8, !P0 ;  /* 0x000000081700720c */ /* 0x008fc40004741270 */
[----:B------:R-:W-:Y:S01]  /*a8e70*/  ISETP.LT.AND P4, PT, R22, R12, !P0 ;  /* 0x0000000c1600720c */ /* 0x000fe20004781270 */
[----:B------:R-:W1:Y:S01]  /*a8e80*/  LDC R8, c[0x0][0x22c] ;  /* 0x00008b00ff087b82 */ /* 0x000e620000000800 */
[----:B------:R-:W-:Y:S02]  /*a8e90*/  ISETP.LT.AND P6, PT, R15, R11, !P0 ;  /* 0x0000000b0f00720c */ /* 0x000fe400047c1270 */
[----:B------:R-:W3:Y:S01]  /*a8ea0*/  LDL.LU R15, [R1+0x1fe4] ;  /* 0x001fe400010f7983 */ /* 0x000ee20000300800 */
[----:B------:R-:W-:Y:S02]  /*a8eb0*/  ISETP.LT.AND P3, PT, R14, R10, !P0 ;  /* 0x0000000a0e00720c */ /* 0x000fe40004761270 */
[----:B------:R-:W-:Y:S02]  /*a8ec0*/  ISETP.LT.AND P5, PT, R21, R9, !P0 ;  /* 0x000000091500720c */ /* 0x000fe400047a1270 */
[----:B------:R-:W1:Y:S08]  /*a8ed0*/  LDC R9, c[0x0][0x22c] ;  /* 0x00008b00ff097b82 */ /* 0x000e700000000800 */
[----:B------:R-:W1:Y:S08]  /*a8ee0*/  LDC R11, c[0x0][0x22c] ;  /* 0x00008b00ff0b7b82 */ /* 0x000e700000000800 */
[----:B------:R-:W1:Y:S08]  /*a8ef0*/  LDC R12, c[0x0][0x22c] ;  /* 0x00008b00ff0c7b82 */ /* 0x000e700000000800 */
[----:B------:R-:W1:Y:S01]  /*a8f00*/  LDC R10, c[0x0][0x22c] ;  /* 0x00008b00ff0a7b82 */ /* 0x000e620000000800 */
[----:B----4-:R4:W-:Y:S01]  /*a8f10*/  @P2 STG.E desc[UR60][R46.64], R36 ;  /* 0x000000242e002986 */ /* 0x0109e2000c10193c */
[----:B--2---:R-:W-:-:S06]  /*a8f20*/  ISETP.LT.AND P2, PT, R20, R0, !P0 ;  /* 0x000000001400720c */ /* 0x004fcc0004741270 */
[----:B------:R-:W2:Y:S01]  /*a8f30*/  LDC R0, c[0x0][0x22c] ;  /* 0x00008b00ff007b82 */ /* 0x000ea20000000800 */
[----:B----4-:R-:W4:Y:S04]  /*a8f40*/  LDL.LU.64 R46, [R1+0x2530] ;  /* 0x00253000012e7983 */ /* 0x010f280000300a00 */
[----:B------:R-:W2:Y:S04]  /*a8f50*/  LDL.LU R14, [R1+0x1fe0] ;  /* 0x001fe000010e7983 */ /* 0x000ea80000300800 */
[----:B------:R-:W1:Y:S04]  /*a8f60*/  LDL.LU R21, [R1+0x1fdc] ;  /* 0x001fdc0001157983 */ /* 0x000e680000300800 */
[----:B------:R-:W4:Y:S04]  /*a8f70*/  LDL.LU R26, [R1+0x1fd4] ;  /* 0x001fd400011a7983 */ /* 0x000f280000300800 */
[----:B------:R-:W2:Y:S04]  /*a8f80*/  LDL.LU R20, [R1+0x1fd0] ;  /* 0x001fd00001147983 */ /* 0x000ea80000300800 */
[----:B------:R3:W-:Y:S04]  /*a8f90*/  @P4 STG.E desc[UR60][R38.64], R32 ;  /* 0x0000002026004986 */ /* 0x0007e8000c10193c */
[----:B---3--:R-:W3:Y:S04]  /*a8fa0*/  LDL.LU.64 R38, [R1+0x2528] ;  /* 0x0025280001267983 */ /* 0x008ee80000300a00 */
[----:B------:R-:W4:Y:S04]  /*a8fb0*/  LDL.LU R25, [R1+0x1fcc] ;  /* 0x001fcc0001197983 */ /* 0x000f280000300800 */
[----:B------:R-:W4:Y:S04]  /*a8fc0*/  LDL.LU R24, [R1+0x1fc8] ;  /* 0x001fc80001187983 */ /* 0x000f280000300800 */
[----:B------:R1:W-:Y:S04]  /*a8fd0*/  @P5 STG.E desc[UR60][R34.64], R37 ;  /* 0x0000002522005986 */ /* 0x0003e8000c10193c */
[----:B-1----:R-:W4:Y:S01]  /*a8fe0*/  LDL.LU.64 R34, [R1+0x2520] ;  /* 0x0025200001227983 */ /* 0x002f220000300a00 */
[----:B------:R-:W-:-:S03]  /*a8ff0*/  ISETP.LT.AND P4, PT, R15, R13, !P0 ;  /* 0x0000000d0f00720c */ /* 0x000fc60004781270 */
[----:B------:R-:W4:Y:S04]  /*a9000*/  LDL.LU R23, [R1+0x1fc0] ;  /* 0x001fc00001177983 */ /* 0x000f280000300800 */
[----:B------:R-:W-:Y:S04]  /*a9010*/  @P6 STG.E desc[UR60][R250.64], R33 ;  /* 0x00000021fa006986 */ /* 0x000fe8000c10193c */
[----:B------:R-:W4:Y:S04]  /*a9020*/  LDL.LU R22, [R1+0x1fb8] ;  /* 0x001fb80001167983 */ /* 0x000f280000300800 */
[----:B------:R-:W4:Y:S01]  /*a9030*/  LDL.LU R15, [R1+0x1fb4] ;  /* 0x001fb400010f7983 */ /* 0x000f220000300800 */
[----:B------:R-:W-:-:S02]  /*a9040*/  ISETP.LT.AND P6, PT, R21, R9, !P0 ;  /* 0x000000091500720c */ /* 0x000fc400047c1270 */
[----:B------:R-:W1:Y:S01]  /*a9050*/  LDC R9, c[0x0][0x22c] ;  /* 0x00008b00ff097b82 */ /* 0x000e620000000800 */
[----:B--2---:R-:W-:Y:S01]  /*a9060*/  ISETP.LT.AND P5, PT, R20, R11, !P0 ;  /* 0x0000000b1400720c */ /* 0x004fe200047a1270 */
[----:B---3--:R2:W-:Y:S01]  /*a9070*/  @P3 STG.E desc[UR60][R4.64], R38 ;  /* 0x0000002604003986 */ /* 0x0085e2000c10193c */
[----:B------:R-:W-:-:S05]  /*a9080*/  ISETP.LT.AND P3, PT, R14, R8, !P0 ;  /* 0x000000080e00720c */ /* 0x000fca0004761270 */
[----:B------:R-:W3:Y:S01]  /*a9090*/  LDC R8, c[0x0][0x22c] ;  /* 0x00008b00ff087b82 */ /* 0x000ee20000000800 */
[----:B------:R-:W3:Y:S04]  /*a90a0*/  LDL.LU R14, [R1+0x1fa8] ;  /* 0x001fa800010e7983 */ /* 0x000ee80000300800 */
[----:B------:R-:W3:Y:S04]  /*a90b0*/  LDL.LU R21, [R1+0x1fa4] ;  /* 0x001fa40001157983 */ /* 0x000ee80000300800 */
[----:B------:R-:W3:Y:S01]  /*a90c0*/  LDL.LU R20, [R1+0x1fa0] ;  /* 0x001fa00001147983 */ /* 0x000ee20000300800 */
[----:B--2---:R-:W2:Y:S03]  /*a90d0*/  LDC R4, c[0x0][0x22c] ;  /* 0x00008b00ff047b82 */ /* 0x004ea60000000800 */
[----:B------:R-:W2:Y:S05]  /*a90e0*/  LDL.LU R13, [R1+0x1f9c] ;  /* 0x001f9c00010d7983 */ /* 0x000eaa0000300800 */
[----:B------:R-:W2:Y:S01]  /*a90f0*/  LDC R5, c[0x0][0x22c] ;  /* 0x00008b00ff057b82 */ /* 0x000ea20000000800 */
[----:B----4-:R4:W-:Y:S01]  /*a9100*/  @P2 STG.E desc[UR60][R6.64], R34 ;  /* 0x0000002206002986 */ /* 0x0109e2000c10193c */
[----:B------:R-:W-:-:S03]  /*a9110*/  ISETP.LT.AND P2, PT, R26, R12, !P0 ;  /* 0x0000000c1a00720c */ /* 0x000fc60004741270 */
[----:B------:R-:W-:Y:S04]  /*a9120*/  @P4 STG.E desc[UR60][R16.64], R39 ;  /* 0x0000002710004986 */ /* 0x000fe8000c10193c */
[----:B------:R1:W-:Y:S01]  /*a9130*/  @P3 STG.E desc[UR60][R18.64], R35 ;  /* 0x0000002312003986 */ /* 0x0003e2000c10193c */
[----:B----4-:R-:W4:Y:S03]  /*a9140*/  LDC R7, c[0x0][0x22c] ;  /* 0x00008b00ff077b82 */ /* 0x010f260000000800 */
[----:B-1----:R-:W2:Y:S05]  /*a9150*/  LDL.LU R18, [R1+0x1f98] ;  /* 0x001f980001127983 */ /* 0x002eaa0000300800 */
[----:B------:R-:W1:Y:S01]  /*a9160*/  LDC R6, c[0x0][0x22c] ;  /* 0x00008b00ff067b82 */ /* 0x000e620000000800 */
[----:B------:R-:W2:Y:S04]  /*a9170*/  LDL.LU R17, [R1+0x1f8c] ;  /* 0x001f8c0001117983 */ /* 0x000ea80000300800 */
[----:B------:R-:W2:Y:S01]  /*a9180*/  LDL.LU R12, [R1+0x1f88] ;  /* 0x001f8800010c7983 */ /* 0x000ea20000300800 */
[----:B------:R-:W-:-:S02]  /*a9190*/  ISETP.LT.AND P4, PT, R25, R0, !P0 ;  /* 0x000000001900720c */ /* 0x000fc40004781270 */
[----:B------:R-:W-:Y:S01]  /*a91a0*/  ISETP.LT.AND P3, PT, R24, R10, !P0 ;  /* 0x0000000a1800720c */ /* 0x000fe20004761270 */
[----:B------:R-:W2:Y:S01]  /*a91b0*/  LDC R0, c[0x0][0x22c] ;  /* 0x00008b00ff007b82 */ /* 0x000ea20000000800 */
[----:B------:R-:W-:Y:S04]  /*a91c0*/  @P6 STG.E desc[UR60][R64.64], R44 ;  /* 0x0000002c40006986 */ /* 0x000fe8000c10193c */
[----:B------:R-:W-:Y:S01]  /*a91d0*/  @P2 STG.E desc[UR60][R66.64], R40 ;  /* 0x0000002842002986 */ /* 0x000fe2000c10193c */
[----:B---3--:R-:W-:Y:S02]  /*a91e0*/  ISETP.LT.AND P2, PT, R23, R8, !P0 ;  /* 0x000000081700720c */ /* 0x008fe40004741270 */
[----:B------:R-:W3:Y:S01]  /*a91f0*/  LDC R8, c[0x0][0x22c] ;  /* 0x00008b00ff087b82 */ /* 0x000ee20000000800 */
[----:B------:R-:W-:Y:S01]  /*a9200*/  @P5 STG.E desc[UR60][R68.64], R45 ;  /* 0x0000002d44005986 */ /* 0x000fe2000c10193c */
[----:B----4-:R-:W-:-:S03]  /*a9210*/  ISETP.LT.AND P6, PT, R15, R7, !P0 ;  /* 0x000000070f00720c */ /* 0x010fc600047c1270 */
[----:B------:R-:W-:Y:S03]  /*a9220*/  @P4 STG.E desc[UR60][R70.64], R41 ;  /* 0x0000002946004986 */ /* 0x000fe6000c10193c */
[----:B------:R-:W4:Y:S01]  /*a9230*/  LDC R7, c[0x0][0x22c] ;  /* 0x00008b00ff077b82 */ /* 0x000f220000000800 */
[----:B------:R-:W-:Y:S04]  /*a9240*/  @P3 STG.E desc[UR60][R72.64], R46 ;  /* 0x0000002e48003986 */ /* 0x000fe8000c10193c */
[----:B------:R-:W4:Y:S01]  /*a9250*/  LDL.LU R15, [R1+0x1f80] ;  /* 0x001f8000010f7983 */ /* 0x000f220000300800 */
[----:B------:R-:W-:Y:S02]  /*a9260*/  ISETP.LT.AND P4, PT, R22, R9, !P0 ;  /* 0x000000091600720c */ /* 0x000fe40004781270 */
[----:B------:R-:W4:Y:S01]  /*a9270*/  LDC R9, c[0x0][0x22c] ;  /* 0x00008b00ff097b82 */ /* 0x000f220000000800 */
[----:B------:R-:W-:Y:S10]  /*a9280*/  @P2 STG.E desc[UR60][R74.64], R42 ;  /* 0x0000002a4a002986 */ /* 0x000ff4000c10193c */
[----:B------:R-:W-:Y:S04]  /*a9290*/  @P4 STG.E desc[UR60][R76.64], R47 ;  /* 0x0000002f4c004986 */ /* 0x000fe8000c10193c */
[----:B------:R-:W-:Y:S01]  /*a92a0*/  @P6 STG.E desc[UR60][R78.64], R43 ;  /* 0x0000002b4e006986 */ /* 0x000fe2000c10193c */
[----:B-1----:R-:W-:-:S03]  /*a92b0*/  ISETP.LT.AND P3, PT, R14, R6, !P0 ;  /* 0x000000060e00720c */ /* 0x002fc60004761270 */
[----:B------:R-:W4:Y:S01]  /*a92c0*/  LDL.LU R14, [R1+0x1f7c] ;  /* 0x001f7c00010e7983 */ /* 0x000f220000300800 */
[----:B------:R-:W1:Y:S01]  /*a92d0*/  LDC R6, c[0x0][0x22c] ;  /* 0x00008b00ff067b82 */ /* 0x000e620000000800 */
[----:B--2---:R-:W-:Y:S02]  /*a92e0*/  ISETP.LT.AND P5, PT, R21, R4, !P0 ;  /* 0x000000041500720c */ /* 0x004fe400047a1270 */
[----:B------:R-:W2:Y:S01]  /*a92f0*/  LDL.LU R11, [R1+0x1f78] ;  /* 0x001f7800010b7983 */ /* 0x000ea20000300800 */
[----:B------:R-:W-:-:S03]  /*a9300*/  ISETP.LT.AND P2, PT, R20, R0, !P0 ;  /* 0x000000001400720c */ /* 0x000fc60004741270 */
[----:B------:R-:W2:Y:S01]  /*a9310*/  LDL.LU R10, [R1+0x1f70] ;  /* 0x001f7000010a7983 */ /* 0x000ea20000300800 */
[----:B------:R-:W1:Y:S01]  /*a9320*/  LDC R4, c[0x0][0x22c] ;  /* 0x00008b00ff047b82 */ /* 0x000e620000000800 */
[----:B------:R-:W-:Y:S02]  /*a9330*/  ISETP.LT.AND P4, PT, R13, R5, !P0 ;  /* 0x000000050d00720c */ /* 0x000fe40004781270 */
[----:B------:R-:W2:Y:S04]  /*a9340*/  LDL.LU R16, [R1+0x1f6c] ;  /* 0x001f6c0001107983 */ /* 0x000ea80000300800 */
[----:B------:R-:W-:Y:S01]  /*a9350*/  @P3 STG.E desc[UR60][R80.64], R52 ;  /* 0x0000003450003986 */ /* 0x000fe2000c10193c */
[----:B------:R-:W2:Y:S03]  /*a9360*/  LDC R0, c[0x0][0x22c] ;  /* 0x00008b00ff007b82 */ /* 0x000ea60000000800 */
[----:B------:R-:W2:Y:S04]  /*a9370*/  LDL.LU R13, [R1+0x1f64] ;  /* 0x001f6400010d7983 */ /* 0x000ea80000300800 */
[----:B------:R-:W-:Y:S01]  /*a9380*/  @P5 STG.E desc[UR60][R82.64], R48 ;  /* 0x0000003052005986 */ /* 0x000fe2000c10193c */
[----:B------:R-:W2:Y:S03]  /*a9390*/  LDC R5, c[0x0][0x22c] ;  /* 0x00008b00ff057b82 */ /* 0x000ea60000000800 */
[----:B------:R-:W-:Y:S01]  /*a93a0*/  @P2 STG.E desc[UR60][R84.64], R53 ;  /* 0x0000003554002986 */ /* 0x000fe2000c10193c */
[----:B---3--:R-:W-:-:S03]  /*a93b0*/  ISETP.LT.AND P3, PT, R18, R8, !P0 ;  /* 0x000000081200720c */ /* 0x008fc60004761270 */
[----:B------:R-:W3:Y:S01]  /*a93c0*/  LDL.LU R18, [R1+0x1f5c] ;  /* 0x001f5c0001127983 */ /* 0x000ee20000300800 */
[----:B------:R-:W2:Y:S01]  /*a93d0*/  LDC R8, c[0x0][0x22c] ;  /* 0x00008b00ff087b82 */ /* 0x000ea20000000800 */
[----:B----4-:R-:W-:Y:S02]  /*a93e0*/  ISETP.LT.AND P6, PT, R17, R7, !P0 ;  /* 0x000000071100720c */ /* 0x010fe400047c1270 */
[----:B------:R-:W4:Y:S01]  /*a93f0*/  LDL.LU R17, [R1+0x1f58] ;  /* 0x001f580001117983 */ /* 0x000f220000300800 */
[----:B-1----:R-:W-:-:S03]  /*a9400*/  ISETP.LT.AND P2, PT, R12, R6, !P0 ;  /* 0x000000060c00720c */ /* 0x002fc60004741270 */
[----:B------:R-:W3:Y:S01]  /*a9410*/  LDL.LU R12, [R1+0x1f50] ;  /* 0x001f5000010c7983 */ /* 0x000ee20000300800 */
[----:B------:R-:W1:Y:S03]  /*a9420*/  LDC R7, c[0x0][0x22c] ;  /* 0x00008b00ff077b82 */ /* 0x000e660000000800 */
[----:B------:R-:W-:Y:S04]  /*a9430*/  @P4 STG.E desc[UR60][R86.64], R49 ;  /* 0x0000003156004986 */ /* 0x000fe8000c10193c */
[----:B------:R-:W-:Y:S01]  /*a9440*/  @P3 STG.E desc[UR60][R88.64], R54 ;  /* 0x0000003658003986 */ /* 0x000fe2000c10193c */
[----:B------:R-:W4:Y:S03]  /*a9450*/  LDC R6, c[0x0][0x22c] ;  /* 0x00008b00ff067b82 */ /* 0x000f260000000800 */
[----:B------:R-:W-:Y:S01]  /*a9460*/  @P6 STG.E desc[UR60][R90.64], R50 ;  /* 0x000000325a006986 */ /* 0x000fe2000c10193c */
[----:B------:R-:W-:-:S03]  /*a9470*/  ISETP.LT.AND P5, PT, R15, R4, !P0 ;  /* 0x000000040f00720c */ /* 0x000fc600047a1270 */
[----:B------:R-:W4:Y:S01]  /*a9480*/  LDL.LU R15, [R1+0x1f4c] ;  /* 0x001f4c00010f7983 */ /* 0x000f220000300800 */
[----:B------:R-:W3:Y:S03]  /*a9490*/  LDC R4, c[0x0][0x22c] ;  /* 0x00008b00ff047b82 */ /* 0x000ee60000000800 */
[----:B------:R-:W-:Y:S06]  /*a94a0*/  @P2 STG.E desc[UR60][R92.64], R55 ;  /* 0x000000375c002986 */ /* 0x000fec000c10193c */
[----:B------:R-:W-:Y:S01]  /*a94b0*/  @P5 STG.E desc[UR60][R94.64], R51 ;  /* 0x000000335e005986 */ /* 0x000fe2000c10193c */
[----:B--2---:R-:W-:-:S02]  /*a94c0*/  ISETP.LT.AND P4, PT, R14, R0, !P0 ;  /* 0x000000000e00720c */ /* 0x004fc40004781270 */
[----:B------:R-:W3:Y:S01]  /*a94d0*/  LDC R0, c[0x0][0x22c] ;  /* 0x00008b00ff007b82 */ /* 0x000ee20000000800 */
[----:B------:R-:W-:Y:S02]  /*a94e0*/  ISETP.LT.AND P3, PT, R11, R5, !P0 ;  /* 0x000000050b00720c */ /* 0x000fe40004761270 */
[----:B------:R-:W2:Y:S01]  /*a94f0*/  LDL.LU R11, [R1+0x1f44] ;  /* 0x001f4400010b7983 */ /* 0x000ea20000300800 */
[----:B------:R-:W-:-:S03]  /*a9500*/  ISETP.LT.AND P2, PT, R10, R8, !P0 ;  /* 0x000000080a00720c */ /* 0x000fc60004741270 */
[----:B------:R-:W2:Y:S01]  /*a9510*/  LDL.LU R14, [R1+0x1f40] ;  /* 0x001f4000010e7983 */ /* 0x000ea20000300800 */
[----:B------:R-:W4:Y:S03]  /*a9520*/  LDC R5, c[0x0][0x22c] ;  /* 0x00008b00ff057b82 */ /* 0x000f260000000800 */
[----:B------:R-:W-:Y:S01]  /*a9530*/  @P4 STG.E desc[UR60][R96.64], R60 ;  /* 0x0000003c60004986 */ /* 0x000fe2000c10193c */
[----:B-1----:R-:W-:-:S03]  /*a9540*/  ISETP.LT.AND P4, PT, R16, R7, !P0 ;  /* 0x000000071000720c */ /* 0x002fc60004781270 */
[----:B------:R-:W2:Y:S01]  /*a9550*/  LDL.LU R10, [R1+0x1f3c] ;  /* 0x001f3c00010a7983 */ /* 0x000ea20000300800 */
[----:B------:R-:W2:Y:S01]  /*a9560*/  LDC R8, c[0x0][0x22c] ;  /* 0x00008b00ff087b82 */ /* 0x000ea20000000800 */
[----:B------:R-:W-:Y:S02]  /*a9570*/  ISETP.LT.AND P6, PT, R13, R9, !P0 ;  /* 0x000000090d00720c */ /* 0x000fe400047c1270 */
[----:B------:R-:W-:Y:S04]  /*a9580*/  @P3 STG.E desc[UR60][R98.64], R56 ;  /* 0x0000003862003986 */ /* 0x000fe8000c10193c */
[----:B------:R-:W2:Y:S01]  /*a9590*/  LDL.LU R16, [R1+0x1f30] ;  /* 0x001f300001107983 */ /* 0x000ea20000300800 */
[----:B------:R-:W1:Y:S03]  /*a95a0*/  LDC R7, c[0x0][0x22c] ;  /* 0x00008b00ff077b82 */ /* 0x000e660000000800 */
[----:B------:R-:W-:Y:S04]  /*a95b0*/  @P2 STG.E desc[UR60][R100.64], R61 ;  /* 0x0000003d64002986 */ /* 0x000fe8000c10193c */
[----:B------:R-:W2:Y:S01]  /*a95c0*/  LDL.LU R13, [R1+0x1f2c] ;  /* 0x001f2c00010d7983 */ /* 0x000ea20000300800 */
[----:B------:R-:W1:Y:S01]  /*a95d0*/  LDC R9, c[0x0][0x22c] ;  /* 0x00008b00ff097b82 */ /* 0x000e620000000800 */
[----:B---3--:R-:W-:-:S02]  /*a95e0*/  ISETP.LT.AND P2, PT, R12, R0, !P0 ;  /* 0x000000000c00720c */ /* 0x008fc40004741270 */
[----:B------:R-:W3:Y:S01]  /*a95f0*/  LDL.LU R12, [R1+0x1f28] ;  /* 0x001f2800010c7983 */ /* 0x000ee20000300800 */
[----:B------:R-:W-:-:S04]  /*a9600*/  ISETP.LT.AND P3, PT, R18, R4, !P0 ;  /* 0x000000041200720c */ /* 0x000fc80004761270 */
[----:B------:R-:W1:Y:S01]  /*a9610*/  LDC R0, c[0x0][0x22c] ;  /* 0x00008b00ff007b82 */ /* 0x000e620000000800 */
[----:B------:R-:W-:Y:S04]  /*a9620*/  @P4 STG.E desc[UR60][R102.64], R57 ;  /* 0x0000003966004986 */ /* 0x000fe8000c10193c */
[----:B------:R-:W3:Y:S01]  /*a9630*/  LDL.LU R19, [R1+0x1f20] ;  /* 0x001f200001137983 */ /* 0x000ee20000300800 */
[----:B----4-:R-:W-:Y:S02]  /*a9640*/  ISETP.LT.AND P5, PT, R17, R6, !P0 ;  /* 0x000000061100720c */ /* 0x010fe400047a1270 */
[----:B------:R-:W4:Y:S01]  /*a9650*/  LDC R4, c[0x0][0x22c] ;  /* 0x00008b00ff047b82 */ /* 0x000f220000000800 */
[----:B------:R-:W-:Y:S01]  /*a9660*/  @P6 STG.E desc[UR60][R104.64], R62 ;  /* 0x0000003e68006986 */ /* 0x000fe2000c10193c */
[----:B------:R-:W-:-:S06]  /*a9670*/  ISETP.LT.AND P4, PT, R15, R5, !P0 ;  /* 0x000000050f00720c */ /* 0x000fcc0004781270 */
[----:B------:R-:W3:Y:S01]  /*a9680*/  LDC R6, c[0x0][0x22c] ;  /* 0x00008b00ff067b82 */ /* 0x000ee20000000800 */
[----:B------:R-:W3:Y:S07]  /*a9690*/  LDL.LU R15, [R1+0x1f1c] ;  /* 0x001f1c00010f7983 */ /* 0x000eee0000300800 */
[----:B------:R-:W3:Y:S01]  /*a96a0*/  LDC R5, c[0x0][0x22c] ;  /* 0x00008b00ff057b82 */ /* 0x000ee20000000800 */
[----:B------:R-:W-:Y:S04]  /*a96b0*/  @P3 STG.E desc[UR60][R106.64], R58 ;  /* 0x0000003a6a003986 */ /* 0x000fe8000c10193c */
[----:B------:R-:W-:Y:S04]  /*a96c0*/  @P5 STG.E desc[UR60][R108.64], R63 ;  /* 0x0000003f6c005986 */ /* 0x000fe8000c10193c */
[----:B------:R-:W-:Y:S04]  /*a96d0*/  @P2 STG.E desc[UR60][R110.64], R59 ;  /* 0x0000003b6e002986 */ /* 0x000fe8000c10193c */
[----:B------:R-:W-:Y:S01]  /*a96e0*/  @P4 STG.E desc[UR60][R112.64], R124 ;  /* 0x0000007c70004986 */ /* 0x000fe2000c10193c */
[----:B--2---:R-:W-:-:S03]  /*a96f0*/  ISETP.LT.AND P3, PT, R11, R8, !P0 ;  /* 0x000000080b00720c */ /* 0x004fc60004761270 */
[----:B------:R-:W2:Y:S01]  /*a9700*/  LDL.LU R11, [R1+0x1f18] ;  /* 0x001f1800010b7983 */ /* 0x000ea20000300800 */
[----:B------:R-:W2:Y:S01]  /*a9710*/  LDC R8, c[0x0][0x22c] ;  /* 0x00008b00ff087b82 */ /* 0x000ea20000000800 */
[----:B-1----:R-:W-:Y:S02]  /*a9720*/  ISETP.LT.AND P6, PT, R14, R7, !P0 ;  /* 0x000000070e00720c */ /* 0x002fe400047c1270 */
[----:B------:R-:W2:Y:S04]  /*a9730*/  LDL.LU R18, [R1+0x1f14] ;  /* 0x001f140001127983 */ /* 0x000ea80000300800 */
[----:B------:R-:W2:Y:S01]  /*a9740*/  LDL.LU R14, [R1+0x1f08] ;  /* 0x001f0800010e7983 */ /* 0x000ea20000300800 */
[----:B------:R-:W1:Y:S01]  /*a9750*/  LDC R7, c[0x0][0x22c] ;  /* 0x00008b00ff077b82 */ /* 0x000e620000000800 */
[----:B------:R-:W-:-:S02]  /*a9760*/  ISETP.LT.AND P2, PT, R10, R9, !P0 ;  /* 0x000000090a00720c */ /* 0x000fc40004741270 */
[----:B------:R-:W2:Y:S04]  /*a9770*/  LDL.LU R10, [R1+0x1f00] ;  /* 0x001f0000010a7983 */ /* 0x000ea80000300800 */
[----:B------:R-:W2:Y:S01]  /*a9780*/  LDL.LU R17, [R1+0x1efc] ;  /* 0x001efc0001117983 */ /* 0x000ea20000300800 */
[----:B------:R-:W2:Y:S03]  /*a9790*/  LDC R9, c[0x0][0x22c] ;  /* 0x00008b00ff097b82 */ /* 0x000ea60000000800 */
[----:B------:R-:W-:Y:S01]  /*a97a0*/  @P3 STG.E desc[UR60][R114.64], R120 ;  /* 0x0000007872003986 */ /* 0x000fe2000c10193c */
[----:B------:R-:W-:-:S03]  /*a97b0*/  ISETP.LT.AND P4, PT, R13, R0, !P0 ;  /* 0x000000000d00720c */ /* 0x000fc60004781270 */
[----:B------:R-:W2:Y:S01]  /*a97c0*/  LDL.LU R13, [R1+0x1ef8] ;  /* 0x001ef800010d7983 */ /* 0x000ea20000300800 */
[----:B----4-:R-:W-:Y:S01]  /*a97d0*/  ISETP.LT.AND P5, PT, R16, R4, !P0 ;  /* 0x000000041000720c */ /* 0x010fe200047a1270 */
[----:B------:R-:W4:Y:S08]  /*a97e0*/  LDC R0, c[0x0][0x22c] ;  /* 0x00008b00ff007b82 */ /* 0x000f300000000800 */
[----:B------:R-:W4:Y:S01]  /*a97f0*/  LDC R4, c[0x0][0x22c] ;  /* 0x00008b00ff047b82 */ /* 0x000f220000000800 */
[----:B---3--:R-:W-:-:S02]  /*a9800*/  ISETP.LT.AND P3, PT, R12, R5, !P0 ;  /* 0x000000050c00720c */ /* 0x008fc40004761270 */
[----:B------:R-:W3:Y:S05]  /*a9810*/  LDL.LU R12, [R1+0x1ef4] ;  /* 0x001ef400010c7983 */ /* 0x000eea0000300800 */
[----:B------:R-:W4:Y:S01]  /*a9820*/  LDC R5, c[0x0][0x22c] ;  /* 0x00008b00ff057b82 */ /* 0x000f220000000800 */
[----:B------:R-:W-:Y:S04]  /*a9830*/  @P6 STG.E desc[UR60][R116.64], R125 ;  /* 0x0000007d74006986 */ /* 0x000fe8000c10193c */
[----:B------:R-:W-:Y:S01]  /*a9840*/  @P2 STG.E desc[UR60][R118.64], R121 ;  /* 0x0000007976002986 */ /* 0x000fe2000c10193c */
[----:B------:R-:W-:-:S02]  /*a9850*/  ISETP.LT.AND P2, PT, R19, R6, !P0 ;  /* 0x000000061300720c */ /* 0x000fc40004741270 */
[----:B------:R-:W4:Y:S01]  /*a9860*/  LDC R6, c[0x0][0x22c] ;  /* 0x00008b00ff067b82 */ /* 0x000f220000000800 */
[----:B------:R-:W-:Y:S04]  /*a9870*/  @P5 STG.E desc[UR60][R148.64], R126 ;  /* 0x0000007e94005986 */ /* 0x000fe8000c10193c */
[----:B------:R-:W3:Y:S01]  /*a9880*/  LDL.LU R16, [R1+0x1eec] ;  /* 0x001eec0001107983 */ /* 0x000ee20000300800 */
[----:B-1----:R-:W-:-:S03]  /*a9890*/  ISETP.LT.AND P5, PT, R15, R7, !P0 ;  /* 0x000000070f00720c */ /* 0x002fc600047a1270 */
[----:B------:R-:W3:Y:S01]  /*a98a0*/  LDL.LU R15, [R1+0x1ee8] ;  /* 0x001ee800010f7983 */ /* 0x000ee20000300800 */
[----:B------:R-:W3:Y:S03]  /*a98b0*/  LDC R7, c[0x0][0x22c] ;  /* 0x00008b00ff077b82 */ /* 0x000ee60000000800 */
[----:B------:R-:W-:Y:S04]  /*a98c0*/  @P4 STG.E desc[UR60][R150.64], R122 ;  /* 0x0000007a96004986 */ /* 0x000fe8000c10193c */
[----:B------:R-:W-:Y:S04]  /*a98d0*/  @P3 STG.E desc[UR60][R168.64], R127 ;  /* 0x0000007fa8003986 */ /* 0x000fe8000c10193c */
[----:B------:R-:W-:Y:S04]  /*a98e0*/  @P2 STG.E desc[UR60][R170.64], R123 ;  /* 0x0000007baa002986 */ /* 0x000fe8000c10193c */
[----:B------:R-:W-:Y:S01]  /*a98f0*/  @P5 STG.E desc[UR60][R172.64], R132 ;  /* 0x00000084ac005986 */ /* 0x000fe2000c10193c */
[----:B--2---:R-:W-:-:S03]  /*a9900*/  ISETP.LT.AND P6, PT, R11, R8, !P0 ;  /* 0x000000080b00720c */ /* 0x004fc600047c1270 */
[----:B------:R-:W2:Y:S01]  /*a9910*/  LDL.LU R11, [R1+0x1ee4] ;  /* 0x001ee400010b7983 */ /* 0x000ea20000300800 */
[----:B------:R-:W1:Y:S01]  /*a9920*/  LDC R8, c[0x0][0x22c] ;  /* 0x00008b00ff087b82 */ /* 0x000e620000000800 */
[----:B----4-:R-:W-:Y:S02]  /*a9930*/  ISETP.LT.AND P3, PT, R18, R4, !P0 ;  /* 0x000000041200720c */ /* 0x010fe40004761270 */
[----:B------:R-:W-:Y:S02]  /*a9940*/  ISETP.LT.AND P4, PT, R14, R9, !P0 ;  /* 0x000000090e00720c */ /* 0x000fe40004781270 */
[----:B------:R-:W4:Y:S03]  /*a9950*/  LDL.LU R14, [R1+0x1edc] ;  /* 0x001edc00010e7983 */ /* 0x000f260000300800 */
[----:B------:R-:W1:Y:S01]  /*a9960*/  LDC R4, c[0x0][0x22c] ;  /* 0x00008b00ff047b82 */ /* 0x000e620000000800 */
[----:B------:R-:W-:Y:S01]  /*a9970*/  ISETP.LT.AND P2, PT, R10, R0, !P0 ;  /* 0x000000000a00720c */ /* 0x000fe20004741270 */
[----:B------:R-:W-:Y:S04]  /*a9980*/  @P6 STG.E desc[UR60][R174.64], R128 ;  /* 0x00000080ae006986 */ /* 0x000fe8000c10193c */
[----:B------:R-:W-:Y:S02]  /*a9990*/  @P3 STG.E desc[UR60][R176.64], R133 ;  /* 0x00000085b0003986 */ /* 0x000fe4000c10193c */
[----:B------:R-:W2:Y:S02]  /*a99a0*/  LDC R0, c[0x0][0x22c] ;  /* 0x00008b00ff007b82 */ /* 0x000ea40000000800 */
[----:B------:R-:W4:Y:S04]  /*a99b0*/  LDL.LU R10, [R1+0x1ed8] ;  /* 0x001ed800010a7983 */ /* 0x000f280000300800 */
[----:B------:R-:W-:Y:S01]  /*a99c0*/  @P4 STG.E desc[UR60][R178.64], R129 ;  /* 0x00000081b2004986 */ /* 0x000fe2000c10193c */
[----:B------:R-:W-:Y:S01]  /*a99d0*/  ISETP.LT.AND P5, PT, R17, R5, !P0 ;  /* 0x000000051100720c */ /* 0x000fe200047a1270 */
[----:B------:R-:W4:Y:S01]  /*a99e0*/  LDC R9, c[0x0][0x22c] ;  /* 0x00008b00ff097b82 */ /* 0x000f220000000800 */
[----:B------:R-:W-:-:S02]  /*a99f0*/  ISETP.LT.AND P3, PT, R13, R6, !P0 ;  /* 0x000000060d00720c */ /* 0x000fc40004761270 */
[----:B------:R-:W4:Y:S05]  /*a9a00*/  LDL.LU R13, [R1+0x1ecc] ;  /* 0x001ecc00010d7983 */ /* 0x000f2a0000300800 */
[----:B------:R-:W4:Y:S01]  /*a9a10*/  LDC R5, c[0x0][0x22c] ;  /* 0x00008b00ff057b82 */ /* 0x000f220000000800 */
[----:B---3--:R-:W-:Y:S01]  /*a9a20*/  ISETP.LT.AND P4, PT, R12, R7, !P0 ;  /* 0x000000070c00720c */ /* 0x008fe20004781270 */
[----:B------:R-:W-:Y:S06]  /*a9a30*/  @P2 STG.E desc[UR60][R180.64], R134 ;  /* 0x00000086b4002986 */ /* 0x000fec000c10193c */
[----:B------:R-:W3:Y:S01]  /*a9a40*/  LDC R7, c[0x0][0x22c] ;  /* 0x00008b00ff077b82 */ /* 0x000ee20000000800 */
[----:B------:R-:W3:Y:S04]  /*a9a50*/  LDL.LU R12, [R1+0x1ec8] ;  /* 0x001ec800010c7983 */ /* 0x000ee80000300800 */
[----:B------:R-:W-:Y:S03]  /*a9a60*/  @P5 STG.E desc[UR60][R182.64], R130 ;  /* 0x00000082b6005986 */ /* 0x000fe6000c10193c */
[----:B------:R-:W3:Y:S01]  /*a9a70*/  LDC R6, c[0x0][0x22c] ;  /* 0x00008b00ff067b82 */ /* 0x000ee20000000800 */
[----:B------:R-:W-:Y:S01]  /*a9a80*/  @P3 STG.E desc[UR60][R184.64], R135 ;  /* 0x00000087b8003986 */ /* 0x000fe2000c10193c */
[----:B-1----:R-:W-:-:S03]  /*a9a90*/  ISETP.LT.AND P2, PT, R16, R8, !P0 ;  /* 0x000000081000720c */ /* 0x002fc60004741270 */
[----:B------:R-:W3:Y:S03]  /*a9aa0*/  LDL.LU R18, [R1+0x1ec4] ;  /* 0x001ec40001127983 */ /* 0x000ee60000300800 */
[----:B------:R-:W1:Y:S01]  /*a9ab0*/  LDC R8, c[0x0][0x22c] ;  /* 0x00008b00ff087b82 */ /* 0x000e620000000800 */
[----:B------:R-:W-:Y:S01]  /*a9ac0*/  ISETP.LT.AND P5, PT, R15, R4, !P0 ;  /* 0x000000040f00720c */ /* 0x000fe200047a1270 */
[----:B------:R-:W-:Y:S06]  /*a9ad0*/  @P4 STG.E desc[UR60][R186.64], R131 ;  /* 0x00000083ba004986 */ /* 0x000fec000c10193c */
[----:B------:R-:W1:Y:S01]  /*a9ae0*/  LDC R4, c[0x0][0x22c] ;  /* 0x00008b00ff047b82 */ /* 0x000e620000000800 */
[----:B------:R-:W3:Y:S04]  /*a9af0*/  LDL.LU R17, [R1+0x1eb8] ;  /* 0x001eb80001117983 */ /* 0x000ee80000300800 */
[----:B------:R-:W3:Y:S04]  /*a9b00*/  LDL.LU R16, [R1+0x1eb4] ;  /* 0x001eb40001107983 */ /* 0x000ee80000300800 */
[----:B------:R-:W-:Y:S04]  /*a9b10*/  @P2 STG.E desc[UR60][R188.64], R152 ;  /* 0x00000098bc002986 */ /* 0x000fe8000c10193c */
[----:B------:R-:W-:Y:S01]  /*a9b20*/  @P5 STG.E desc[UR60][R190.64], R136 ;  /* 0x00000088be005986 */ /* 0x000fe2000c10193c */
[----:B--2---:R-:W-:-:S03]  /*a9b30*/  ISETP.LT.AND P3, PT, R11, R0, !P0 ;  /* 0x000000000b00720c */ /* 0x004fc60004761270 */
[----:B------:R-:W2:Y:S01]  /*a9b40*/  LDL.LU R11, [R1+0x1eac] ;  /* 0x001eac00010b7983 */ /* 0x000ea20000300800 */
[----:B------:R-:W1:Y:S03]  /*a9b50*/  LDC R0, c[0x0][0x22c] ;  /* 0x00008b00ff007b82 */ /* 0x000e660000000800 */
[----:B------:R-:W2:Y:S01]  /*a9b60*/  LDL.LU R15, [R1+0x1ea8] ;  /* 0x001ea800010f7983 */ /* 0x000ea20000300800 */
[----:B----4-:R-:W-:-:S03]  /*a9b70*/  ISETP.LT.AND P4, PT, R14, R5, !P0 ;  /* 0x000000050e00720c */ /* 0x010fc60004781270 */
[----:B------:R-:W4:Y:S01]  /*a9b80*/  LDL.LU R14, [R1+0x1ea0] ;  /* 0x001ea000010e7983 */ /* 0x000f220000300800 */
[----:B------:R-:W4:Y:S03]  /*a9b90*/  LDC R5, c[0x0][0x22c] ;  /* 0x00008b00ff057b82 */ /* 0x000f260000000800 */
[----:B------:R-:W-:Y:S06]  /*a9ba0*/  @P3 STG.E desc[UR60][R192.64], R153 ;  /* 0x00000099c0003986 */ /* 0x000fec000c10193c */
[----:B------:R-:W-:Y:S01]  /*a9bb0*/  @P4 STG.E desc[UR60][R194.64], R137 ;  /* 0x00000089c2004986 */ /* 0x000fe2000c10193c */
[----:B---3--:R-:W-:-:S03]  /*a9bc0*/  ISETP.LT.AND P3, PT, R13, R7, !P0 ;  /* 0x000000070d00720c */ /* 0x008fc60004761270 */
[----:B------:R-:W3:Y:S01]  /*a9bd0*/  LDL.LU R13, [R1+0x1e9c] ;  /* 0x001e9c00010d7983 */ /* 0x000ee20000300800 */
[----:B------:R-:W-:Y:S01]  /*a9be0*/  ISETP.LT.AND P2, PT, R10, R6, !P0 ;  /* 0x000000060a00720c */ /* 0x000fe20004741270 */
[----:B------:R-:W3:Y:S08]  /*a9bf0*/  LDC R7, c[0x0][0x22c] ;  /* 0x00008b00ff077b82 */ /* 0x000ef00000000800 */
[----:B------:R-:W2:Y:S01]  /*a9c00*/  LDC R6, c[0x0][0x22c] ;  /* 0x00008b00ff067b82 */ /* 0x000ea20000000800 */
[----:B-1----:R-:W-:-:S02]  /*a9c10*/  ISETP.LT.AND P4, PT, R12, R4, !P0 ;  /* 0x000000040c00720c */ /* 0x002fc40004781270 */
[----:B------:R-:W3:Y:S05]  /*a9c20*/  LDL.LU R12, [R1+0x1e8c] ;  /* 0x001e8c00010c7983 */ /* 0x000eea0000300800 */
[----:B------:R-:W4:Y:S01]  /*a9c30*/  LDC R10, c[0x0][0x22c] ;  /* 0x00008b00ff0a7b82 */ /* 0x000f220000000800 */
[----:B------:R-:W3:Y:S04]  /*a9c40*/  LDL.LU R27, [R1+0x1e88] ;  /* 0x001e8800011b7983 */ /* 0x000ee80000300800 */
[----:B------:R-:W3:Y:S03]  /*a9c50*/  LDL.LU R26, [R1+0x1e84] ;  /* 0x001e8400011a7983 */ /* 0x000ee60000300800 */
[----:B------:R-:W1:Y:S01]  /*a9c60*/  LDC R4, c[0x0][0x22c] ;  /* 0x00008b00ff047b82 */ /* 0x000e620000000800 */
[----:B------:R-:W3:Y:S04]  /*a9c70*/  LDL.LU R25, [R1+0x1e7c] ;  /* 0x001e7c0001197983 */ /* 0x000ee80000300800 */
[----:B------:R-:W3:Y:S04]  /*a9c80*/  LDL.LU R20, [R1+0xe20] ;  /* 0x000e200001147983 */ /* 0x000ee80000300800 */
[----:B------:R-:W3:Y:S01]  /*a9c90*/  LDL.LU R24, [R1+0x1e78] ;  /* 0x001e780001187983 */ /* 0x000ee20000300800 */
[----:B------:R-:W-:-:S02]  /*a9ca0*/  ISETP.LT.AND P5, PT, R18, R8, !P0 ;  /* 0x000000081200720c */ /* 0x000fc400047a1270 */
[----:B------:R-:W-:Y:S01]  /*a9cb0*/  ISETP.LT.AND P6, PT, R17, R0, !P0 ;  /* 0x000000001100720c */ /* 0x000fe200047c1270 */
[----:B------:R-:W3:Y:S01]  /*a9cc0*/  LDL.LU R23, [R1+0x1e64] ;  /* 0x001e640001177983 */ /* 0x000ee20000300800 */
[----:B------:R-:W1:Y:S03]  /*a9cd0*/  LDC R8, c[0x0][0x22c] ;  /* 0x00008b00ff087b82 */ /* 0x000e660000000800 */
[----:B------:R-:W3:Y:S04]  /*a9ce0*/  LDL.LU R22, [R1+0x1e60] ;  /* 0x001e600001167983 */ /* 0x000ee80000300800 */
[----:B------:R-:W-:Y:S01]  /*a9cf0*/  @P2 STG.E desc[UR60][R196.64], R154 ;  /* 0x0000009ac4002986 */ /* 0x000fe2000c10193c */
[----:B------:R-:W-:Y:S01]  /*a9d00*/  ISETP.LT.AND P2, PT, R16, R9, !P0 ;  /* 0x000000091000720c */ /* 0x000fe20004741270 */
[----:B------:R-:W1:Y:S02]  /*a9d10*/  LDC R0, c[0x0][0x22c] ;  /* 0x00008b00ff007b82 */ /* 0x000e640000000800 */
[----:B------:R-:W3:Y:S04]  /*a9d20*/  LDL.LU R21, [R1+0x1e5c] ;  /* 0x001e5c0001157983 */ /* 0x000ee80000300800 */
[----:B------:R-:W3:Y:S02]  /*a9d30*/  LDL.LU R19, [R1+0x1e58] ;  /* 0x001e580001137983 */ /* 0x000ee40000300800 */
[----:B------:R-:W1:Y:S02]  /*a9d40*/  LDC R9, c[0x0][0x22c] ;  /* 0x00008b00ff097b82 */ /* 0x000e640000000800 */
[----:B------:R-:W3:Y:S04]  /*a9d50*/  LDL.LU R18, [R1+0x1e50] ;  /* 0x001e500001127983 */ /* 0x000ee80000300800 */
[----:B------:R-:W-:Y:S04]  /*a9d60*/  @P3 STG.E desc[UR60][R198.64], R138 ;  /* 0x0000008ac6003986 */ /* 0x000fe8000c10193c */
[----:B------:R-:W-:Y:S04]  /*a9d70*/  @P4 STG.E desc[UR60][R200.64], R155 ;  /* 0x0000009bc8004986 */ /* 0x000fe8000c10193c */
[----:B------:R-:W3:Y:S04]  /*a9d80*/  LDL.LU R17, [R1+0x1e4c] ;  /* 0x001e4c0001117983 */ /* 0x000ee80000300800 */
[----:B------:R-:W-:Y:S04]  /*a9d90*/  @P5 STG.E desc[UR60][R202.64], R139 ;  /* 0x0000008bca005986 */ /* 0x000fe8000c10193c */
[----:B------:R-:W3:Y:S04]  /*a9da0*/  LDL.LU R16, [R1+0x1e48] ;  /* 0x001e480001107983 */ /* 0x000ee80000300800 */
[----:B------:R-:W-:Y:S04]  /*a9db0*/  @P6 STG.E desc[UR60][R204.64], R140 ;  /* 0x0000008ccc006986 */ /* 0x000fe8000c10193c */
[----:B------:R-:W-:Y:S01]  /*a9dc0*/  @P2 STG.E desc[UR60][R206.64], R160 ;  /* 0x000000a0ce002986 */ /* 0x000fe2000c10193c */
[----:B--2---:R-:W-:-:S03]  /*a9dd0*/  ISETP.LT.AND P4, PT, R15, R6, !P0 ;  /* 0x000000060f00720c */ /* 0x004fc60004781270 */
[----:B------:R-:W2:Y:S01]  /*a9de0*/  LDL.LU R15, [R1+0x1e3c] ;  /* 0x001e3c00010f7983 */ /* 0x000ea20000300800 */
[----:B----4-:R-:W-:-:S03]  /*a9df0*/  ISETP.LT.AND P5, PT, R14, R10, !P0 ;  /* 0x0000000a0e00720c */ /* 0x010fc600047a1270 */
[----:B------:R-:W4:Y:S01]  /*a9e00*/  LDL.LU R14, [R1+0x1e34] ;  /* 0x001e3400010e7983 */ /* 0x000f220000300800 */
[----:B---3--:R-:W-:-:S03]  /*a9e10*/  ISETP.LT.AND P6, PT, R13, R7, !P0 ;  /* 0x000000070d00720c */ /* 0x008fc600047c1270 */
[----:B------:R-:W3:Y:S01]  /*a9e20*/  LDL.LU R13, [R1+0x1e30] ;  /* 0x001e3000010d7983 */ /* 0x000ee20000300800 */
[----:B-1----:R-:W-:-:S03]  /*a9e30*/  ISETP.LT.AND P2, PT, R12, R4, !P0 ;  /* 0x000000040c00720c */ /* 0x002fc60004741270 */
[----:B------:R-:W3:Y:S04]  /*a9e40*/  LDL.LU R12, [R1+0x1e28] ;  /* 0x001e2800010c7983 */ /* 0x000ee80000300800 */
[----:B------:R-:W3:Y:S01]  /*a9e50*/  LDL.LU R10, [R1+0x1e24] ;  /* 0x001e2400010a7983 */ /* 0x000ee20000300800 */
[----:B------:R-:W-:Y:S02]  /*a9e60*/  ISETP.LT.AND P3, PT, R11, R5, !P0 ;  /* 0x000000050b00720c */ /* 0x000fe40004761270 */
[----:B------:R-:W1:Y:S01]  /*a9e70*/  LDC R11, c[0x0][0x22c] ;  /* 0x00008b00ff0b7b82 */ /* 0x000e620000000800 */
[----:B------:R1:W1:Y:S07]  /*a9e80*/  LDS.128 R4, [R20] ;  /* 0x0000000014047984 */ /* 0x00026e0000000c00 */
[----:B-1----:R-:W1:Y:S03]  /*a9e90*/  LDC R20, c[0x0][0x22c] ;  /* 0x00008b00ff147b82 */ /* 0x002e660000000800 */
[----:B------:R1:W-:Y:S01]  /*a9ea0*/  @P3 STG.E desc[UR60][R208.64], R141 ;  /* 0x0000008dd0003986 */ /* 0x0003e2000c10193c */
[----:B------:R-:W-:-:S03]  /*a9eb0*/  ISETP.LT.AND P3, PT, R27, R8, !P0 ;  /* 0x000000081b00720c */ /* 0x000fc60004761270 */
[----:B------:R1:W-:Y:S01]  /*a9ec0*/  @P4 STG.E desc[UR60][R210.64], R161 ;  /* 0x000000a1d2004986 */ /* 0x0003e2000c10193c */
[----:B------:R-:W-:-:S03]  /*a9ed0*/  ISETP.LT.AND P4, PT, R26, R0, !P0 ;  /* 0x000000001a00720c */ /* 0x000fc60004781270 */
[----:B------:R1:W-:Y:S01]  /*a9ee0*/  @P5 STG.E desc[UR60][R212.64], R142 ;  /* 0x0000008ed4005986 */ /* 0x0003e2000c10193c */
[----:B------:R-:W-:-:S03]  /*a9ef0*/  ISETP.LT.AND P5, PT, R25, R9, !P0 ;  /* 0x000000091900720c */ /* 0x000fc600047a1270 */
[----:B------:R1:W-:Y:S01]  /*a9f00*/  @P6 STG.E desc[UR60][R214.64], R162 ;  /* 0x000000a2d6006986 */ /* 0x0003e2000c10193c */
[----:B------:R-:W-:-:S03]  /*a9f10*/  ISETP.LT.AND P6, PT, R24, R11, !P0 ;  /* 0x0000000b1800720c */ /* 0x000fc600047c1270 */
[----:B------:R1:W-:Y:S04]  /*a9f20*/  @P2 STG.E desc[UR60][R216.64], R143 ;  /* 0x0000008fd8002986 */ /* 0x0003e8000c10193c */
[----:B------:R2:W-:Y:S01]  /*a9f30*/  @P3 STG.E desc[UR60][R218.64], R163 ;  /* 0x000000a3da003986 */ /* 0x0005e2000c10193c */
[----:B-1----:R-:W-:-:S03]  /*a9f40*/  ISETP.LT.AND P2, PT, R23, R20, !P0 ;  /* 0x000000141700720c */ /* 0x002fc60004741270 */
[----:B------:R1:W-:Y:S01]  /*a9f50*/  @P4 STG.E desc[UR60][R220.64], R156 ;  /* 0x0000009cdc004986 */ /* 0x0003e2000c10193c */
[-C--:B------:R-:W-:Y:S02]  /*a9f60*/  ISETP.LT.AND P3, PT, R22, R20.reuse, !P0 ;  /* 0x000000141600720c */ /* 0x080fe40004761270 */
[-C--:B------:R-:W-:Y:S01]  /*a9f70*/  ISETP.LT.AND P4, PT, R21, R20.reuse, !P0 ;  /* 0x000000141500720c */ /* 0x080fe20004781270 */
        /* <DEDUP_REMOVED lines=9> */
[----:B------:R1:W-:Y:S04]  /*aa010*/  @P4 STG.E desc[UR60][R232.64], R159 ;  /* 0x0000009fe8004986 */ /* 0x0003e8000c10193c */
[----:B------:R1:W-:Y:S04]  /*aa020*/  @P5 STG.E desc[UR60][R234.64], R147 ;  /* 0x00000093ea005986 */ /* 0x0003e8000c10193c */
[----:B------:R1:W-:Y:S04]  /*aa030*/  @P6 STG.E desc[UR60][R236.64], R164 ;  /* 0x000000a4ec006986 */ /* 0x0003e8000c10193c */
[----:B------:R1:W-:Y:S04]  /*aa040*/  @P1 STG.E desc[UR60][R238.64], R4 ;  /* 0x00000004ee001986 */ /* 0x0003e8000c10193c */
[----:B------:R1:W-:Y:S01]  /*aa050*/  @P2 STG.E desc[UR60][R240.64], R165 ;  /* 0x000000a5f0002986 */ /* 0x0003e2000c10193c */
[----:B--2---:R-:W-:-:S02]  /*aa060*/  ISETP.LT.AND P3, PT, R15, R20, !P0 ;  /* 0x000000140f00720c */ /* 0x004fc40004761270 */
[----:B----4-:R-:W-:-:S11]  /*aa070*/  ISETP.LT.AND P4, PT, R14, R20, !P0 ;  /* 0x000000140e00720c */ /* 0x010fd60004781270 */
[----:B------:R1:W-:Y:S01]  /*aa080*/  @P3 STG.E desc[UR60][R242.64], R5 ;  /* 0x00000005f2003986 */ /* 0x0003e2000c10193c */
[----:B---3--:R-:W-:-:S03]  /*aa090*/  ISETP.LT.AND P5, PT, R13, R20, !P0 ;  /* 0x000000140d00720c */ /* 0x008fc600047a1270 */
[----:B------:R1:W-:Y:S01]  /*aa0a0*/  @P4 STG.E desc[UR60][R244.64], R166 ;  /* 0x000000a6f4004986 */ /* 0x0003e2000c10193c */
[-C--:B------:R-:W-:Y:S02]  /*aa0b0*/  ISETP.LT.AND P6, PT, R12, R20.reuse, !P0 ;  /* 0x000000140c00720c */ /* 0x080fe400047c1270 */
[----:B------:R-:W-:-:S07]  /*aa0c0*/  ISETP.LT.AND P0, PT, R10, R20, !P0 ;  /* 0x000000140a00720c */ /* 0x000fce0004701270 */
[----:B------:R1:W-:Y:S04]  /*aa0d0*/  @P5 STG.E desc[UR60][R246.64], R6 ;  /* 0x00000006f6005986 */ /* 0x0003e8000c10193c */
[----:B------:R1:W-:Y:S02]  /*aa0e0*/  @P6 STG.E desc[UR60][R248.64], R167 ;  /* 0x000000a7f8006986 */ /* 0x0003e4000c10193c */
[----:B------:R-:W-:Y:S05]  /*aa0f0*/  @!P0 EXIT ;  /* 0x000000000000894d */ /* 0x000fea0003800000 */
[----:B------:R-:W-:Y:S01]  /*aa100*/  STG.E desc[UR60][R2.64], R7 ;  /* 0x0000000702007986 */ /* 0x000fe2000c10193c */
[----:B------:R-:W-:Y:S05]  /*aa110*/  EXIT ;  /* 0x000000000000794d */ /* 0x000fea0003800000 */
.L_x_2:
[----:B------:R-:W-:-:S00]  /*aa120*/  BRA `(.L_x_2) ;  /* 0xfffffffc00fc7947 */ /* 0x000fc0000383ffff */
[----:B------:R-:W-:-:S00]  /*aa130*/  NOP ;  /* 0x0000000000007918 */ /* 0x000fc00000000000 */
        /* <DEDUP_REMOVED lines=12> */
.L_x_3:


//--------------------- .nv.shared.matmul_kernel  --------------------------
	.section	.nv.shared.matmul_kernel,"aw",@nobits
	.sectionflags	@""
	.align	16
	.zero		1024


//--------------------- .nv.shared.reserved.0     --------------------------
	.section	.nv.shared.reserved.0,"aw",@nobits
	.weak		__nv_reservedSMEM_offset_0_alias
	.size		__nv_reservedSMEM_offset_0_alias, 0, 0
	.other		__nv_reservedSMEM_offset_0_alias,@"STO_CUDA_RESERVED_SHARED STV_DEFAULT"
__nv_reservedSMEM_offset_0_alias:
	.zero		0


//--------------------- .nv.constant0.matmul_kernel --------------------------
	.section	.nv.constant0.matmul_kernel,"a",@progbits
	.sectionflags	@""
	.align	4
.nv.constant0.matmul_kernel:
	.zero		608


//--------------------- SYMBOLS --------------------------

	.type		.nv.reservedSmem.offset0,@object
	.size		.nv.reservedSmem.offset0,0x4
